def matmul_kernel(
    a_ptr,
    b_ptr,
    c_ptr,
    M,
    N,
    K,
    stride_am,
    stride_ak,
    stride_bk,
    stride_bn,
    stride_cm,
    stride_cn,
    BLOCK_M: tl.constexpr,
    BLOCK_N: tl.constexpr,
    BLOCK_K: tl.constexpr,
    GROUP_M: tl.constexpr,
):
    pid = tl.program_id(axis=0)
    num_pid_m = tl.cdiv(M, BLOCK_M)
    num_pid_n = tl.cdiv(N, BLOCK_N)
    num_pid_in_group = GROUP_M * num_pid_n
    group_id = pid // num_pid_in_group
    first_pid_m = group_id * GROUP_M
    group_size_m = min(num_pid_m - first_pid_m, GROUP_M)
    pid_m = first_pid_m + ((pid % num_pid_in_group) % group_size_m)
    pid_n = (pid % num_pid_in_group) // group_size_m

    offs_am = (pid_m * BLOCK_M + tl.arange(0, BLOCK_M)) % M
    offs_bn = (pid_n * BLOCK_N + tl.arange(0, BLOCK_N)) % N
    offs_k = tl.arange(0, BLOCK_K)
    a_ptrs = a_ptr + offs_am[:, None] * stride_am + offs_k[None, :] * stride_ak
    b_ptrs = b_ptr + offs_k[:, None] * stride_bk + offs_bn[None, :] * stride_bn

    acc = tl.zeros((BLOCK_M, BLOCK_N), dtype=tl.float32)
    for kk in range(0, tl.cdiv(K, BLOCK_K)):
        a = tl.load(a_ptrs, mask=offs_k[None, :] < K - kk * BLOCK_K, other=0.0)
        b = tl.load(b_ptrs, mask=offs_k[:, None] < K - kk * BLOCK_K, other=0.0)
        acc = tl.dot(a, b, acc)
        a_ptrs += BLOCK_K * stride_ak
        b_ptrs += BLOCK_K * stride_bk

    c = acc.to(c_ptr.dtype.element_ty)
    offs_cm = pid_m * BLOCK_M + tl.arange(0, BLOCK_M)
    offs_cn = pid_n * BLOCK_N + tl.arange(0, BLOCK_N)
    c_ptrs = c_ptr + offs_cm[:, None] * stride_cm + offs_cn[None, :] * stride_cn
    mask = (offs_cm[:, None] < M) & (offs_cn[None, :] < N)
    tl.store(c_ptrs, c, mask=mask)

# config = {"BLOCK_K": 32, "BLOCK_M": 128, "BLOCK_N": 512, "GROUP_M": 8, "arch": "sm_100", "dtype": "bf16", "num_ctas": 2, "num_stages": 3, "num_warps": 4}
# arch = sm_100


// ===== COMPILED SASS (sm_100a) =====

	.target	sm_100a

	.elftype	@"ET_EXEC"


//--------------------- .note.nv.tkinfo           --------------------------
	.section	.note.nv.tkinfo,"",@"SHT_NOTE"
	.sectionflags	@"SHF_NOTE_NV_TKINFO"
	.tkinfo
        /*0018*/ 	.word	0x00000081
        /*0030*/ 	.string	""
        /*0030*/ 	.string	"ptxas-blackwell"
        /*0030*/ 	.string	"Cuda compilation tools, release 12.9, V12.9.86"
        /*0030*/ 	.string	"Build cuda_12.9.r12.9/compiler.36037853_0"
        /*0030*/ 	.string	"-v  -suppress-debug-info  -lineinfo  -arch sm_100a "



//--------------------- .note.nv.cuver            --------------------------
	.section	.note.nv.cuver,"",@"SHT_NOTE"
	.sectionflags	@"SHF_NOTE_NV_CUVER"
        /*0018*/ 	.short	0x0001
        /*001a*/ 	.short	0x0064
        /*001c*/ 	.short	0x0001
        /*001e*/ 	.short	0x0000
        /*0020*/ 	.short	0x0001
        /*0022*/ 	.short	0x0000


//--------------------- .nv.info                  --------------------------
	.section	.nv.info,"",@"SHT_CUDA_INFO"
	.align	4


	//----- nvinfo : EIATTR_REGCOUNT
	.align		4
        /*0000*/ 	.byte	0x04, 0x2f
        /*0002*/ 	.short	(.L_4 - .L_3)
	.align		4
.L_3:
        /*0004*/ 	.word	index@(matmul_kernel)
        /*0008*/ 	.word	0x000000ff


	//----- nvinfo : EIATTR_FRAME_SIZE
	.align		4
.L_4:
        /*000c*/ 	.byte	0x04, 0x11
        /*000e*/ 	.short	(.L_6 - .L_5)
	.align		4
.L_5:
        /*0010*/ 	.word	index@($__internal_2_$__cuda_sm10x_tcgen05_guardrail_trap_unallocated_columns_being_dealloced)
        /*0014*/ 	.word	0x00000038


	//----- nvinfo : EIATTR_FRAME_SIZE
	.align		4
.L_6:
        /*0018*/ 	.byte	0x04, 0x11
        /*001a*/ 	.short	(.L_8 - .L_7)
	.align		4
.L_7:
        /*001c*/ 	.word	index@($__internal_1_$__cuda_sm10x_tcgen05_guardrail_trap_phase_invalid_during_alloc)
        /*0020*/ 	.word	0x00000038


	//----- nvinfo : EIATTR_FRAME_SIZE
	.align		4
.L_8:
        /*0024*/ 	.byte	0x04, 0x11
        /*0026*/ 	.short	(.L_10 - .L_9)
	.align		4
.L_9:
        /*0028*/ 	.word	index@($__internal_0_$__cuda_sm10x_tcgen05_guardrail_trap_col_being_dealloced_not_returned_by_alloc)
        /*002c*/ 	.word	0x00000038


	//----- nvinfo : EIATTR_FRAME_SIZE
	.align		4
.L_10:
        /*0030*/ 	.byte	0x04, 0x11
        /*0032*/ 	.short	(.L_12 - .L_11)
	.align		4
.L_11:
        /*0034*/ 	.word	index@(matmul_kernel)
        /*0038*/ 	.word	0x00000038


	//----- nvinfo : EIATTR_MIN_STACK_SIZE
	.align		4
.L_12:
        /*003c*/ 	.byte	0x04, 0x12
        /*003e*/ 	.short	(.L_14 - .L_13)
	.align		4
.L_13:
        /*0040*/ 	.word	index@(matmul_kernel)
        /*0044*/ 	.word	0x00000038
.L_14:


//--------------------- .nv.info.matmul_kernel    --------------------------
	.section	.nv.info.matmul_kernel,"",@"SHT_CUDA_INFO"
	.sectionflags	@""
	.align	4


	//----- nvinfo : EIATTR_CUDA_API_VERSION
	.align		4
        /*0000*/ 	.byte	0x04, 0x37
        /*0002*/ 	.short	(.L_16 - .L_15)
.L_15:
        /*0004*/ 	.word	0x00000081


	//----- nvinfo : EIATTR_KPARAM_INFO
	.align		4
.L_16:
        /*0008*/ 	.byte	0x04, 0x17
        /*000a*/ 	.short	(.L_18 - .L_17)
.L_17:
        /*000c*/ 	.word	0x00000000
        /*0010*/ 	.short	0x000d
        /*0012*/ 	.short	0x0048
        /*0014*/ 	.byte	0x00, 0xf4, 0x21, 0x00


	//----- nvinfo : EIATTR_KPARAM_INFO
	.align		4
.L_18:
        /*0018*/ 	.byte	0x04, 0x17
        /*001a*/ 	.short	(.L_20 - .L_19)
.L_19:
        /*001c*/ 	.word	0x00000000
        /*0020*/ 	.short	0x000c
        /*0022*/ 	.short	0x0040
        /*0024*/ 	.byte	0x00, 0xf4, 0x21, 0x00


	//----- nvinfo : EIATTR_KPARAM_INFO
	.align		4
.L_20:
        /*0028*/ 	.byte	0x04, 0x17
        /*002a*/ 	.short	(.L_22 - .L_21)
.L_21:
        /*002c*/ 	.word	0x00000000
        /*0030*/ 	.short	0x000b
        /*0032*/ 	.short	0x0038
        /*0034*/ 	.byte	0x00, 0xf0, 0x11, 0x00


	//----- nvinfo : EIATTR_KPARAM_INFO
	.align		4
.L_22:
        /*0038*/ 	.byte	0x04, 0x17
        /*003a*/ 	.short	(.L_24 - .L_23)
.L_23:
        /*003c*/ 	.word	0x00000000
        /*0040*/ 	.short	0x000a
        /*0042*/ 	.short	0x0034
        /*0044*/ 	.byte	0x00, 0xf0, 0x11, 0x00


	//----- nvinfo : EIATTR_KPARAM_INFO
	.align		4
.L_24:
        /*0048*/ 	.byte	0x04, 0x17
        /*004a*/ 	.short	(.L_26 - .L_25)
.L_25:
        /*004c*/ 	.word	0x00000000
        /*0050*/ 	.short	0x0009
        /*0052*/ 	.short	0x0030
        /*0054*/ 	.byte	0x00, 0xf0, 0x11, 0x00


	//----- nvinfo : EIATTR_KPARAM_INFO
	.align		4
.L_26:
        /*0058*/ 	.byte	0x04, 0x17
        /*005a*/ 	.short	(.L_28 - .L_27)
.L_27:
        /*005c*/ 	.word	0x00000000
        /*0060*/ 	.short	0x0008
        /*0062*/ 	.short	0x002c
        /*0064*/ 	.byte	0x00, 0xf0, 0x11, 0x00


	//----- nvinfo : EIATTR_KPARAM_INFO
	.align		4
.L_28:
        /*0068*/ 	.byte	0x04, 0x17
        /*006a*/ 	.short	(.L_30 - .L_29)
.L_29:
        /*006c*/ 	.word	0x00000000
        /*0070*/ 	.short	0x0007
        /*0072*/ 	.short	0x0028
        /*0074*/ 	.byte	0x00, 0xf0, 0x11, 0x00


	//----- nvinfo : EIATTR_KPARAM_INFO
	.align		4
.L_30:
        /*0078*/ 	.byte	0x04, 0x17
        /*007a*/ 	.short	(.L_32 - .L_31)
.L_31:
        /*007c*/ 	.word	0x00000000
        /*0080*/ 	.short	0x0006
        /*0082*/ 	.short	0x0024
        /*0084*/ 	.byte	0x00, 0xf0, 0x11, 0x00


	//----- nvinfo : EIATTR_KPARAM_INFO
	.align		4
.L_32:
        /*0088*/ 	.byte	0x04, 0x17
        /*008a*/ 	.short	(.L_34 - .L_33)
.L_33:
        /*008c*/ 	.word	0x00000000
        /*0090*/ 	.short	0x0005
        /*0092*/ 	.short	0x0020
        /*0094*/ 	.byte	0x00, 0xf0, 0x11, 0x00


	//----- nvinfo : EIATTR_KPARAM_INFO
	.align		4
.L_34:
        /*0098*/ 	.byte	0x04, 0x17
        /*009a*/ 	.short	(.L_36 - .L_35)
.L_35:
        /*009c*/ 	.word	0x00000000
        /*00a0*/ 	.short	0x0004
        /*00a2*/ 	.short	0x001c
        /*00a4*/ 	.byte	0x00, 0xf0, 0x11, 0x00


	//----- nvinfo : EIATTR_KPARAM_INFO
	.align		4
.L_36:
        /*00a8*/ 	.byte	0x04, 0x17
        /*00aa*/ 	.short	(.L_38 - .L_37)
.L_37:
        /*00ac*/ 	.word	0x00000000
        /*00b0*/ 	.short	0x0003
        /*00b2*/ 	.short	0x0018
        /*00b4*/ 	.byte	0x00, 0xf0, 0x11, 0x00


	//----- nvinfo : EIATTR_KPARAM_INFO
	.align		4
.L_38:
        /*00b8*/ 	.byte	0x04, 0x17
        /*00ba*/ 	.short	(.L_40 - .L_39)
.L_39:
        /*00bc*/ 	.word	0x00000000
        /*00c0*/ 	.short	0x0002
        /*00c2*/ 	.short	0x0010
        /*00c4*/ 	.byte	0x00, 0xf4, 0x21, 0x00


	//----- nvinfo : EIATTR_KPARAM_INFO
	.align		4
.L_40:
        /*00c8*/ 	.byte	0x04, 0x17
        /*00ca*/ 	.short	(.L_42 - .L_41)
.L_41:
        /*00cc*/ 	.word	0x00000000
        /*00d0*/ 	.short	0x0001
        /*00d2*/ 	.short	0x0008
        /*00d4*/ 	.byte	0x00, 0xf4, 0x21, 0x00


	//----- nvinfo : EIATTR_KPARAM_INFO
	.align		4
.L_42:
        /*00d8*/ 	.byte	0x04, 0x17
        /*00da*/ 	.short	(.L_44 - .L_43)
.L_43:
        /*00dc*/ 	.word	0x00000000
        /*00e0*/ 	.short	0x0000
        /*00e2*/ 	.short	0x0000
        /*00e4*/ 	.byte	0x00, 0xf4, 0x21, 0x00


	//----- nvinfo : EIATTR_EXPLICIT_CLUSTER
	.align		4
.L_44:
        /*00e8*/ 	.byte	0x01, 0x3e
	.zero		2


	//----- nvinfo : EIATTR_CTA_PER_CLUSTER
	.align		4
        /*00ec*/ 	.byte	0x04, 0x3d
        /*00ee*/ 	.short	(.L_46 - .L_45)
.L_45:
        /*00f0*/ 	.word	0x00000002
        /*00f4*/ 	.word	0x00000001
        /*00f8*/ 	.word	0x00000001


	//----- nvinfo : EIATTR_AT_ENTRY_FRAGMENTS
	.align		4
.L_46:
        /*00fc*/ 	.byte	0x04, 0x4f
        /*00fe*/ 	.short	(.L_48 - .L_47)


	//   ....[0]....
.L_47:
        /*0100*/ 	.word	0x00000004


	//----- nvinfo : EIATTR_RESERVED_SMEM_USED
	.align		4
.L_48:
        /*0104*/ 	.byte	0x01, 0x41
	.zero		2


	//----- nvinfo : EIATTR_SPARSE_MMA_MASK
	.align		4
        /*0108*/ 	.byte	0x03, 0x50
        /*010a*/ 	.short	0x0000


	//----- nvinfo : EIATTR_TCGEN05_1CTA_USED
	.align		4
        /*010c*/ 	.byte	0x01, 0x51
	.zero		2


	//----- nvinfo : EIATTR_MAXREG_COUNT
	.align		4
        /*0110*/ 	.byte	0x03, 0x1b
        /*0112*/ 	.short	0x00ff


	//----- nvinfo : EIATTR_NUM_BARRIERS
	.align		4
        /*0114*/ 	.byte	0x02, 0x4c
        /*0116*/ 	.byte	0x01
	.zero		1


	//----- nvinfo : EIATTR_ANNOTATIONS
	.align		4
        /*0118*/ 	.byte	0x04, 0x55
        /*011a*/ 	.short	(.L_50 - .L_49)


	//   ....[0]....
.L_49:
        /*011c*/ 	.word	0x00000001
        /*0120*/ 	.byte	0x30, 0x09, 0x00, 0x00, 0x01, 0x00, 0x00, 0x00, 0x90, 0x09, 0x00, 0x00, 0x01, 0x00, 0x00, 0x00
        /* <DEDUP_REMOVED lines=20> */
        /*0270*/ 	.byte	0x50, 0xb7, 0x00, 0x00, 0x01, 0x00, 0x00, 0x00, 0x80, 0xb7, 0x00, 0x00


	//----- nvinfo : EIATTR_INT_WARP_WIDE_INSTR_OFFSETS
	.align		4
.L_50:
        /*027c*/ 	.byte	0x04, 0x31
        /*027e*/ 	.short	(.L_52 - .L_51)


	//   ....[0]....
.L_51:
        /*0280*/ 	.word	0x00003710


	//   ....[1]....
        /*0284*/ 	.word	0x00003960


	//   ....[2]....
        /*0288*/ 	.word	0x00005d30


	//   ....[3]....
        /*028c*/ 	.word	0x00011950


	//   ....[4]....
        /*0290*/ 	.word	0x000119a0


	//----- nvinfo : EIATTR_COOP_GROUP_MASK_REGIDS
	.align		4
.L_52:
        /*0294*/ 	.byte	0x04, 0x29
        /*0296*/ 	.short	(.L_54 - .L_53)


	//   ....[0]....
.L_53:
        /*0298*/ 	.word	0xffffffff


	//   ....[1]....
        /*029c*/ 	.word	0xffffffff


	//   ....[2]....
        /*02a0*/ 	.word	0xffffffff


	//   ....[3]....
        /*02a4*/ 	.word	0xffffffff


	//----- nvinfo : EIATTR_COOP_GROUP_INSTR_OFFSETS
	.align		4
.L_54:
        /*02a8*/ 	.byte	0x04, 0x28
        /*02aa*/ 	.short	(.L_56 - .L_55)


	//   ....[0]....
.L_55:
        /*02ac*/ 	.word	0x00000080


	//   ....[1]....
        /*02b0*/ 	.word	0x00000340


	//   ....[2]....
        /*02b4*/ 	.word	0x000117e0


	//   ....[3]....
        /*02b8*/ 	.word	0x00011a50


	//----- nvinfo : EIATTR_VRC_CTA_INIT_COUNT
	.align		4
.L_56:
        /*02bc*/ 	.byte	0x02, 0x4a
        /*02be*/ 	.byte	0x80
	.zero		1


	//----- nvinfo : EIATTR_MBARRIER_INSTR_OFFSETS
	.align		4
        /*02c0*/ 	.byte	0x04, 0x39
        /*02c2*/ 	.short	(.L_58 - .L_57)


	//   ....[0]....
.L_57:
        /*02c4*/ 	.word	0x000041a0
        /*02c8*/ 	.word	0x000000ff
        /*02cc*/ 	.word	0x00000000
        /*02d0*/ 	.short	0x0100
        /*02d2*/ 	.byte	0x08
	.zero		1


	//   ....[1]....
        /*02d4*/ 	.word	0x00005d50
        /*02d8*/ 	.word	0x000000ff
        /*02dc*/ 	.word	0x00008008
        /*02e0*/ 	.short	0x0100
        /*02e2*/ 	.byte	0x0b
	.zero		1


	//   ....[2]....
        /*02e4*/ 	.word	0x00007e70
        /*02e8*/ 	.word	0x000000ff
        /*02ec*/ 	.word	0x00000000
        /*02f0*/ 	.short	0x010a
        /*02f2*/ 	.byte	0x08
	.zero		1


	//   ....[3]....
        /*02f4*/ 	.word	0x000094d0
        /*02f8*/ 	.word	0x000000ff
        /*02fc*/ 	.word	0x00000000
        /*0300*/ 	.short	0x010a
        /*0302*/ 	.byte	0x08
	.zero		1


	//   ....[4]....
        /*0304*/ 	.word	0x00009600
        /*0308*/ 	.word	0x000000ff
        /*030c*/ 	.word	0x00008000
        /*0310*/ 	.short	0x0108
        /*0312*/ 	.byte	0x0b
	.zero		1


	//   ....[5]....
        /*0314*/ 	.word	0x000096a0
        /*0318*/ 	.word	0x000000ff
        /*031c*/ 	.word	0x00008008
        /*0320*/ 	.short	0x0108
        /*0322*/ 	.byte	0x0b
	.zero		1


	//   ....[6]....
        /*0324*/ 	.word	0x00011a70
        /*0328*/ 	.word	0x000000ff
        /*032c*/ 	.word	0x00000000
        /*0330*/ 	.short	0x010a
        /*0332*/ 	.byte	0x08
	.zero		1


	//   ....[7]....
        /*0334*/ 	.word	0x00011aa0
        /*0338*/ 	.word	0x000000ff
        /*033c*/ 	.word	0x00000000
        /*0340*/ 	.short	0x010a
        /*0342*/ 	.byte	0x08
	.zero		1


	//----- nvinfo : EIATTR_NUM_MBARRIERS
	.align		4
.L_58:
        /*0344*/ 	.byte	0x03, 0x38
        /*0346*/ 	.short	0x0002


	//----- nvinfo : EIATTR_EXIT_INSTR_OFFSETS
	.align		4
        /*0348*/ 	.byte	0x04, 0x1c
        /*034a*/ 	.short	(.L_60 - .L_59)


	//   ....[0]....
.L_59:
        /*034c*/ 	.word	0x00011a60


	//----- nvinfo : EIATTR_REQNTID
	.align		4
.L_60:
        /*0350*/ 	.byte	0x04, 0x10
        /*0352*/ 	.short	(.L_62 - .L_61)
.L_61:
        /*0354*/ 	.word	0x00000080
        /*0358*/ 	.word	0x00000001
        /*035c*/ 	.word	0x00000001


	//----- nvinfo : EIATTR_CRS_STACK_SIZE
	.align		4
.L_62:
        /*0360*/ 	.byte	0x04, 0x1e
        /*0362*/ 	.short	(.L_64 - .L_63)
.L_63:
        /*0364*/ 	.word	0x00000000


	//----- nvinfo : EIATTR_CBANK_PARAM_SIZE
	.align		4
.L_64:
        /*0368*/ 	.byte	0x03, 0x19
        /*036a*/ 	.short	0x0050


	//----- nvinfo : EIATTR_PARAM_CBANK
	.align		4
        /*036c*/ 	.byte	0x04, 0x0a
        /*036e*/ 	.short	(.L_66 - .L_65)
	.align		4
.L_65:
        /*0370*/ 	.word	index@(.nv.constant0.matmul_kernel)
        /*0374*/ 	.short	0x0380
        /*0376*/ 	.short	0x0050


	//----- nvinfo : EIATTR_SW_WAR
	.align		4
.L_66:
        /*0378*/ 	.byte	0x04, 0x36
        /*037a*/ 	.short	(.L_68 - .L_67)
.L_67:
        /*037c*/ 	.word	0x00000008
.L_68:


//--------------------- .nv.compat                --------------------------
	.section	.nv.compat,"",@"SHT_CUDA_COMPAT_INFO"
	.align	4
        /*0000*/ 	.byte	0x02, 0x02, 0x02, 0x00, 0x02, 0x05, 0x05, 0x00, 0x02, 0x03, 0x00, 0x00, 0x02, 0x06, 0x01, 0x00


//--------------------- .nv.callgraph             --------------------------
	.section	.nv.callgraph,"",@"SHT_CUDA_CALLGRAPH"
	.align	4
	.sectionentsize	8
	.align		4
        /*0000*/ 	.word	0x00000000
	.align		4
        /*0004*/ 	.word	0xffffffff
	.align		4
        /*0008*/ 	.word	0x00000000
	.align		4
        /*000c*/ 	.word	0xfffffffe
	.align		4
        /*0010*/ 	.word	0x00000000
	.align		4
        /*0014*/ 	.word	0xfffffffd
	.align		4
        /*0018*/ 	.word	0x00000000
	.align		4
        /*001c*/ 	.word	0xfffffffc


//--------------------- .text.matmul_kernel       --------------------------
	.section	.text.matmul_kernel,"ax",@progbits
	.align	128
        .global         matmul_kernel
        .type           matmul_kernel,@function
        .size           matmul_kernel,(.L_x_21 - matmul_kernel)
        .other          matmul_kernel,@"STO_CUDA_ENTRY STV_DEFAULT"
matmul_kernel:
.text.matmul_kernel:
[----:B------:R-:W0:Y:S01]  /*0000*/  LDC R1, c[0x0][0x37c] ;  /* 0x0000df00ff017b82 */ /* 0x000e220000000800 */
[----:B------:R-:W1:Y:S01]  /*0010*/  S2R R35, SR_TID.X ;  /* 0x0000000000237919 */ /* 0x000e620000002100 */
[----:B0-----:R-:W-:Y:S01]  /*0020*/  VIADD R1, R1, 0xffffffc8 ;  /* 0xffffffc801017836 */ /* 0x001fe20000000000 */
[----:B------:R-:W0:Y:S01]  /*0030*/  LDCU.64 UR22, c[0x0][0x358] ;  /* 0x00006b00ff1677ac */ /* 0x000e220008000a00 */
[----:B-1----:R-:W-:-:S13]  /*0040*/  ISETP.GE.U32.AND P0, PT, R35, 0x20, PT ;  /* 0x000000202300780c */ /* 0x002fda0003f06070 */
[----:B------:R-:W-:Y:S02]  /*0050*/  VOTEU.ANY UP0, P0 ;  /* 0x0000000000ff7886 */ /* 0x000fe40000000100 */
[----:B------:R-:W-:Y:S05]  /*0060*/  BRA.U UP0, `(.L_x_0) ;  /* 0x0000000100b87547 */ /* 0x000fea000b800000 */
[----:B------:R-:W1:Y:S01]  /*0070*/  S2UR UR6, SR_CgaCtaId ;  /* 0x00000000000679c3 */ /* 0x000e620000008800 */
[----:B------:R-:W-:Y:S01]  /*0080*/  NOP ;  /* 0x0000000000007918 */ /* 0x000fe20000000000 */
[----:B------:R-:W-:Y:S02]  /*0090*/  UMOV UR4, 0x40 ;  /* 0x0000004000047882 */ /* 0x000fe40000000000 */
[----:B-1----:R-:W-:-:S09]  /*00a0*/  ULEA UR4, UR6, UR4, 0x18 ;  /* 0x0000000406047291 */ /* 0x002fd2000f8ec0ff */
[----:B------:R-:W1:Y:S01]  /*00b0*/  LDS.U8 R0, [UR4] ;  /* 0x00000004ff007984 */ /* 0x000e620008000000 */
[----:B------:R-:W-:Y:S02]  /*00c0*/  UMOV UR4, 0x400 ;  /* 0x0000040000047882 */ /* 0x000fe40000000000 */
[----:B------:R-:W-:Y:S01]  /*00d0*/  ULEA UR4, UR6, UR4, 0x18 ;  /* 0x0000000406047291 */ /* 0x000fe2000f8ec0ff */
[----:B-1----:R-:W-:-:S13]  /*00e0*/  ISETP.NE.AND P0, PT, R0, RZ, PT ;  /* 0x000000ff0000720c */ /* 0x002fda0003f05270 */
[----:B------:R-:W-:Y:S05]  /*00f0*/  @P0 BRA `(.L_x_1) ;  /* 0x00000000007c0947 */ /* 0x000fea0003800000 */
[----:B------:R-:W-:-:S13]  /*0100*/  ELECT P0, URZ, PT ;  /* 0x0000000000ff782f */ /* 0x000fda0003800000 */
[----:B------:R-:W-:Y:S05]  /*0110*/  @!P0 BRA `(.L_x_2) ;  /* 0x0000000000848947 */ /* 0x000fea0003800000 */
[----:B------:R-:W-:Y:S01]  /*0120*/  UMOV UR5, 0x10 ;  /* 0x0000001000057882 */ /* 0x000fe20000000000 */
[----:B------:R-:W-:Y:S02]  /*0130*/  IMAD.MOV.U32 R4, RZ, RZ, 0x1 ;  /* 0x00000001ff047424 */ /* 0x000fe400078e00ff */
[----:B------:R-:W-:Y:S02]  /*0140*/  IMAD.MOV.U32 R5, RZ, RZ, 0xffff ;  /* 0x0000ffffff057424 */ /* 0x000fe400078e00ff */
[----:B------:R-:W-:Y:S04]  /*0150*/  DEPBAR.LE SB1, 0x36 ;  /* 0x00009d800000791a */ /* 0x000fe80000000000 */
[----:B------:R-:W1:Y:S02]  /*0160*/  UTCATOMSWS.FIND_AND_SET.ALIGN UP1, UR5, UR5 ;  /* 0x00000005000575e3 */ /* 0x000e640008020800 */
[----:B-1----:R-:W-:-:S04]  /*0170*/  PLOP3.LUT P0, PT, PT, PT, UP1, 0x80, 0x8 ;  /* 0x000000000008781c */ /* 0x002fc80003f0f018 */
[----:B------:R-:W-:-:S04]  /*0180*/  SEL R0, RZ, 0xffffffff, !P0 ;  /* 0xffffffffff007807 */ /* 0x000fc80004000000 */
[----:B------:R-:W-:Y:S01]  /*0190*/  ISETP.NE.AND P0, PT, R0, RZ, PT ;  /* 0x000000ff0000720c */ /* 0x000fe20003f05270 */
[----:B------:R-:W-:-:S12]  /*01a0*/  IMAD.U32 R0, RZ, RZ, UR5 ;  /* 0x00000005ff007e24 */ /* 0x000fd8000f8e00ff */
[----:B------:R-:W-:Y:S05]  /*01b0*/  @P0 BRA `(.L_x_3) ;  /* 0x0000000000240947 */ /* 0x000fea0003800000 */
.L_x_4:
[----:B------:R-:W-:Y:S05]  /*01c0*/  NANOSLEEP 0x64 ;  /* 0x000000640000795d */ /* 0x000fea0003800000 */
[----:B------:R-:W-:-:S05]  /*01d0*/  UMOV UR5, 0x10 ;  /* 0x0000001000057882 */ /* 0x000fca0000000000 */
[----:B------:R-:W-:Y:S04]  /*01e0*/  DEPBAR.LE SB1, 0x36 ;  /* 0x00009d800000791a */ /* 0x000fe80000000000 */
[----:B------:R-:W1:Y:S02]  /*01f0*/  UTCATOMSWS.FIND_AND_SET.ALIGN UP1, UR5, UR5 ;  /* 0x00000005000575e3 */ /* 0x000e640008020800 */
[----:B-1----:R-:W-:-:S04]  /*0200*/  PLOP3.LUT P0, PT, PT, PT, UP1, 0x80, 0x8 ;  /* 0x000000000008781c */ /* 0x002fc80003f0f018 */
[----:B------:R-:W-:-:S04]  /*0210*/  SEL R0, RZ, 0xffffffff, !P0 ;  /* 0xffffffffff007807 */ /* 0x000fc80004000000 */
[----:B------:R-:W-:Y:S01]  /*0220*/  ISETP.NE.AND P0, PT, R0, RZ, PT ;  /* 0x000000ff0000720c */ /* 0x000fe20003f05270 */
[----:B------:R-:W-:-:S12]  /*0230*/  IMAD.U32 R0, RZ, RZ, UR5 ;  /* 0x00000005ff007e24 */ /* 0x000fd8000f8e00ff */
[----:B------:R-:W-:Y:S05]  /*0240*/  @!P0 BRA `(.L_x_4) ;  /* 0xfffffffc00dc8947 */ /* 0x000fea000383ffff */
.L_x_3:
[C---:B------:R-:W-:Y:S01]  /*0250*/  VIADD R3, R0.reuse, 0x10 ;  /* 0x0000001000037836 */ /* 0x040fe20000000000 */
[----:B------:R-:W-:Y:S01]  /*0260*/  UMOV UR5, 0x50 ;  /* 0x0000005000057882 */ /* 0x000fe20000000000 */
[----:B------:R-:W-:Y:S01]  /*0270*/  SHF.L.U32 R2, R5, R0, RZ ;  /* 0x0000000005027219 */ /* 0x000fe200000006ff */
[----:B------:R-:W-:Y:S01]  /*0280*/  ULEA UR5, UR6, UR5, 0x18 ;  /* 0x0000000506057291 */ /* 0x000fe2000f8ec0ff */
[----:B------:R-:W-:Y:S01]  /*0290*/  IMAD.SHL.U32 R0, R0, 0x20, RZ ;  /* 0x0000002000007824 */ /* 0x000fe200078e00ff */
[----:B------:R-:W-:-:S04]  /*02a0*/  SHF.L.U32 R3, R4, R3, RZ ;  /* 0x0000000304037219 */ /* 0x000fc800000006ff */
[----:B------:R-:W-:-:S05]  /*02b0*/  LOP3.LUT R2, R3, R2, RZ, 0xfc, !PT ;  /* 0x0000000203027212 */ /* 0x000fca00078efcff */
[----:B------:R1:W-:Y:S04]  /*02c0*/  ATOMS.OR RZ, [UR5], R2 ;  /* 0x00000002ffff798c */ /* 0x0003e8000b000005 */
[----:B------:R1:W-:Y:S01]  /*02d0*/  STS [UR4], R0 ;  /* 0x00000000ff007988 */ /* 0x0003e20008000804 */
[----:B------:R-:W-:Y:S05]  /*02e0*/  BRA `(.L_x_2) ;  /* 0x0000000000107947 */ /* 0x000fea0003800000 */
.L_x_1:
[----:B------:R-:W-:Y:S01]  /*02f0*/  IMAD.MOV.U32 R0, RZ, RZ, -0x1 ;  /* 0xffffffffff007424 */ /* 0x000fe200078e00ff */
[----:B------:R-:W-:-:S04]  /*0300*/  MOV R2, 0x330 ;  /* 0x0000033000027802 */ /* 0x000fc80000000f00 */
[----:B------:R1:W-:Y:S03]  /*0310*/  STS [UR4], R0 ;  /* 0x00000000ff007988 */ /* 0x0003e60008000804 */
[----:B01----:R-:W-:Y:S05]  /*0320*/  CALL.REL.NOINC `($__internal_1_$__cuda_sm10x_tcgen05_guardrail_trap_phase_invalid_during_alloc) ;  /* 0x0000011400f47944 */ /* 0x003fea0003c00000 */
.L_x_2:
[----:B------:R-:W-:Y:S05]  /*0330*/  WARPSYNC.ALL ;  /* 0x0000000000007948 */ /* 0x000fea0003800000 */
[----:B------:R-:W-:Y:S01]  /*0340*/  NOP ;  /* 0x0000000000007918 */ /* 0x000fe20000000000 */
.L_x_0:
[----:B------:R-:W2:Y:S08]  /*0350*/  LDC.64 R12, c[0x0][0x398] ;  /* 0x0000e600ff0c7b82 */ /* 0x000eb00000000a00 */
[----:B------:R-:W3:Y:S02]  /*0360*/  S2UR UR5, SR_CgaSize ;  /* 0x00000000000579c3 */ /* 0x000ee40000008a00 */
[----:B---3--:R-:W-:-:S12]  /*0370*/  UIMAD UR5, UR5, -0xa0, URZ ;  /* 0xffffff60050578a4 */ /* 0x008fd8000f8e02ff */
[----:B------:R-:W3:Y:S01]  /*0380*/  LDCU UR5, c[0x0][UR5+0x2b0] ;  /* 0x00005600050577ac */ /* 0x000ee20008000800 */
[----:B------:R-:W4:Y:S01]  /*0390*/  S2R R17, SR_CgaCtaId ;  /* 0x0000000000117919 */ /* 0x000f220000008800 */
[----:B------:R-:W-:Y:S01]  /*03a0*/  SHF.R.U32.HI R34, RZ, 0x5, R35 ;  /* 0x00000005ff227819 */ /* 0x000fe20000011623 */
[----:B------:R-:W5:Y:S01]  /*03b0*/  S2UR UR4, SR_CTAID.X ;  /* 0x00000000000479c3 */ /* 0x000f620000002500 */
[----:B-12---:R-:W-:Y:S01]  /*03c0*/  VIADD R0, R13, 0x1ff ;  /* 0x000001ff0d007836 */ /* 0x006fe20000000000 */
[----:B------:R-:W-:-:S04]  /*03d0*/  IABS R11, R12 ;  /* 0x0000000c000b7213 */ /* 0x000fc80000000000 */
[----:B------:R-:W-:Y:S02]  /*03e0*/  SHF.R.S32.HI R3, RZ, 0x1f, R0 ;  /* 0x0000001fff037819 */ /* 0x000fe40000011400 */
[----:B-----5:R-:W-:Y:S01]  /*03f0*/  I2FP.F32.U32 R5, UR4 ;  /* 0x0000000400057c45 */ /* 0x020fe20008201000 */
[----:B------:R-:W1:Y:S01]  /*0400*/  S2UR UR4, SR_CgaCtaId ;  /* 0x00000000000479c3 */ /* 0x000e620000008800 */
[----:B------:R-:W-:-:S03]  /*0410*/  LEA.HI R3, R3, R0, RZ, 0x9 ;  /* 0x0000000003037211 */ /* 0x000fc600078f48ff */
[----:B---3--:R-:W-:Y:S01]  /*0420*/  FMUL R5, R5, UR5 ;  /* 0x0000000505057c20 */ /* 0x008fe20008400000 */
[----:B------:R-:W-:-:S05]  /*0430*/  SHF.R.S32.HI R3, RZ, 0x9, R3 ;  /* 0x00000009ff037819 */ /* 0x000fca0000011403 */
[----:B------:R-:W-:Y:S01]  /*0440*/  IMAD.SHL.U32 R4, R3, 0x8, RZ ;  /* 0x0000000803047824 */ /* 0x000fe200078e00ff */
[----:B------:R-:W-:Y:S04]  /*0450*/  F2I.U32.TRUNC.NTZ R5, R5 ;  /* 0x0000000500057305 */ /* 0x000fe8000020f000 */
[----:B------:R-:W-:-:S04]  /*0460*/  IABS R7, R4 ;  /* 0x0000000400077213 */ /* 0x000fc80000000000 */
[----:B------:R-:W2:Y:S08]  /*0470*/  I2F.RP R0, R7 ;  /* 0x0000000700007306 */ /* 0x000eb00000209400 */
[----:B--2---:R-:W2:Y:S02]  /*0480*/  MUFU.RCP R0, R0 ;  /* 0x0000000000007308 */ /* 0x004ea40000001000 */
[----:B--2---:R-:W-:Y:S01]  /*0490*/  VIADD R2, R0, 0xffffffe ;  /* 0x0ffffffe00027836 */ /* 0x004fe20000000000 */
[----:B------:R-:W-:-:S05]  /*04a0*/  IABS R0, R5 ;  /* 0x0000000500007213 */ /* 0x000fca0000000000 */
[----:B------:R2:W3:Y:S02]  /*04b0*/  F2I.FTZ.U32.TRUNC.NTZ R3, R2 ;  /* 0x0000000200037305 */ /* 0x0004e4000021f000 */
[----:B--2---:R-:W-:Y:S02]  /*04c0*/  IMAD.MOV.U32 R2, RZ, RZ, RZ ;  /* 0x000000ffff027224 */ /* 0x004fe400078e00ff */
[----:B---3--:R-:W-:-:S04]  /*04d0*/  IMAD.MOV R6, RZ, RZ, -R3 ;  /* 0x000000ffff067224 */ /* 0x008fc800078e0a03 */
[----:B------:R-:W-:Y:S01]  /*04e0*/  IMAD R9, R6, R7, RZ ;  /* 0x0000000706097224 */ /* 0x000fe200078e02ff */
[----:B------:R-:W-:-:S03]  /*04f0*/  IABS R6, R4 ;  /* 0x0000000400067213 */ /* 0x000fc60000000000 */
[----:B------:R-:W-:-:S04]  /*0500*/  IMAD.HI.U32 R3, R3, R9, R2 ;  /* 0x0000000903037227 */ /* 0x000fc800078e0002 */
[----:B------:R-:W-:Y:S02]  /*0510*/  IMAD.MOV R2, RZ, RZ, -R6 ;  /* 0x000000ffff027224 */ /* 0x000fe400078e0a06 */
[----:B------:R-:W-:-:S04]  /*0520*/  IMAD.HI.U32 R3, R3, R0, RZ ;  /* 0x0000000003037227 */ /* 0x000fc800078e00ff */
[----:B------:R-:W-:Y:S01]  /*0530*/  IMAD R0, R3, R2, R0 ;  /* 0x0000000203007224 */ /* 0x000fe200078e0200 */
[----:B------:R-:W-:Y:S04]  /*0540*/  BAR.SYNC.DEFER_BLOCKING 0x0 ;  /* 0x0000000000007b1d */ /* 0x000fe80000010000 */
[----:B------:R-:W-:-:S13]  /*0550*/  ISETP.GT.U32.AND P1, PT, R7, R0, PT ;  /* 0x000000000700720c */ /* 0x000fda0003f24070 */
[----:B------:R-:W-:Y:S02]  /*0560*/  @!P1 IMAD.IADD R0, R0, 0x1, -R7 ;  /* 0x0000000100009824 */ /* 0x000fe400078e0a07 */
[----:B------:R-:W-:Y:S01]  /*0570*/  @!P1 VIADD R3, R3, 0x1 ;  /* 0x0000000103039836 */ /* 0x000fe20000000000 */
[----:B------:R-:W-:Y:S02]  /*0580*/  ISETP.NE.AND P1, PT, R4, RZ, PT ;  /* 0x000000ff0400720c */ /* 0x000fe40003f25270 */
[----:B------:R-:W-:Y:S02]  /*0590*/  ISETP.GE.U32.AND P0, PT, R0, R7, PT ;  /* 0x000000070000720c */ /* 0x000fe40003f06070 */
[----:B------:R-:W-:-:S04]  /*05a0*/  LOP3.LUT R0, R5, R4, RZ, 0x3c, !PT ;  /* 0x0000000405007212 */ /* 0x000fc800078e3cff */
[----:B------:R-:W-:Y:S01]  /*05b0*/  ISETP.GE.AND P2, PT, R0, RZ, PT ;  /* 0x000000ff0000720c */ /* 0x000fe20003f46270 */
[----:B------:R-:W-:-:S06]  /*05c0*/  VIADD R0, R12, 0x7f ;  /* 0x0000007f0c007836 */ /* 0x000fcc0000000000 */
[----:B------:R-:W-:-:S04]  /*05d0*/  @P0 VIADD R3, R3, 0x1 ;  /* 0x0000000103030836 */ /* 0x000fc80000000000 */
[----:B------:R-:W-:Y:S01]  /*05e0*/  IMAD.MOV.U32 R2, RZ, RZ, R3 ;  /* 0x000000ffff027224 */ /* 0x000fe200078e0003 */
[----:B------:R-:W-:-:S03]  /*05f0*/  SHF.R.S32.HI R3, RZ, 0x1f, R0 ;  /* 0x0000001fff037819 */ /* 0x000fc60000011400 */
[----:B------:R-:W-:Y:S01]  /*0600*/  @!P2 IMAD.MOV R2, RZ, RZ, -R2 ;  /* 0x000000ffff02a224 */ /* 0x000fe200078e0a02 */
[----:B------:R-:W-:Y:S02]  /*0610*/  @!P1 LOP3.LUT R2, RZ, R4, RZ, 0x33, !PT ;  /* 0x00000004ff029212 */ /* 0x000fe400078e33ff */
[----:B------:R-:W-:-:S03]  /*0620*/  LEA.HI R3, R3, R0, RZ, 0x7 ;  /* 0x0000000003037211 */ /* 0x000fc600078f38ff */
[----:B------:R-:W-:Y:S02]  /*0630*/  IMAD.SHL.U32 R10, R2, 0x8, RZ ;  /* 0x00000008020a7824 */ /* 0x000fe400078e00ff */
[----:B------:R-:W-:-:S03]  /*0640*/  IMAD.MOV R2, RZ, RZ, -R2 ;  /* 0x000000ffff027224 */ /* 0x000fc600078e0a02 */
[----:B------:R-:W-:Y:S01]  /*0650*/  LEA.HI.SX32 R3, R3, -R10, 0x19 ;  /* 0x8000000a03037211 */ /* 0x000fe200078fcaff */
[----:B------:R-:W-:-:S03]  /*0660*/  IMAD R14, R4, R2, R5 ;  /* 0x00000002040e7224 */ /* 0x000fc600078e0205 */
[----:B------:R-:W-:Y:S02]  /*0670*/  VIMNMX R15, PT, PT, R3, 0x8, PT ;  /* 0x00000008030f7848 */ /* 0x000fe40003fe0100 */
[----:B------:R-:W-:Y:S02]  /*0680*/  IABS R9, R14 ;  /* 0x0000000e00097213 */ /* 0x000fe40000000000 */
[-C--:B------:R-:W-:Y:S02]  /*0690*/  IABS R7, R15.reuse ;  /* 0x0000000f00077213 */ /* 0x080fe40000000000 */
[----:B------:R-:W-:Y:S02]  /*06a0*/  IABS R4, R15 ;  /* 0x0000000f00047213 */ /* 0x000fe40000000000 */
[----:B------:R-:W2:Y:S08]  /*06b0*/  I2F.RP R0, R7 ;  /* 0x0000000700007306 */ /* 0x000eb00000209400 */
[----:B--2---:R-:W2:Y:S02]  /*06c0*/  MUFU.RCP R0, R0 ;  /* 0x0000000000007308 */ /* 0x004ea40000001000 */
[----:B--2---:R-:W-:-:S02]  /*06d0*/  VIADD R3, R0, 0xffffffe ;  /* 0x0ffffffe00037836 */ /* 0x004fc40000000000 */
[----:B------:R-:W-:-:S04]  /*06e0*/  IMAD.MOV R0, RZ, RZ, -R4 ;  /* 0x000000ffff007224 */ /* 0x000fc800078e0a04 */
[----:B------:R-:W2:Y:S08]  /*06f0*/  I2F.RP R4, R11 ;  /* 0x0000000b00047306 */ /* 0x000eb00000209400 */
[----:B------:R-:W3:Y:S08]  /*0700*/  F2I.FTZ.U32.TRUNC.NTZ R3, R3 ;  /* 0x0000000300037305 */ /* 0x000ef0000021f000 */
[----:B--2---:R-:W2:Y:S01]  /*0710*/  MUFU.RCP R4, R4 ;  /* 0x0000000400047308 */ /* 0x004ea20000001000 */
[----:B---3--:R-:W-:-:S04]  /*0720*/  IMAD.MOV R6, RZ, RZ, -R3 ;  /* 0x000000ffff067224 */ /* 0x008fc800078e0a03 */
[----:B------:R-:W-:-:S04]  /*0730*/  IMAD.MOV.U32 R2, RZ, RZ, R6 ;  /* 0x000000ffff027224 */ /* 0x000fc800078e0006 */
[----:B------:R-:W-:Y:S02]  /*0740*/  IMAD R5, R2, R7, RZ ;  /* 0x0000000702057224 */ /* 0x000fe400078e02ff */
[----:B------:R-:W-:Y:S02]  /*0750*/  IMAD.MOV.U32 R2, RZ, RZ, RZ ;  /* 0x000000ffff027224 */ /* 0x000fe400078e00ff */
[----:B--2---:R-:W-:Y:S01]  /*0760*/  VIADD R6, R4, 0xffffffe ;  /* 0x0ffffffe04067836 */ /* 0x004fe20000000000 */
[----:B------:R-:W-:Y:S01]  /*0770*/  MOV R4, 0x400 ;  /* 0x0000040000047802 */ /* 0x000fe20000000f00 */
[----:B------:R-:W-:Y:S01]  /*0780*/  IMAD.HI.U32 R2, R3, R5, R2 ;  /* 0x0000000503027227 */ /* 0x000fe200078e0002 */
[----:B------:R-:W-:Y:S02]  /*0790*/  IABS R3, R13 ;  /* 0x0000000d00037213 */ /* 0x000fe40000000000 */
[----:B------:R-:W-:Y:S02]  /*07a0*/  R2UR UR11, R4 ;  /* 0x00000000040b72ca */ /* 0x000fe400000e0000 */
[----:B------:R-:W2:Y:S01]  /*07b0*/  I2F.RP R5, R3 ;  /* 0x0000000300057306 */ /* 0x000ea20000209400 */
[----:B------:R-:W-:Y:S01]  /*07c0*/  IMAD.HI.U32 R2, R2, R9, RZ ;  /* 0x0000000902027227 */ /* 0x000fe200078e00ff */
[----:B------:R-:W-:-:S03]  /*07d0*/  LOP3.LUT R4, R35, 0x7f, RZ, 0xc0, !PT ;  /* 0x0000007f23047812 */ /* 0x000fc600078ec0ff */
[----:B------:R-:W-:-:S05]  /*07e0*/  IMAD R0, R2, R0, R9 ;  /* 0x0000000002007224 */ /* 0x000fca00078e0209 */
[----:B------:R-:W-:Y:S01]  /*07f0*/  ISETP.GT.U32.AND P1, PT, R7, R0, PT ;  /* 0x000000000700720c */ /* 0x000fe20003f24070 */
[----:B-1----:R-:W-:Y:S01]  /*0800*/  ULEA UR11, UR4, UR11, 0x18 ;  /* 0x0000000b040b7291 */ /* 0x002fe2000f8ec0ff */
[----:B--2---:R-:W1:Y:S11]  /*0810*/  MUFU.RCP R5, R5 ;  /* 0x0000000500057308 */ /* 0x004e760000001000 */
[----:B------:R-:W-:-:S02]  /*0820*/  @!P1 IMAD.IADD R0, R0, 0x1, -R7 ;  /* 0x0000000100009824 */ /* 0x000fc400078e0a07 */
[----:B------:R-:W-:Y:S01]  /*0830*/  @!P1 VIADD R2, R2, 0x1 ;  /* 0x0000000102029836 */ /* 0x000fe20000000000 */
[----:B------:R-:W-:Y:S02]  /*0840*/  ISETP.NE.AND P1, PT, R15, RZ, PT ;  /* 0x000000ff0f00720c */ /* 0x000fe40003f25270 */
[----:B------:R-:W-:Y:S02]  /*0850*/  ISETP.GE.U32.AND P0, PT, R0, R7, PT ;  /* 0x000000070000720c */ /* 0x000fe40003f06070 */
[----:B------:R-:W-:Y:S01]  /*0860*/  LOP3.LUT R0, R14, R15, RZ, 0x3c, !PT ;  /* 0x0000000f0e007212 */ /* 0x000fe200078e3cff */
[----:B------:R-:W2:Y:S01]  /*0870*/  F2I.FTZ.U32.TRUNC.NTZ R7, R6 ;  /* 0x0000000600077305 */ /* 0x000ea2000021f000 */
[----:B-1----:R-:W-:Y:S02]  /*0880*/  VIADD R8, R5, 0xffffffe ;  /* 0x0ffffffe05087836 */ /* 0x002fe40000000000 */
[----:B------:R-:W-:-:S05]  /*0890*/  ISETP.GE.AND P2, PT, R0, RZ, PT ;  /* 0x000000ff0000720c */ /* 0x000fca0003f46270 */
[----:B------:R-:W1:Y:S02]  /*08a0*/  F2I.FTZ.U32.TRUNC.NTZ R9, R8 ;  /* 0x0000000800097305 */ /* 0x000e64000021f000 */
[----:B------:R-:W-:Y:S02]  /*08b0*/  @P0 VIADD R2, R2, 0x1 ;  /* 0x0000000102020836 */ /* 0x000fe40000000000 */
[----:B--2---:R-:W-:-:S04]  /*08c0*/  IMAD.MOV R6, RZ, RZ, -R7 ;  /* 0x000000ffff067224 */ /* 0x004fc800078e0a07 */
[----:B------:R-:W-:Y:S01]  /*08d0*/  @!P2 IMAD.MOV R2, RZ, RZ, -R2 ;  /* 0x000000ffff02a224 */ /* 0x000fe200078e0a02 */
[----:B------:R-:W-:-:S05]  /*08e0*/  @!P1 LOP3.LUT R2, RZ, R15, RZ, 0x33, !PT ;  /* 0x0000000fff029212 */ /* 0x000fca00078e33ff */
[----:B------:R-:W-:Y:S02]  /*08f0*/  IMAD.MOV R0, RZ, RZ, -R2 ;  /* 0x000000ffff007224 */ /* 0x000fe400078e0a02 */
[----:B------:R-:W-:Y:S02]  /*0900*/  IMAD.SHL.U32 R16, R2, 0x200, RZ ;  /* 0x0000020002107824 */ /* 0x000fe400078e00ff */
[----:B------:R-:W-:Y:S02]  /*0910*/  IMAD R0, R15, R0, R14 ;  /* 0x000000000f007224 */ /* 0x000fe400078e020e */
[----:B------:R-:W-:Y:S01]  /*0920*/  IMAD R15, R6, R11, RZ ;  /* 0x0000000b060f7224 */ /* 0x000fe200078e02ff */
[----:B------:R2:W-:Y:S01]  /*0930*/  STL [R1+0x28], R16 ;  /* 0x0000281001007387 */ /* 0x0005e20000100800 */
[----:B------:R-:W-:Y:S02]  /*0940*/  IMAD.IADD R5, R10, 0x1, R0 ;  /* 0x000000010a057824 */ /* 0x000fe400078e0200 */
[----:B------:R-:W-:-:S02]  /*0950*/  IMAD.MOV.U32 R6, RZ, RZ, RZ ;  /* 0x000000ffff067224 */ /* 0x000fc400078e00ff */
[----:B------:R-:W-:Y:S02]  /*0960*/  IMAD R53, R5, 0x80, R4 ;  /* 0x0000008005357824 */ /* 0x000fe400078e0204 */
[----:B-1----:R-:W-:Y:S02]  /*0970*/  IMAD.MOV R8, RZ, RZ, -R9 ;  /* 0x000000ffff087224 */ /* 0x002fe400078e0a09 */
[----:B----4-:R-:W-:Y:S01]  /*0980*/  IMAD R0, R17, 0x100, R34 ;  /* 0x0000010011007824 */ /* 0x010fe200078e0222 */
[----:B------:R2:W-:Y:S01]  /*0990*/  STL [R1+0x20], R53 ;  /* 0x0000203501007387 */ /* 0x0005e20000100800 */
[----:B------:R-:W-:-:S03]  /*09a0*/  IMAD.HI.U32 R7, R7, R15, R6 ;  /* 0x0000000f07077227 */ /* 0x000fc600078e0006 */
[----:B------:R-:W1:Y:S01]  /*09b0*/  LDS R15, [UR11] ;  /* 0x0000000bff0f7984 */ /* 0x000e620008000800 */
[----:B------:R-:W-:Y:S01]  /*09c0*/  IMAD.MOV.U32 R2, RZ, RZ, R8 ;  /* 0x000000ffff027224 */ /* 0x000fe200078e0008 */
[----:B------:R-:W-:Y:S01]  /*09d0*/  LOP3.LUT R6, R16, 0x103, R0, 0xf8, !PT ;  /* 0x0000010310067812 */ /* 0x000fe200078ef800 */
[----:B------:R-:W-:Y:S02]  /*09e0*/  IMAD.MOV.U32 R8, RZ, RZ, RZ ;  /* 0x000000ffff087224 */ /* 0x000fe400078e00ff */
[----:B------:R-:W-:Y:S01]  /*09f0*/  IMAD R5, R2, R3, RZ ;  /* 0x0000000302057224 */ /* 0x000fe200078e02ff */
[----:B------:R-:W-:Y:S02]  /*0a00*/  IABS R0, R6 ;  /* 0x0000000600007213 */ /* 0x000fe40000000000 */
[----:B------:R-:W-:Y:S01]  /*0a10*/  IABS R2, R53 ;  /* 0x0000003500027213 */ /* 0x000fe20000000000 */
[----:B------:R-:W-:-:S04]  /*0a20*/  IMAD.HI.U32 R5, R9, R5, R8 ;  /* 0x0000000509057227 */ /* 0x000fc800078e0008 */
[----:B------:R-:W-:Y:S02]  /*0a30*/  IMAD.MOV.U32 R8, RZ, RZ, R0 ;  /* 0x000000ffff087224 */ /* 0x000fe400078e0000 */
[----:B------:R-:W-:-:S04]  /*0a40*/  IMAD.HI.U32 R7, R7, R2, RZ ;  /* 0x0000000207077227 */ /* 0x000fc800078e00ff */
[----:B------:R-:W-:-:S04]  /*0a50*/  IMAD.HI.U32 R0, R5, R8, RZ ;  /* 0x0000000805007227 */ /* 0x000fc800078e00ff */
[----:B------:R-:W-:Y:S02]  /*0a60*/  IMAD.MOV R33, RZ, RZ, -R0 ;  /* 0x000000ffff217224 */ /* 0x000fe400078e0a00 */
[----:B------:R-:W-:Y:S01]  /*0a70*/  IMAD.MOV R7, RZ, RZ, -R7 ;  /* 0x000000ffff077224 */ /* 0x000fe200078e0a07 */
[----:B------:R-:W-:Y:S06]  /*0a80*/  BAR.SYNC.DEFER_BLOCKING 0x0 ;  /* 0x0000000000007b1d */ /* 0x000fec0000010000 */
[----:B--2---:R-:W-:Y:S05]  /*0a90*/  BRA.U UP0, `(.L_x_5) ;  /* 0x0000000100187547 */ /* 0x004fea000b800000 */
[----:B------:R-:W-:Y:S01]  /*0aa0*/  ELECT P0, URZ, PT ;  /* 0x0000000000ff782f */ /* 0x000fe20003800000 */
[----:B------:R-:W-:Y:S01]  /*0ab0*/  IMAD.MOV.U32 R0, RZ, RZ, 0x1 ;  /* 0x00000001ff007424 */ /* 0x000fe200078e00ff */
[----:B------:R-:W-:Y:S11]  /*0ac0*/  UVIRTCOUNT.DEALLOC.SMPOOL 0x80 ;  /* 0x000000800000784c */ /* 0x000ff60000000000 */
[----:B------:R-:W-:-:S04]  /*0ad0*/  @P0 MOV R10, 0x40 ;  /* 0x00000040000a0802 */ /* 0x000fc80000000f00 */
[----:B------:R-:W-:-:S05]  /*0ae0*/  @P0 LEA R17, R17, R10, 0x18 ;  /* 0x0000000a11110211 */ /* 0x000fca00078ec0ff */
[----:B------:R2:W-:Y:S02]  /*0af0*/  @P0 STS.U8 [R17], R0 ;  /* 0x0000000011000388 */ /* 0x0005e40000000000 */
.L_x_5:
[----:B------:R-:W-:Y:S01]  /*0b00*/  IMAD R33, R3, R33, R8 ;  /* 0x0000002103217224 */ /* 0x000fe200078e0208 */
[C---:B------:R-:W-:Y:S01]  /*0b10*/  LOP3.LUT R8, R6.reuse, 0xfc, RZ, 0xfc, !PT ;  /* 0x000000fc06087812 */ /* 0x040fe200078efcff */
[----:B------:R-:W-:Y:S01]  /*0b20*/  IMAD R2, R11, R7, R2 ;  /* 0x000000070b027224 */ /* 0x000fe200078e0202 */
[C---:B------:R-:W-:Y:S01]  /*0b30*/  LOP3.LUT R7, R6.reuse, 0x8, RZ, 0xfc, !PT ;  /* 0x0000000806077812 */ /* 0x040fe200078efcff */
[----:B------:R-:W-:Y:S01]  /*0b40*/  UMOV UR4, 0x1 ;  /* 0x0000000100047882 */ /* 0x000fe20000000000 */
[----:B------:R-:W-:Y:S01]  /*0b50*/  IABS R10, R8 ;  /* 0x00000008000a7213 */ /* 0x000fe20000000000 */
[----:B------:R-:W-:Y:S01]  /*0b60*/  UIADD3 UR8, UPT, UPT, UR11, 0x8000, URZ ;  /* 0x000080000b087890 */ /* 0x000fe2000fffe0ff */
[----:B------:R-:W-:Y:S01]  /*0b70*/  ISETP.GE.AND P3, PT, R7, RZ, PT ;  /* 0x000000ff0700720c */ /* 0x000fe20003f66270 */
[----:B------:R-:W3:Y:S01]  /*0b80*/  LDCU.128 UR16, c[0x0][0x380] ;  /* 0x00007000ff1077ac */ /* 0x000ee20008000c00 */
[----:B------:R-:W-:Y:S01]  /*0b90*/  IABS R62, R7 ;  /* 0x00000007003e7213 */ /* 0x000fe20000000000 */
[----:B------:R-:W-:Y:S01]  /*0ba0*/  IMAD.HI.U32 R7, R5, R10, RZ ;  /* 0x0000000a05077227 */ /* 0x000fe200078e00ff */
[----:B--2---:R-:W-:Y:S01]  /*0bb0*/  LOP3.LUT R0, R6, 0x4, RZ, 0xfc, !PT ;  /* 0x0000000406007812 */ /* 0x004fe200078efcff */
[----:B------:R-:W2:Y:S01]  /*0bc0*/  LDCU UR5, c[0x0][0x3b0] ;  /* 0x00007600ff0577ac */ /* 0x000ea20008000800 */
[----:B------:R-:W-:Y:S01]  /*0bd0*/  ISETP.GT.U32.AND P0, PT, R11, R2, PT ;  /* 0x000000020b00720c */ /* 0x000fe20003f04070 */
[----:B------:R-:W-:Y:S01]  /*0be0*/  IMAD.MOV R9, RZ, RZ, -R7 ;  /* 0x000000ffff097224 */ /* 0x000fe200078e0a07 */
[----:B------:R-:W-:Y:S01]  /*0bf0*/  IABS R14, R0 ;  /* 0x00000000000e7213 */ /* 0x000fe20000000000 */
[----:B------:R-:W-:Y:S01]  /*0c00*/  IMAD.HI.U32 R7, R5, R62, RZ ;  /* 0x0000003e05077227 */ /* 0x000fe200078e00ff */
[----:B------:R-:W-:-:S02]  /*0c10*/  ISETP.GE.AND P4, PT, R0, RZ, PT ;  /* 0x000000ff0000720c */ /* 0x000fc40003f86270 */
[C---:B------:R-:W-:Y:S01]  /*0c20*/  LOP3.LUT R17, R6.reuse, 0xc, RZ, 0xfc, !PT ;  /* 0x0000000c06117812 */ /* 0x040fe200078efcff */
[----:B------:R-:W-:Y:S01]  /*0c30*/  IMAD R10, R3, R9, R10 ;  /* 0x00000009030a7224 */ /* 0x000fe200078e020a */
[----:B------:R-:W-:Y:S01]  /*0c40*/  LOP3.LUT R18, R6, 0x10, RZ, 0xfc, !PT ;  /* 0x0000001006127812 */ /* 0x000fe200078efcff */
[----:B------:R-:W-:Y:S01]  /*0c50*/  IMAD.HI.U32 R0, R5, R14, RZ ;  /* 0x0000000e05007227 */ /* 0x000fe200078e00ff */
[----:B------:R-:W-:Y:S02]  /*0c60*/  IABS R16, R17 ;  /* 0x0000001100107213 */ /* 0x000fe40000000000 */
[C---:B------:R-:W-:Y:S01]  /*0c70*/  ISETP.GT.U32.AND P1, PT, R3.reuse, R10, PT ;  /* 0x0000000a0300720c */ /* 0x040fe20003f24070 */
[----:B------:R-:W-:Y:S01]  /*0c80*/  IMAD.MOV R0, RZ, RZ, -R0 ;  /* 0x000000ffff007224 */ /* 0x000fe200078e0a00 */
[----:B------:R-:W-:Y:S01]  /*0c90*/  ISETP.GE.AND P5, PT, R8, RZ, PT ;  /* 0x000000ff0800720c */ /* 0x000fe20003fa6270 */
[----:B------:R-:W-:Y:S01]  /*0ca0*/  @!P0 IMAD.IADD R2, R2, 0x1, -R11 ;  /* 0x0000000102028824 */ /* 0x000fe200078e0a0b */
[----:B------:R-:W-:Y:S01]  /*0cb0*/  IABS R64, R18 ;  /* 0x0000001200407213 */ /* 0x000fe20000000000 */
[C---:B------:R-:W-:Y:S01]  /*0cc0*/  IMAD R59, R3.reuse, R0, R14 ;  /* 0x00000000033b7224 */ /* 0x040fe200078e020e */
[----:B------:R-:W-:Y:S01]  /*0cd0*/  ISETP.GT.U32.AND P0, PT, R3, R33, PT ;  /* 0x000000210300720c */ /* 0x000fe20003f04070 */
[----:B------:R-:W-:Y:S01]  /*0ce0*/  IMAD.HI.U32 R8, R5, R16, RZ ;  /* 0x0000001005087227 */ /* 0x000fe200078e00ff */
[----:B------:R-:W-:-:S02]  /*0cf0*/  ISETP.GT.U32.AND P2, PT, R11, R2, PT ;  /* 0x000000020b00720c */ /* 0x000fc40003f44070 */
[----:B------:R-:W-:Y:S01]  /*0d00*/  ISETP.GT.U32.AND P6, PT, R3, R59, PT ;  /* 0x0000003b0300720c */ /* 0x000fe20003fc4070 */
[----:B------:R-:W-:Y:S01]  /*0d10*/  IMAD.MOV R8, RZ, RZ, -R8 ;  /* 0x000000ffff087224 */ /* 0x000fe200078e0a08 */
[C---:B------:R-:W-:Y:S01]  /*0d20*/  LOP3.LUT R9, R6.reuse, 0x14, RZ, 0xfc, !PT ;  /* 0x0000001406097812 */ /* 0x040fe200078efcff */
[----:B------:R-:W-:Y:S01]  /*0d30*/  IMAD.HI.U32 R0, R5, R64, RZ ;  /* 0x0000004005007227 */ /* 0x000fe200078e00ff */
[----:B------:R-:W-:Y:S02]  /*0d40*/  LOP3.LUT R20, R6, 0x1c, RZ, 0xfc, !PT ;  /* 0x0000001c06147812 */ /* 0x000fe400078efcff */
[----:B------:R-:W-:Y:S01]  /*0d50*/  IABS R14, R9 ;  /* 0x00000009000e7213 */ /* 0x000fe20000000000 */
[----:B------:R-:W-:Y:S01]  /*0d60*/  @!P1 IMAD.IADD R10, R10, 0x1, -R3 ;  /* 0x000000010a0a9824 */ /* 0x000fe200078e0a03 */
[C---:B------:R-:W-:Y:S01]  /*0d70*/  LOP3.LUT R19, R6.reuse, 0x18, RZ, 0xfc, !PT ;  /* 0x0000001806137812 */ /* 0x040fe200078efcff */
[----:B------:R-:W-:Y:S01]  /*0d80*/  IMAD.MOV R7, RZ, RZ, -R7 ;  /* 0x000000ffff077224 */ /* 0x000fe200078e0a07 */
[----:B------:R-:W-:Y:S01]  /*0d90*/  LOP3.LUT R21, R6, 0xac, RZ, 0xfc, !PT ;  /* 0x000000ac06157812 */ /* 0x000fe200078efcff */
[C---:B------:R-:W-:Y:S01]  /*0da0*/  IMAD R63, R3.reuse, R8, R16 ;  /* 0x00000008033f7224 */ /* 0x040fe200078e0210 */
[C---:B------:R-:W-:Y:S01]  /*0db0*/  ISETP.GT.U32.AND P1, PT, R3.reuse, R10, PT ;  /* 0x0000000a0300720c */ /* 0x040fe20003f24070 */
[----:B------:R-:W-:Y:S01]  /*0dc0*/  IMAD.MOV R0, RZ, RZ, -R0 ;  /* 0x000000ffff007224 */ /* 0x000fe200078e0a00 */
[----:B------:R-:W-:Y:S01]  /*0dd0*/  IABS R16, R20 ;  /* 0x0000001400107213 */ /* 0x000fe20000000000 */
[C---:B------:R-:W-:Y:S01]  /*0de0*/  IMAD R62, R3.reuse, R7, R62 ;  /* 0x00000007033e7224 */ /* 0x040fe200078e023e */
[----:B------:R-:W-:Y:S01]  /*0df0*/  IABS R66, R19 ;  /* 0x0000001300427213 */ /* 0x000fe20000000000 */
[----:B------:R-:W-:Y:S01]  /*0e00*/  IMAD R64, R3, R0, R64 ;  /* 0x0000000003407224 */ /* 0x000fe200078e0240 */
[----:B------:R-:W-:Y:S01]  /*0e10*/  IABS R26, R21 ;  /* 0x00000015001a7213 */ /* 0x000fe20000000000 */
[----:B------:R-:W-:Y:S01]  /*0e20*/  @!P0 IMAD.IADD R33, R33, 0x1, -R3 ;  /* 0x0000000121218824 */ /* 0x000fe200078e0a03 */
[C---:B------:R-:W-:Y:S01]  /*0e30*/  ISETP.GT.U32.AND P0, PT, R3.reuse, R63, PT ;  /* 0x0000003f0300720c */ /* 0x040fe20003f04070 */
[----:B------:R-:W-:Y:S01]  /*0e40*/  @!P2 IMAD.IADD R2, R2, 0x1, -R11 ;  /* 0x000000010202a824 */ /* 0x000fe200078e0a0b */
[----:B------:R-:W-:Y:S01]  /*0e50*/  ISETP.GT.U32.AND P2, PT, R3, R62, PT ;  /* 0x0000003e0300720c */ /* 0x000fe20003f44070 */
[--C-:B------:R-:W-:Y:S01]  /*0e60*/  @!P6 IMAD.IADD R59, R59, 0x1, -R3.reuse ;  /* 0x000000013b3be824 */ /* 0x100fe200078e0a03 */
[C---:B------:R-:W-:Y:S01]  /*0e70*/  ISETP.GT.U32.AND P6, PT, R3.reuse, R64, PT ;  /* 0x000000400300720c */ /* 0x040fe20003fc4070 */
[----:B------:R-:W-:Y:S01]  /*0e80*/  @!P1 IMAD.IADD R10, R10, 0x1, -R3 ;  /* 0x000000010a0a9824 */ /* 0x000fe200078e0a03 */
[----:B------:R-:W-:Y:S01]  /*0e90*/  ISETP.GT.U32.AND P1, PT, R3, R33, PT ;  /* 0x000000210300720c */ /* 0x000fe20003f24070 */
[----:B------:R-:W-:Y:S01]  /*0ea0*/  IMAD.HI.U32 R0, R5, R14, RZ ;  /* 0x0000000e05007227 */ /* 0x000fe200078e00ff */
[----:B------:R-:W-:-:S02]  /*0eb0*/  LOP3.LUT R11, R6, 0x20, RZ, 0xfc, !PT ;  /* 0x00000020060b7812 */ /* 0x000fc400078efcff */
[----:B------:R-:W-:Y:S01]  /*0ec0*/  LOP3.LUT R23, R6, 0xb0, RZ, 0xfc, !PT ;  /* 0x000000b006177812 */ /* 0x000fe200078efcff */
[----:B------:R-:W-:Y:S01]  /*0ed0*/  IMAD.MOV R0, RZ, RZ, -R0 ;  /* 0x000000ffff007224 */ /* 0x000fe200078e0a00 */
[----:B------:R-:W-:Y:S01]  /*0ee0*/  IABS R68, R11 ;  /* 0x0000000b00447213 */ /* 0x000fe20000000000 */
[--C-:B------:R-:W-:Y:S01]  /*0ef0*/  @!P0 IMAD.IADD R63, R63, 0x1, -R3.reuse ;  /* 0x000000013f3f8824 */ /* 0x100fe200078e0a03 */
[----:B------:R-:W-:Y:S01]  /*0f00*/  IABS R28, R23 ;  /* 0x00000017001c7213 */ /* 0x000fe20000000000 */
[--C-:B------:R-:W-:Y:S01]  /*0f10*/  @!P2 IMAD.IADD R62, R62, 0x1, -R3.reuse ;  /* 0x000000013e3ea824 */ /* 0x100fe200078e0a03 */
[----:B------:R-:W-:Y:S01]  /*0f20*/  ISETP.GE.AND P2, PT, R6, RZ, PT ;  /* 0x000000ff0600720c */ /* 0x000fe20003f46270 */
[----:B------:R-:W-:Y:S01]  /*0f30*/  @!P6 IMAD.IADD R64, R64, 0x1, -R3 ;  /* 0x000000014040e824 */ /* 0x000fe200078e0a03 */
[----:B------:R-:W-:Y:S01]  /*0f40*/  ISETP.GT.U32.AND P6, PT, R3, R63, PT ;  /* 0x0000003f0300720c */ /* 0x000fe20003fc4070 */
[----:B------:R-:W-:Y:S01]  /*0f50*/  IMAD.HI.U32 R8, R5, R16, RZ ;  /* 0x0000001005087227 */ /* 0x000fe200078e00ff */
[----:B------:R-:W-:-:S02]  /*0f60*/  ISETP.GT.U32.AND P0, PT, R3, R62, PT ;  /* 0x0000003e0300720c */ /* 0x000fc40003f04070 */
[C---:B------:R-:W-:Y:S01]  /*0f70*/  LOP3.LUT R25, R6.reuse, 0xd0, RZ, 0xfc, !PT ;  /* 0x000000d006197812 */ /* 0x040fe200078efcff */
[----:B------:R-:W-:Y:S01]  /*0f80*/  IMAD R65, R3, R0, R14 ;  /* 0x0000000003417224 */ /* 0x000fe200078e020e */
[C---:B------:R-:W-:Y:S01]  /*0f90*/  LOP3.LUT R14, R6.reuse, 0x24, RZ, 0xfc, !PT ;  /* 0x00000024060e7812 */ /* 0x040fe200078efcff */
[----:B------:R-:W-:Y:S01]  /*0fa0*/  IMAD.MOV.U32 R0, RZ, RZ, R10 ;  /* 0x000000ffff007224 */ /* 0x000fe200078e000a */
[----:B------:R-:W-:Y:S01]  /*0fb0*/  IABS R44, R25 ;  /* 0x00000019002c7213 */ /* 0x000fe20000000000 */
[----:B------:R-:W-:Y:S01]  /*0fc0*/  IMAD.MOV R8, RZ, RZ, -R8 ;  /* 0x000000ffff087224 */ /* 0x000fe200078e0a08 */
[----:B------:R-:W-:Y:S01]  /*0fd0*/  IABS R10, R14 ;  /* 0x0000000e000a7213 */ /* 0x000fe20000000000 */
[----:B------:R-:W-:Y:S01]  /*0fe0*/  @!P1 IMAD.IADD R33, R33, 0x1, -R3 ;  /* 0x0000000121219824 */ /* 0x000fe200078e0a03 */
[C---:B------:R-:W-:Y:S01]  /*0ff0*/  ISETP.GT.U32.AND P1, PT, R3.reuse, R59, PT ;  /* 0x0000003b0300720c */ /* 0x040fe20003f24070 */
[----:B------:R-:W-:Y:S01]  /*1000*/  @!P5 IMAD.MOV R0, RZ, RZ, -R0 ;  /* 0x000000ffff00d224 */ /* 0x000fe200078e0a00 */
[----:B------:R-:W-:Y:S01]  /*1010*/  ISETP.GT.U32.AND P5, PT, R3, R64, PT ;  /* 0x000000400300720c */ /* 0x000fe20003fa4070 */
[----:B------:R-:W-:Y:S01]  /*1020*/  IMAD.HI.U32 R7, R5, R66, RZ ;  /* 0x0000004205077227 */ /* 0x000fe200078e00ff */
[----:B------:R-:W-:-:S02]  /*1030*/  LOP3.LUT R27, R6, 0xd4, RZ, 0xfc, !PT ;  /* 0x000000d4061b7812 */ /* 0x000fc400078efcff */
[C---:B------:R-:W-:Y:S01]  /*1040*/  LOP3.LUT R29, R6.reuse, 0xd8, RZ, 0xfc, !PT ;  /* 0x000000d8061d7812 */ /* 0x040fe200078efcff */
[C---:B------:R-:W-:Y:S01]  /*1050*/  IMAD R67, R3.reuse, R8, R16 ;  /* 0x0000000803437224 */ /* 0x040fe200078e0210 */
[----:B------:R-:W-:Y:S01]  /*1060*/  LOP3.LUT R16, R6, 0x44, RZ, 0xfc, !PT ;  /* 0x0000004406107812 */ /* 0x000fe200078efcff */
[----:B------:R-:W-:Y:S01]  /*1070*/  IMAD.MOV R7, RZ, RZ, -R7 ;  /* 0x000000ffff077224 */ /* 0x000fe200078e0a07 */
[----:B------:R-:W-:Y:S01]  /*1080*/  IABS R46, R27 ;  /* 0x0000001b002e7213 */ /* 0x000fe20000000000 */
[----:B------:R-:W-:Y:S01]  /*1090*/  @!P2 IMAD.MOV R33, RZ, RZ, -R33 ;  /* 0x000000ffff21a224 */ /* 0x000fe200078e0a21 */
[----:B------:R-:W-:Y:S01]  /*10a0*/  ISETP.GT.U32.AND P2, PT, R3, R65, PT ;  /* 0x000000410300720c */ /* 0x000fe20003f44070 */
[--C-:B------:R-:W-:Y:S01]  /*10b0*/  @!P6 IMAD.IADD R63, R63, 0x1, -R3.reuse ;  /* 0x000000013f3fe824 */ /* 0x100fe200078e0a03 */
[C---:B------:R-:W-:Y:S01]  /*10c0*/  ISETP.GT.U32.AND P6, PT, R3.reuse, R67, PT ;  /* 0x000000430300720c */ /* 0x040fe20003fc4070 */
[----:B------:R-:W-:Y:S01]  /*10d0*/  IMAD R66, R3, R7, R66 ;  /* 0x0000000703427224 */ /* 0x000fe200078e0242 */
[----:B------:R-:W-:Y:S01]  /*10e0*/  IABS R48, R29 ;  /* 0x0000001d00307213 */ /* 0x000fe20000000000 */
[----:B------:R-:W-:Y:S01]  /*10f0*/  @!P0 IMAD.IADD R62, R62, 0x1, -R3 ;  /* 0x000000013e3e8824 */ /* 0x000fe200078e0a03 */
[----:B------:R-:W-:Y:S01]  /*1100*/  ISETP.GE.AND P0, PT, R17, RZ, PT ;  /* 0x000000ff1100720c */ /* 0x000fe20003f06270 */
[----:B------:R-:W-:Y:S01]  /*1110*/  IMAD.HI.U32 R7, R5, R68, RZ ;  /* 0x0000004405077227 */ /* 0x000fe200078e00ff */
[----:B------:R-:W-:-:S02]  /*1120*/  LOP3.LUT R17, R6, 0x48, RZ, 0xfc, !PT ;  /* 0x0000004806117812 */ /* 0x000fc400078efcff */
[----:B------:R-:W-:Y:S01]  /*1130*/  LOP3.LUT R31, R6, 0xdc, RZ, 0xfc, !PT ;  /* 0x000000dc061f7812 */ /* 0x000fe200078efcff */
[----:B------:R-:W-:Y:S01]  /*1140*/  IMAD.HI.U32 R8, R5, R10, RZ ;  /* 0x0000000a05087227 */ /* 0x000fe200078e00ff */
[----:B------:R-:W-:Y:S02]  /*1150*/  IABS R88, R17 ;  /* 0x0000001100587213 */ /* 0x000fe40000000000 */
[----:B------:R-:W-:Y:S01]  /*1160*/  IABS R50, R31 ;  /* 0x0000001f00327213 */ /* 0x000fe20000000000 */
[--C-:B------:R-:W-:Y:S01]  /*1170*/  @!P1 IMAD.IADD R59, R59, 0x1, -R3.reuse ;  /* 0x000000013b3b9824 */ /* 0x100fe200078e0a03 */
[----:B------:R-:W-:Y:S01]  /*1180*/  ISETP.GT.U32.AND P1, PT, R3, R66, PT ;  /* 0x000000420300720c */ /* 0x000fe20003f24070 */
[----:B------:R-:W-:Y:S01]  /*1190*/  @!P5 IMAD.IADD R64, R64, 0x1, -R3 ;  /* 0x000000014040d824 */ /* 0x000fe200078e0a03 */
[----:B------:R-:W-:Y:S01]  /*11a0*/  ISETP.GE.AND P5, PT, R18, RZ, PT ;  /* 0x000000ff1200720c */ /* 0x000fe20003fa6270 */
[----:B------:R-:W-:Y:S01]  /*11b0*/  IMAD.MOV R7, RZ, RZ, -R7 ;  /* 0x000000ffff077224 */ /* 0x000fe200078e0a07 */
[C---:B------:R-:W-:Y:S01]  /*11c0*/  LOP3.LUT R18, R6.reuse, 0x90, RZ, 0xfc, !PT ;  /* 0x0000009006127812 */ /* 0x040fe200078efcff */
[----:B------:R-:W-:Y:S01]  /*11d0*/  IMAD.MOV R8, RZ, RZ, -R8 ;  /* 0x000000ffff087224 */ /* 0x000fe200078e0a08 */
[C---:B------:R-:W-:Y:S01]  /*11e0*/  LOP3.LUT R37, R6.reuse, 0xe0, RZ, 0xfc, !PT ;  /* 0x000000e006257812 */ /* 0x040fe200078efcff */
[--C-:B------:R-:W-:Y:S01]  /*11f0*/  @!P2 IMAD.IADD R65, R65, 0x1, -R3.reuse ;  /* 0x000000014141a824 */ /* 0x100fe200078e0a03 */
[----:B------:R-:W-:Y:S01]  /*1200*/  ISETP.GE.AND P2, PT, R9, RZ, PT ;  /* 0x000000ff0900720c */ /* 0x000fe20003f46270 */
[C---:B------:R-:W-:Y:S01]  /*1210*/  IMAD R68, R3.reuse, R7, R68 ;  /* 0x0000000703447224 */ /* 0x040fe200078e0244 */
[C---:B------:R-:W-:Y:S01]  /*1220*/  LOP3.LUT R9, R6.reuse, 0x2c, RZ, 0xfc, !PT ;  /* 0x0000002c06097812 */ /* 0x040fe200078efcff */
[----:B------:R-:W-:Y:S01]  /*1230*/  IMAD R69, R3, R8, R10 ;  /* 0x0000000803457224 */ /* 0x000fe200078e020a */
[----:B------:R-:W-:Y:S01]  /*1240*/  LOP3.LUT R8, R6, 0x28, RZ, 0xfc, !PT ;  /* 0x0000002806087812 */ /* 0x000fe200078efcff */
[----:B------:R-:W-:Y:S01]  /*1250*/  @!P6 IMAD.IADD R67, R67, 0x1, -R3 ;  /* 0x000000014343e824 */ /* 0x000fe200078e0a03 */
[----:B------:R-:W-:Y:S01]  /*1260*/  IABS R10, R9 ;  /* 0x00000009000a7213 */ /* 0x000fe20000000000 */
[----:B------:R-:W-:Y:S01]  /*1270*/  @!P4 IMAD.MOV R59, RZ, RZ, -R59 ;  /* 0x000000ffff3bc224 */ /* 0x000fe200078e0a3b */
[C---:B------:R-:W-:Y:S01]  /*1280*/  ISETP.GT.U32.AND P4, PT, R3.reuse, R65, PT ;  /* 0x000000410300720c */ /* 0x040fe20003f84070 */
[----:B------:R-:W-:Y:S01]  /*1290*/  @!P0 IMAD.MOV R63, RZ, RZ, -R63 ;  /* 0x000000ffff3f8224 */ /* 0x000fe200078e0a3f */
[C---:B------:R-:W-:Y:S01]  /*12a0*/  ISETP.GT.U32.AND P6, PT, R3.reuse, R67, PT ;  /* 0x000000430300720c */ /* 0x040fe20003fc4070 */
[----:B------:R-:W-:Y:S01]  /*12b0*/  @!P1 IMAD.IADD R66, R66, 0x1, -R3 ;  /* 0x0000000142429824 */ /* 0x000fe200078e0a03 */
[----:B------:R-:W-:Y:S01]  /*12c0*/  ISETP.GT.U32.AND P0, PT, R3, R68, PT ;  /* 0x000000440300720c */ /* 0x000fe20003f04070 */
[----:B------:R-:W-:Y:S01]  /*12d0*/  @!P5 IMAD.MOV R64, RZ, RZ, -R64 ;  /* 0x000000ffff40d224 */ /* 0x000fe200078e0a40 */
[----:B------:R-:W-:Y:S01]  /*12e0*/  IABS R72, R8 ;  /* 0x0000000800487213 */ /* 0x000fe20000000000 */
[----:B------:R-:W-:Y:S01]  /*12f0*/  @!P3 IMAD.MOV R62, RZ, RZ, -R62 ;  /* 0x000000ffff3eb224 */ /* 0x000fe200078e0a3e */
[----:B------:R-:W-:-:S02]  /*1300*/  ISETP.GE.AND P5, PT, R20, RZ, PT ;  /* 0x000000ff1400720c */ /* 0x000fc40003fa6270 */
[----:B------:R-:W-:Y:S01]  /*1310*/  ISETP.GT.U32.AND P3, PT, R3, R66, PT ;  /* 0x000000420300720c */ /* 0x000fe20003f64070 */
[----:B------:R-:W-:Y:S01]  /*1320*/  IMAD.HI.U32 R7, R5, R72, RZ ;  /* 0x0000004805077227 */ /* 0x000fe200078e00ff */
[----:B------:R-:W-:Y:S02]  /*1330*/  ISETP.GE.AND P1, PT, R19, RZ, PT ;  /* 0x000000ff1300720c */ /* 0x000fe40003f26270 */
[----:B------:R-:W-:Y:S01]  /*1340*/  LOP3.LUT R19, R6, 0x98, RZ, 0xfc, !PT ;  /* 0x0000009806137812 */ /* 0x000fe200078efcff */
[----:B------:R-:W-:Y:S01]  /*1350*/  IMAD.MOV R7, RZ, RZ, -R7 ;  /* 0x000000ffff077224 */ /* 0x000fe200078e0a07 */
[----:B------:R-:W-:Y:S01]  /*1360*/  IABS R52, R37 ;  /* 0x0000002500347213 */ /* 0x000fe20000000000 */
[--C-:B------:R-:W-:Y:S01]  /*1370*/  @!P4 IMAD.IADD R65, R65, 0x1, -R3.reuse ;  /* 0x000000014141c824 */ /* 0x100fe200078e0a03 */
[----:B------:R-:W-:Y:S01]  /*1380*/  ISETP.GT.U32.AND P4, PT, R3, R69, PT ;  /* 0x000000450300720c */ /* 0x000fe20003f84070 */
[--C-:B------:R-:W-:Y:S01]  /*1390*/  @!P6 IMAD.IADD R67, R67, 0x1, -R3.reuse ;  /* 0x000000014343e824 */ /* 0x100fe200078e0a03 */
[----:B------:R-:W-:Y:S01]  /*13a0*/  ISETP.GE.AND P6, PT, R14, RZ, PT ;  /* 0x000000ff0e00720c */ /* 0x000fe20003fc6270 */
[----:B------:R-:W-:Y:S01]  /*13b0*/  @!P0 IMAD.IADD R68, R68, 0x1, -R3 ;  /* 0x0000000144448824 */ /* 0x000fe200078e0a03 */
[----:B------:R-:W-:Y:S01]  /*13c0*/  ISETP.GE.AND P0, PT, R8, RZ, PT ;  /* 0x000000ff0800720c */ /* 0x000fe20003f06270 */
[C---:B------:R-:W-:Y:S01]  /*13d0*/  IMAD R72, R3.reuse, R7, R72 ;  /* 0x0000000703487224 */ /* 0x040fe200078e0248 */
[----:B------:R-:W-:Y:S01]  /*13e0*/  LOP3.LUT R7, R6, 0x30, RZ, 0xfc, !PT ;  /* 0x0000003006077812 */ /* 0x000fe200078efcff */
[----:B------:R-:W-:Y:S01]  /*13f0*/  @!P2 IMAD.MOV R65, RZ, RZ, -R65 ;  /* 0x000000ffff41a224 */ /* 0x000fe200078e0a41 */
[C---:B------:R-:W-:Y:S01]  /*1400*/  ISETP.GT.U32.AND P2, PT, R3.reuse, R68, PT ;  /* 0x000000440300720c */ /* 0x040fe20003f44070 */
[----:B------:R-:W-:Y:S01]  /*1410*/  @!P5 IMAD.MOV R67, RZ, RZ, -R67 ;  /* 0x000000ffff43d224 */ /* 0x000fe200078e0a43 */
[----:B------:R-:W-:Y:S01]  /*1420*/  ISETP.GT.U32.AND P5, PT, R3, R72, PT ;  /* 0x000000480300720c */ /* 0x000fe20003fa4070 */
[--C-:B------:R-:W-:Y:S01]  /*1430*/  @!P3 IMAD.IADD R66, R66, 0x1, -R3.reuse ;  /* 0x000000014242b824 */ /* 0x100fe200078e0a03 */
[----:B------:R-:W-:Y:S01]  /*1440*/  ISETP.GE.AND P3, PT, R11, RZ, PT ;  /* 0x000000ff0b00720c */ /* 0x000fe20003f66270 */
[----:B------:R-:W-:Y:S01]  /*1450*/  @!P4 IMAD.IADD R69, R69, 0x1, -R3 ;  /* 0x000000014545c824 */ /* 0x000fe200078e0a03 */
[----:B------:R-:W-:Y:S01]  /*1460*/  IABS R74, R7 ;  /* 0x00000007004a7213 */ /* 0x000fe20000000000 */
[----:B------:R-:W-:Y:S01]  /*1470*/  IMAD.HI.U32 R8, R5, R10, RZ ;  /* 0x0000000a05087227 */ /* 0x000fe200078e00ff */
[----:B------:R-:W-:-:S02]  /*1480*/  LOP3.LUT R11, R6, 0x38, RZ, 0xfc, !PT ;  /* 0x00000038060b7812 */ /* 0x000fc400078efcff */
[----:B------:R-:W-:Y:S01]  /*1490*/  ISETP.GT.U32.AND P4, PT, R3, R69, PT ;  /* 0x000000450300720c */ /* 0x000fe20003f84070 */
[----:B------:R-:W-:Y:S01]  /*14a0*/  IMAD.MOV R8, RZ, RZ, -R8 ;  /* 0x000000ffff087224 */ /* 0x000fe200078e0a08 */
[----:B------:R-:W-:Y:S01]  /*14b0*/  IABS R82, R11 ;  /* 0x0000000b00527213 */ /* 0x000fe20000000000 */
[--C-:B------:R-:W-:Y:S01]  /*14c0*/  @!P2 IMAD.IADD R68, R68, 0x1, -R3.reuse ;  /* 0x000000014444a824 */ /* 0x100fe200078e0a03 */
[----:B------:R-:W-:Y:S01]  /*14d0*/  ISETP.GE.AND P2, PT, R7, RZ, PT ;  /* 0x000000ff0700720c */ /* 0x000fe20003f46270 */
[----:B------:R-:W-:Y:S01]  /*14e0*/  @!P5 IMAD.IADD R72, R72, 0x1, -R3 ;  /* 0x000000014848d824 */ /* 0x000fe200078e0a03 */
[C---:B------:R-:W-:Y:S01]  /*14f0*/  LOP3.LUT R14, R6.reuse, 0x40, RZ, 0xfc, !PT ;  /* 0x00000040060e7812 */ /* 0x040fe200078efcff */
[----:B------:R-:W-:Y:S01]  /*1500*/  @!P3 IMAD.MOV R68, RZ, RZ, -R68 ;  /* 0x000000ffff44b224 */ /* 0x000fe200078e0a44 */
[----:B------:R-:W-:Y:S01]  /*1510*/  LOP3.LUT R39, R6, 0xe4, RZ, 0xfc, !PT ;  /* 0x000000e406277812 */ /* 0x000fe200078efcff */
[----:B------:R-:W-:Y:S01]  /*1520*/  IMAD.HI.U32 R7, R5, R74, RZ ;  /* 0x0000004a05077227 */ /* 0x000fe200078e00ff */
[----:B------:R-:W-:-:S02]  /*1530*/  ISETP.GT.U32.AND P3, PT, R3, R72, PT ;  /* 0x000000480300720c */ /* 0x000fc40003f64070 */
[----:B------:R-:W-:Y:S01]  /*1540*/  IABS R86, R14 ;  /* 0x0000000e00567213 */ /* 0x000fe20000000000 */
[----:B------:R-:W-:Y:S01]  /*1550*/  IMAD.MOV R7, RZ, RZ, -R7 ;  /* 0x000000ffff077224 */ /* 0x000fe200078e0a07 */
[----:B------:R-:W-:Y:S01]  /*1560*/  IABS R54, R39 ;  /* 0x0000002700367213 */ /* 0x000fe20000000000 */
[C---:B------:R-:W-:Y:S01]  /*1570*/  IMAD R73, R3.reuse, R8, R10 ;  /* 0x0000000803497224 */ /* 0x040fe200078e020a */
[----:B------:R-:W-:Y:S01]  /*1580*/  LOP3.LUT R8, R6, 0x34, RZ, 0xfc, !PT ;  /* 0x0000003406087812 */ /* 0x000fe200078efcff */
[----:B------:R-:W-:Y:S01]  /*1590*/  IMAD R74, R3, R7, R74 ;  /* 0x00000007034a7224 */ /* 0x000fe200078e024a */
[----:B-1----:R-:W-:Y:S01]  /*15a0*/  R2UR UR10, R15 ;  /* 0x000000000f0a72ca */ /* 0x002fe200000e0000 */
[----:B------:R-:W-:Y:S01]  /*15b0*/  @!P1 IMAD.MOV R66, RZ, RZ, -R66 ;  /* 0x000000ffff429224 */ /* 0x000fe200078e0a42 */
[----:B------:R-:W-:Y:S01]  /*15c0*/  IABS R10, R8 ;  /* 0x00000008000a7213 */ /* 0x000fe20000000000 */
[--C-:B------:R-:W-:Y:S01]  /*15d0*/  @!P4 IMAD.IADD R69, R69, 0x1, -R3.reuse ;  /* 0x000000014545c824 */ /* 0x100fe200078e0a03 */
[----:B------:R-:W-:Y:S01]  /*15e0*/  ISETP.GE.AND P1, PT, R9, RZ, PT ;  /* 0x000000ff0900720c */ /* 0x000fe20003f26270 */
[----:B------:R-:W-:Y:S01]  /*15f0*/  @!P3 IMAD.IADD R72, R72, 0x1, -R3 ;  /* 0x000000014848b824 */ /* 0x000fe200078e0a03 */
[----:B------:R-:W-:Y:S01]  /*1600*/  ISETP.GT.U32.AND P3, PT, R3, R74, PT ;  /* 0x0000004a0300720c */ /* 0x000fe20003f64070 */
[----:B------:R-:W-:Y:S01]  /*1610*/  IMAD.HI.U32 R9, R5, R82, RZ ;  /* 0x0000005205097227 */ /* 0x000fe200078e00ff */
[----:B------:R-:W-:-:S02]  /*1620*/  ISETP.GE.AND P5, PT, R8, RZ, PT ;  /* 0x000000ff0800720c */ /* 0x000fc40003fa6270 */
[----:B------:R-:W-:Y:S01]  /*1630*/  ISETP.GT.U32.AND P4, PT, R3, R73, PT ;  /* 0x000000490300720c */ /* 0x000fe20003f84070 */
[----:B------:R-:W-:-:S04]  /*1640*/  IMAD.HI.U32 R8, R5, R10, RZ ;  /* 0x0000000a05087227 */ /* 0x000fc800078e00ff */
[----:B------:R-:W-:Y:S01]  /*1650*/  @!P6 IMAD.MOV R69, RZ, RZ, -R69 ;  /* 0x000000ffff45e224 */ /* 0x000fe200078e0a45 */
[----:B------:R-:W-:Y:S01]  /*1660*/  ISETP.GE.AND P6, PT, R11, RZ, PT ;  /* 0x000000ff0b00720c */ /* 0x000fe20003fc6270 */
[----:B------:R-:W-:Y:S01]  /*1670*/  IMAD.MOV R8, RZ, RZ, -R8 ;  /* 0x000000ffff087224 */ /* 0x000fe200078e0a08 */
[----:B------:R-:W-:Y:S01]  /*1680*/  LOP3.LUT R11, R6, 0x3c, RZ, 0xfc, !PT ;  /* 0x0000003c060b7812 */ /* 0x000fe200078efcff */
[----:B------:R-:W-:Y:S02]  /*1690*/  IMAD.MOV R9, RZ, RZ, -R9 ;  /* 0x000000ffff097224 */ /* 0x000fe400078e0a09 */
[C---:B------:R-:W-:Y:S01]  /*16a0*/  IMAD R75, R3.reuse, R8, R10 ;  /* 0x00000008034b7224 */ /* 0x040fe200078e020a */
[----:B------:R-:W-:Y:S01]  /*16b0*/  IABS R8, R11 ;  /* 0x0000000b00087213 */ /* 0x000fe20000000000 */
[----:B------:R-:W-:Y:S01]  /*16c0*/  IMAD R82, R3, R9, R82 ;  /* 0x0000000903527224 */ /* 0x000fe200078e0252 */
[----:B------:R-:W-:Y:S01]  /*16d0*/  IABS R10, R16 ;  /* 0x00000010000a7213 */ /* 0x000fe20000000000 */
[----:B------:R-:W-:-:S02]  /*16e0*/  @!P3 IMAD.IADD R74, R74, 0x1, -R3 ;  /* 0x000000014a4ab824 */ /* 0x000fc400078e0a03 */
[----:B------:R-:W-:Y:S01]  /*16f0*/  @!P0 IMAD.MOV R72, RZ, RZ, -R72 ;  /* 0x000000ffff488224 */ /* 0x000fe200078e0a48 */
[----:B------:R-:W-:Y:S01]  /*1700*/  ISETP.GT.U32.AND P0, PT, R3, R82, PT ;  /* 0x000000520300720c */ /* 0x000fe20003f04070 */
[----:B------:R-:W-:Y:S01]  /*1710*/  @!P4 IMAD.IADD R73, R73, 0x1, -R3 ;  /* 0x000000014949c824 */ /* 0x000fe200078e0a03 */
[----:B------:R-:W-:Y:S01]  /*1720*/  ISETP.GT.U32.AND P3, PT, R3, R74, PT ;  /* 0x0000004a0300720c */ /* 0x000fe20003f64070 */
[----:B------:R-:W-:-:S03]  /*1730*/  IMAD.HI.U32 R7, R5, R8, RZ ;  /* 0x0000000805077227 */ /* 0x000fc600078e00ff */
[----:B------:R-:W-:Y:S01]  /*1740*/  ISETP.GT.U32.AND P4, PT, R3, R73, PT ;  /* 0x000000490300720c */ /* 0x000fe20003f84070 */
[----:B------:R-:W-:Y:S02]  /*1750*/  IMAD.MOV R7, RZ, RZ, -R7 ;  /* 0x000000ffff077224 */ /* 0x000fe400078e0a07 */
[----:B------:R-:W-:-:S04]  /*1760*/  IMAD.HI.U32 R9, R5, R88, RZ ;  /* 0x0000005805097227 */ /* 0x000fc800078e00ff */
[C---:B------:R-:W-:Y:S02]  /*1770*/  IMAD R83, R3.reuse, R7, R8 ;  /* 0x0000000703537224 */ /* 0x040fe400078e0208 */
[--C-:B------:R-:W-:Y:S02]  /*1780*/  @!P3 IMAD.IADD R74, R74, 0x1, -R3.reuse ;  /* 0x000000014a4ab824 */ /* 0x100fe400078e0a03 */
[----:B------:R-:W-:Y:S01]  /*1790*/  @!P0 IMAD.IADD R82, R82, 0x1, -R3 ;  /* 0x0000000152528824 */ /* 0x000fe200078e0a03 */
[----:B------:R-:W-:Y:S01]  /*17a0*/  ISETP.GT.U32.AND P3, PT, R3, R83, PT ;  /* 0x000000530300720c */ /* 0x000fe20003f64070 */
[----:B------:R-:W-:-:S03]  /*17b0*/  IMAD.HI.U32 R7, R5, R86, RZ ;  /* 0x0000005605077227 */ /* 0x000fc600078e00ff */
[----:B------:R-:W-:Y:S01]  /*17c0*/  ISETP.GT.U32.AND P0, PT, R3, R82, PT ;  /* 0x000000520300720c */ /* 0x000fe20003f04070 */
[----:B------:R-:W-:Y:S01]  /*17d0*/  @!P4 IMAD.IADD R73, R73, 0x1, -R3 ;  /* 0x000000014949c824 */ /* 0x000fe200078e0a03 */
[----:B------:R-:W-:Y:S01]  /*17e0*/  ISETP.GT.U32.AND P4, PT, R3, R75, PT ;  /* 0x0000004b0300720c */ /* 0x000fe20003f84070 */
[----:B------:R-:W-:-:S04]  /*17f0*/  IMAD.HI.U32 R8, R5, R10, RZ ;  /* 0x0000000a05087227 */ /* 0x000fc800078e00ff */
[----:B------:R-:W-:Y:S02]  /*1800*/  IMAD.MOV R7, RZ, RZ, -R7 ;  /* 0x000000ffff077224 */ /* 0x000fe400078e0a07 */
[----:B------:R-:W-:Y:S02]  /*1810*/  IMAD.MOV R8, RZ, RZ, -R8 ;  /* 0x000000ffff087224 */ /* 0x000fe400078e0a08 */
[C---:B------:R-:W-:Y:S02]  /*1820*/  IMAD R86, R3.reuse, R7, R86 ;  /* 0x0000000703567224 */ /* 0x040fe400078e0256 */
[----:B------:R-:W-:Y:S02]  /*1830*/  IMAD.MOV R9, RZ, RZ, -R9 ;  /* 0x000000ffff097224 */ /* 0x000fe400078e0a09 */
[----:B------:R-:W-:Y:S01]  /*1840*/  IMAD R87, R3, R8, R10 ;  /* 0x0000000803577224 */ /* 0x000fe200078e020a */
[----:B------:R-:W-:Y:S01]  /*1850*/  LOP3.LUT R10, R6, 0x4c, RZ, 0xfc, !PT ;  /* 0x0000004c060a7812 */ /* 0x000fe200078efcff */
[--C-:B------:R-:W-:Y:S01]  /*1860*/  @!P3 IMAD.IADD R83, R83, 0x1, -R3.reuse ;  /* 0x000000015353b824 */ /* 0x100fe200078e0a03 */
[C---:B------:R-:W-:Y:S01]  /*1870*/  ISETP.GT.U32.AND P3, PT, R3.reuse, R86, PT ;  /* 0x000000560300720c */ /* 0x040fe20003f64070 */
[C---:B------:R-:W-:Y:S01]  /*1880*/  IMAD R88, R3.reuse, R9, R88 ;  /* 0x0000000903587224 */ /* 0x040fe200078e0258 */
[----:B------:R-:W-:Y:S01]  /*1890*/  IABS R8, R10 ;  /* 0x0000000a00087213 */ /* 0x000fe20000000000 */
[--C-:B------:R-:W-:Y:S01]  /*18a0*/  @!P0 IMAD.IADD R82, R82, 0x1, -R3.reuse ;  /* 0x0000000152528824 */ /* 0x100fe200078e0a03 */
[----:B------:R-:W-:Y:S01]  /*18b0*/  ISETP.GT.U32.AND P0, PT, R3, R87, PT ;  /* 0x000000570300720c */ /* 0x000fe20003f04070 */
[----:B------:R-:W-:Y:S01]  /*18c0*/  @!P4 IMAD.IADD R75, R75, 0x1, -R3 ;  /* 0x000000014b4bc824 */ /* 0x000fe200078e0a03 */
[----:B------:R-:W-:Y:S01]  /*18d0*/  LOP3.LUT R9, R6, 0x50, RZ, 0xfc, !PT ;  /* 0x0000005006097812 */ /* 0x000fe200078efcff */
[----:B------:R-:W-:Y:S01]  /*18e0*/  @!P6 IMAD.MOV R82, RZ, RZ, -R82 ;  /* 0x000000ffff52e224 */ /* 0x000fe200078e0a52 */
[C---:B------:R-:W-:Y:S01]  /*18f0*/  ISETP.GT.U32.AND P6, PT, R3.reuse, R88, PT ;  /* 0x000000580300720c */ /* 0x040fe20003fc4070 */
[----:B------:R-:W-:Y:S01]  /*1900*/  @!P2 IMAD.MOV R74, RZ, RZ, -R74 ;  /* 0x000000ffff4aa224 */ /* 0x000fe200078e0a4a */
[----:B------:R-:W-:Y:S01]  /*1910*/  ISETP.GT.U32.AND P4, PT, R3, R75, PT ;  /* 0x0000004b0300720c */ /* 0x000fe20003f84070 */
[----:B------:R-:W-:Y:S01]  /*1920*/  IMAD.HI.U32 R7, R5, R8, RZ ;  /* 0x0000000805077227 */ /* 0x000fe200078e00ff */
[----:B------:R-:W-:-:S02]  /*1930*/  ISETP.GT.U32.AND P2, PT, R3, R83, PT ;  /* 0x000000530300720c */ /* 0x000fc40003f44070 */
[----:B------:R-:W-:Y:S01]  /*1940*/  IABS R90, R9 ;  /* 0x00000009005a7213 */ /* 0x000fe20000000000 */
[----:B------:R-:W-:Y:S01]  /*1950*/  @!P3 IMAD.IADD R86, R86, 0x1, -R3 ;  /* 0x000000015656b824 */ /* 0x000fe200078e0a03 */
[----:B------:R-:W-:Y:S01]  /*1960*/  ISETP.GE.AND P3, PT, R10, RZ, PT ;  /* 0x000000ff0a00720c */ /* 0x000fe20003f66270 */
[----:B------:R-:W-:Y:S01]  /*1970*/  @!P1 IMAD.MOV R73, RZ, RZ, -R73 ;  /* 0x000000ffff499224 */ /* 0x000fe200078e0a49 */
[----:B------:R-:W-:Y:S01]  /*1980*/  ISETP.GE.AND P1, PT, R11, RZ, PT ;  /* 0x000000ff0b00720c */ /* 0x000fe20003f26270 */
[----:B------:R-:W-:Y:S01]  /*1990*/  @!P0 IMAD.IADD R87, R87, 0x1, -R3 ;  /* 0x0000000157578824 */ /* 0x000fe200078e0a03 */
[C---:B------:R-:W-:Y:S01]  /*19a0*/  ISETP.GT.U32.AND P0, PT, R3.reuse, R86, PT ;  /* 0x000000560300720c */ /* 0x040fe20003f04070 */
[----:B------:R-:W-:Y:S01]  /*19b0*/  IMAD.MOV R7, RZ, RZ, -R7 ;  /* 0x000000ffff077224 */ /* 0x000fe200078e0a07 */
[----:B------:R-:W-:Y:S01]  /*19c0*/  LOP3.LUT R11, R6, 0x54, RZ, 0xfc, !PT ;  /* 0x00000054060b7812 */ /* 0x000fe200078efcff */
[--C-:B------:R-:W-:Y:S01]  /*19d0*/  @!P6 IMAD.IADD R88, R88, 0x1, -R3.reuse ;  /* 0x000000015858e824 */ /* 0x100fe200078e0a03 */
[----:B------:R-:W-:Y:S01]  /*19e0*/  ISETP.GT.U32.AND P6, PT, R3, R87, PT ;  /* 0x000000570300720c */ /* 0x000fe20003fc4070 */
[----:B------:R-:W-:Y:S01]  /*19f0*/  @!P4 IMAD.IADD R75, R75, 0x1, -R3 ;  /* 0x000000014b4bc824 */ /* 0x000fe200078e0a03 */
[----:B------:R-:W-:Y:S01]  /*1a00*/  ISETP.GE.AND P4, PT, R14, RZ, PT ;  /* 0x000000ff0e00720c */ /* 0x000fe20003f86270 */
[----:B------:R-:W-:Y:S01]  /*1a10*/  IMAD R89, R3, R7, R8 ;  /* 0x0000000703597224 */ /* 0x000fe200078e0208 */
[----:B------:R-:W-:Y:S01]  /*1a20*/  IABS R10, R11 ;  /* 0x0000000b000a7213 */ /* 0x000fe20000000000 */
[----:B------:R-:W-:-:S04]  /*1a30*/  IMAD.HI.U32 R7, R5, R90, RZ ;  /* 0x0000005a05077227 */ /* 0x000fc800078e00ff */
[----:B------:R-:W-:Y:S01]  /*1a40*/  @!P5 IMAD.MOV R75, RZ, RZ, -R75 ;  /* 0x000000ffff4bd224 */ /* 0x000fe200078e0a4b */
[----:B------:R-:W-:Y:S01]  /*1a50*/  ISETP.GE.AND P5, PT, R16, RZ, PT ;  /* 0x000000ff1000720c */ /* 0x000fe20003fa6270 */
[----:B------:R-:W-:Y:S01]  /*1a60*/  @!P2 IMAD.IADD R83, R83, 0x1, -R3 ;  /* 0x000000015353a824 */ /* 0x000fe200078e0a03 */
[----:B------:R-:W-:Y:S01]  /*1a70*/  LOP3.LUT R16, R6, 0x58, RZ, 0xfc, !PT ;  /* 0x0000005806107812 */ /* 0x000fe200078efcff */
[----:B------:R-:W-:Y:S01]  /*1a80*/  IMAD.MOV R7, RZ, RZ, -R7 ;  /* 0x000000ffff077224 */ /* 0x000fe200078e0a07 */
[----:B------:R-:W-:Y:S01]  /*1a90*/  ISETP.GE.AND P2, PT, R17, RZ, PT ;  /* 0x000000ff1100720c */ /* 0x000fe20003f46270 */
[----:B------:R-:W-:Y:S01]  /*1aa0*/  @!P1 IMAD.MOV R83, RZ, RZ, -R83 ;  /* 0x000000ffff539224 */ /* 0x000fe200078e0a53 */
[C---:B------:R-:W-:Y:S01]  /*1ab0*/  ISETP.GT.U32.AND P1, PT, R3.reuse, R88, PT ;  /* 0x000000580300720c */ /* 0x040fe20003f24070 */
[--C-:B------:R-:W-:Y:S01]  /*1ac0*/  @!P0 IMAD.IADD R86, R86, 0x1, -R3.reuse ;  /* 0x0000000156568824 */ /* 0x100fe200078e0a03 */
[C---:B------:R-:W-:Y:S01]  /*1ad0*/  ISETP.GT.U32.AND P0, PT, R3.reuse, R89, PT ;  /* 0x000000590300720c */ /* 0x040fe20003f04070 */
[----:B------:R-:W-:Y:S01]  /*1ae0*/  IMAD R90, R3, R7, R90 ;  /* 0x00000007035a7224 */ /* 0x000fe200078e025a */
[----:B------:R-:W-:Y:S01]  /*1af0*/  IABS R92, R16 ;  /* 0x00000010005c7213 */ /* 0x000fe20000000000 */
[----:B------:R-:W-:Y:S01]  /*1b00*/  @!P6 IMAD.IADD R87, R87, 0x1, -R3 ;  /* 0x000000015757e824 */ /* 0x000fe200078e0a03 */
[----:B------:R-:W-:Y:S01]  /*1b10*/  LOP3.LUT R17, R6, 0x5c, RZ, 0xfc, !PT ;  /* 0x0000005c06117812 */ /* 0x000fe200078efcff */
[----:B------:R-:W-:Y:S01]  /*1b20*/  IMAD.HI.U32 R7, R5, R10, RZ ;  /* 0x0000000a05077227 */ /* 0x000fe200078e00ff */
[----:B------:R-:W-:-:S02]  /*1b30*/  ISETP.GT.U32.AND P6, PT, R3, R90, PT ;  /* 0x0000005a0300720c */ /* 0x000fc40003fc4070 */
[----:B------:R-:W-:Y:S01]  /*1b40*/  IABS R14, R17 ;  /* 0x00000011000e7213 */ /* 0x000fe20000000000 */
[----:B------:R-:W-:-:S04]  /*1b50*/  IMAD.HI.U32 R8, R5, R92, RZ ;  /* 0x0000005c05087227 */ /* 0x000fc800078e00ff */
[----:B------:R-:W-:Y:S02]  /*1b60*/  IMAD.MOV R8, RZ, RZ, -R8 ;  /* 0x000000ffff087224 */ /* 0x000fe400078e0a08 */
[--C-:B------:R-:W-:Y:S01]  /*1b70*/  @!P1 IMAD.IADD R88, R88, 0x1, -R3.reuse ;  /* 0x0000000158589824 */ /* 0x100fe200078e0a03 */
[----:B------:R-:W-:Y:S01]  /*1b80*/  ISETP.GE.AND P1, PT, R9, RZ, PT ;  /* 0x000000ff0900720c */ /* 0x000fe20003f26270 */
[----:B------:R-:W-:Y:S01]  /*1b90*/  @!P0 IMAD.IADD R89, R89, 0x1, -R3 ;  /* 0x0000000159598824 */ /* 0x000fe200078e0a03 */
[----:B------:R-:W-:Y:S01]  /*1ba0*/  ISETP.GE.AND P0, PT, R11, RZ, PT ;  /* 0x000000ff0b00720c */ /* 0x000fe20003f06270 */
[----:B------:R-:W-:Y:S01]  /*1bb0*/  IMAD R92, R3, R8, R92 ;  /* 0x00000008035c7224 */ /* 0x000fe200078e025c */
[----:B------:R-:W-:Y:S01]  /*1bc0*/  LOP3.LUT R11, R6, 0x64, RZ, 0xfc, !PT ;  /* 0x00000064060b7812 */ /* 0x000fe200078efcff */
[----:B------:R-:W-:-:S04]  /*1bd0*/  IMAD.HI.U32 R9, R5, R14, RZ ;  /* 0x0000000e05097227 */ /* 0x000fc800078e00ff */
[----:B------:R-:W-:Y:S01]  /*1be0*/  @!P6 IMAD.IADD R90, R90, 0x1, -R3 ;  /* 0x000000015a5ae824 */ /* 0x000fe200078e0a03 */
[C---:B------:R-:W-:Y:S01]  /*1bf0*/  ISETP.GT.U32.AND P6, PT, R3.reuse, R89, PT ;  /* 0x000000590300720c */ /* 0x040fe20003fc4070 */
[----:B------:R-:W-:Y:S01]  /*1c00*/  @!P2 IMAD.MOV R88, RZ, RZ, -R88 ;  /* 0x000000ffff58a224 */ /* 0x000fe200078e0a58 */
[C---:B------:R-:W-:Y:S01]  /*1c10*/  ISETP.GT.U32.AND P2, PT, R3.reuse, R92, PT ;  /* 0x0000005c0300720c */ /* 0x040fe20003f44070 */
[----:B------:R-:W-:Y:S02]  /*1c20*/  IMAD.MOV R9, RZ, RZ, -R9 ;  /* 0x000000ffff097224 */ /* 0x000fe400078e0a09 */
[----:B------:R-:W-:Y:S02]  /*1c30*/  IMAD.MOV R7, RZ, RZ, -R7 ;  /* 0x000000ffff077224 */ /* 0x000fe400078e0a07 */
[C---:B------:R-:W-:Y:S01]  /*1c40*/  IMAD R93, R3.reuse, R9, R14 ;  /* 0x00000009035d7224 */ /* 0x040fe200078e020e */
[----:B------:R-:W-:Y:S01]  /*1c50*/  LOP3.LUT R9, R6, 0x60, RZ, 0xfc, !PT ;  /* 0x0000006006097812 */ /* 0x000fe200078efcff */
[----:B------:R-:W-:Y:S01]  /*1c60*/  IMAD R91, R3, R7, R10 ;  /* 0x00000007035b7224 */ /* 0x000fe200078e020a */
[----:B------:R-:W-:Y:S01]  /*1c70*/  IABS R10, R11 ;  /* 0x0000000b000a7213 */ /* 0x000fe20000000000 */
[----:B------:R-:W-:Y:S01]  /*1c80*/  @!P5 IMAD.MOV R87, RZ, RZ, -R87 ;  /* 0x000000ffff57d224 */ /* 0x000fe200078e0a57 */
[----:B------:R-:W-:Y:S01]  /*1c90*/  IABS R94, R9 ;  /* 0x00000009005e7213 */ /* 0x000fe20000000000 */
[--C-:B------:R-:W-:Y:S01]  /*1ca0*/  @!P6 IMAD.IADD R89, R89, 0x1, -R3.reuse ;  /* 0x000000015959e824 */ /* 0x100fe200078e0a03 */
[----:B------:R-:W-:Y:S01]  /*1cb0*/  ISETP.GT.U32.AND P5, PT, R3, R91, PT ;  /* 0x0000005b0300720c */ /* 0x000fe20003fa4070 */
[----:B------:R-:W-:Y:S01]  /*1cc0*/  @!P2 IMAD.IADD R92, R92, 0x1, -R3 ;  /* 0x000000015c5ca824 */ /* 0x000fe200078e0a03 */
[----:B------:R-:W-:Y:S01]  /*1cd0*/  LOP3.LUT R14, R6, 0x68, RZ, 0xfc, !PT ;  /* 0x00000068060e7812 */ /* 0x000fe200078efcff */
[----:B------:R-:W-:Y:S01]  /*1ce0*/  IMAD.HI.U32 R7, R5, R94, RZ ;  /* 0x0000005e05077227 */ /* 0x000fe200078e00ff */
[----:B------:R-:W-:-:S02]  /*1cf0*/  ISETP.GE.AND P6, PT, R16, RZ, PT ;  /* 0x000000ff1000720c */ /* 0x000fc40003fc6270 */
[----:B------:R-:W-:Y:S01]  /*1d00*/  IABS R96, R14 ;  /* 0x0000000e00607213 */ /* 0x000fe20000000000 */
[----:B------:R-:W-:Y:S01]  /*1d10*/  @!P3 IMAD.MOV R89, RZ, RZ, -R89 ;  /* 0x000000ffff59b224 */ /* 0x000fe200078e0a59 */
[C---:B------:R-:W-:Y:S01]  /*1d20*/  ISETP.GT.U32.AND P3, PT, R3.reuse, R92, PT ;  /* 0x0000005c0300720c */ /* 0x040fe20003f64070 */
[----:B------:R-:W-:Y:S01]  /*1d30*/  @!P4 IMAD.MOV R86, RZ, RZ, -R86 ;  /* 0x000000ffff56c224 */ /* 0x000fe200078e0a56 */
[----:B------:R-:W-:Y:S01]  /*1d40*/  ISETP.GT.U32.AND P4, PT, R3, R90, PT ;  /* 0x0000005a0300720c */ /* 0x000fe20003f84070 */
[----:B------:R-:W-:Y:S01]  /*1d50*/  IMAD.MOV R8, RZ, RZ, -R7 ;  /* 0x000000ffff087224 */ /* 0x000fe200078e0a07 */
[----:B------:R-:W-:Y:S01]  /*1d60*/  LOP3.LUT R16, R6, 0x6c, RZ, 0xfc, !PT ;  /* 0x0000006c06107812 */ /* 0x000fe200078efcff */
[----:B------:R-:W-:-:S04]  /*1d70*/  IMAD.HI.U32 R7, R5, R10, RZ ;  /* 0x0000000a05077227 */ /* 0x000fc800078e00ff */
[----:B------:R-:W-:Y:S02]  /*1d80*/  IMAD.MOV R7, RZ, RZ, -R7 ;  /* 0x000000ffff077224 */ /* 0x000fe400078e0a07 */
[--C-:B------:R-:W-:Y:S01]  /*1d90*/  @!P5 IMAD.IADD R91, R91, 0x1, -R3.reuse ;  /* 0x000000015b5bd824 */ /* 0x100fe200078e0a03 */
[----:B------:R-:W-:Y:S01]  /*1da0*/  ISETP.GE.AND P5, PT, R17, RZ, PT ;  /* 0x000000ff1100720c */ /* 0x000fe20003fa6270 */
[C---:B------:R-:W-:Y:S01]  /*1db0*/  IMAD R95, R3.reuse, R7, R10 ;  /* 0x00000007035f7224 */ /* 0x040fe200078e020a */
[----:B------:R-:W-:Y:S01]  /*1dc0*/  IABS R10, R16 ;  /* 0x00000010000a7213 */ /* 0x000fe20000000000 */
[--C-:B------:R-:W-:Y:S01]  /*1dd0*/  @!P3 IMAD.IADD R92, R92, 0x1, -R3.reuse ;  /* 0x000000015c5cb824 */ /* 0x100fe200078e0a03 */
[C---:B------:R-:W-:Y:S01]  /*1de0*/  ISETP.GT.U32.AND P2, PT, R3.reuse, R91, PT ;  /* 0x0000005b0300720c */ /* 0x040fe20003f44070 */
[----:B------:R-:W-:Y:S01]  /*1df0*/  @!P4 IMAD.IADD R90, R90, 0x1, -R3 ;  /* 0x000000015a5ac824 */ /* 0x000fe200078e0a03 */
[C---:B------:R-:W-:Y:S01]  /*1e00*/  ISETP.GT.U32.AND P3, PT, R3.reuse, R95, PT ;  /* 0x0000005f0300720c */ /* 0x040fe20003f64070 */
[C---:B------:R-:W-:Y:S01]  /*1e10*/  IMAD R94, R3.reuse, R8, R94 ;  /* 0x00000008035e7224 */ /* 0x040fe200078e025e */
[----:B------:R-:W-:Y:S01]  /*1e20*/  ISETP.GT.U32.AND P4, PT, R3, R93, PT ;  /* 0x0000005d0300720c */ /* 0x000fe20003f84070 */
[----:B------:R-:W-:Y:S01]  /*1e30*/  IMAD.HI.U32 R7, R5, R96, RZ ;  /* 0x0000006005077227 */ /* 0x000fe200078e00ff */
[----:B------:R-:W-:-:S03]  /*1e40*/  LOP3.LUT R17, R6, 0x70, RZ, 0xfc, !PT ;  /* 0x0000007006117812 */ /* 0x000fc600078efcff */
[----:B------:R-:W-:Y:S01]  /*1e50*/  @!P1 IMAD.MOV R90, RZ, RZ, -R90 ;  /* 0x000000ffff5a9224 */ /* 0x000fe200078e0a5a */
[----:B------:R-:W-:Y:S01]  /*1e60*/  IABS R98, R17 ;  /* 0x0000001100627213 */ /* 0x000fe20000000000 */
[----:B------:R-:W-:Y:S02]  /*1e70*/  IMAD.MOV R8, RZ, RZ, -R7 ;  /* 0x000000ffff087224 */ /* 0x000fe400078e0a07 */
[--C-:B------:R-:W-:Y:S01]  /*1e80*/  @!P2 IMAD.IADD R91, R91, 0x1, -R3.reuse ;  /* 0x000000015b5ba824 */ /* 0x100fe200078e0a03 */
[----:B------:R-:W-:Y:S01]  /*1e90*/  ISETP.GT.U32.AND P2, PT, R3, R94, PT ;  /* 0x0000005e0300720c */ /* 0x000fe20003f44070 */
[--C-:B------:R-:W-:Y:S02]  /*1ea0*/  @!P3 IMAD.IADD R95, R95, 0x1, -R3.reuse ;  /* 0x000000015f5fb824 */ /* 0x100fe400078e0a03 */
[----:B------:R-:W-:Y:S02]  /*1eb0*/  @!P4 IMAD.IADD R93, R93, 0x1, -R3 ;  /* 0x000000015d5dc824 */ /* 0x000fe400078e0a03 */
[----:B------:R-:W-:Y:S01]  /*1ec0*/  IMAD.HI.U32 R7, R5, R10, RZ ;  /* 0x0000000a05077227 */ /* 0x000fe200078e00ff */
[----:B------:R-:W-:-:S02]  /*1ed0*/  ISETP.GT.U32.AND P1, PT, R3, R95, PT ;  /* 0x0000005f0300720c */ /* 0x000fc40003f24070 */
[C---:B------:R-:W-:Y:S01]  /*1ee0*/  ISETP.GT.U32.AND P4, PT, R3.reuse, R93, PT ;  /* 0x0000005d0300720c */ /* 0x040fe20003f84070 */
[----:B------:R-:W-:Y:S02]  /*1ef0*/  IMAD.MOV R97, RZ, RZ, -R7 ;  /* 0x000000ffff617224 */ /* 0x000fe400078e0a07 */
[----:B------:R-:W-:Y:S02]  /*1f00*/  IMAD R96, R3, R8, R96 ;  /* 0x0000000803607224 */ /* 0x000fe400078e0260 */
[----:B------:R-:W-:Y:S01]  /*1f10*/  @!P2 IMAD.IADD R94, R94, 0x1, -R3 ;  /* 0x000000015e5ea824 */ /* 0x000fe200078e0a03 */
[----:B------:R-:W-:Y:S01]  /*1f20*/  ISETP.GE.AND P2, PT, R11, RZ, PT ;  /* 0x000000ff0b00720c */ /* 0x000fe20003f46270 */
[C---:B------:R-:W-:Y:S01]  /*1f30*/  IMAD R97, R3.reuse, R97, R10 ;  /* 0x0000006103617224 */ /* 0x040fe200078e020a */
[----:B------:R-:W-:Y:S01]  /*1f40*/  LOP3.LUT R10, R6, 0x78, RZ, 0xfc, !PT ;  /* 0x00000078060a7812 */ /* 0x000fe200078efcff */
[----:B------:R-:W-:Y:S01]  /*1f50*/  @!P0 IMAD.MOV R91, RZ, RZ, -R91 ;  /* 0x000000ffff5b8224 */ /* 0x000fe200078e0a5b */
[----:B------:R-:W-:Y:S01]  /*1f60*/  ISETP.GT.U32.AND P3, PT, R3, R94, PT ;  /* 0x0000005e0300720c */ /* 0x000fe20003f64070 */
[--C-:B------:R-:W-:Y:S01]  /*1f70*/  @!P1 IMAD.IADD R95, R95, 0x1, -R3.reuse ;  /* 0x000000015f5f9824 */ /* 0x100fe200078e0a03 */
[----:B------:R-:W-:Y:S01]  /*1f80*/  ISETP.GT.U32.AND P0, PT, R3, R96, PT ;  /* 0x000000600300720c */ /* 0x000fe20003f04070 */
[----:B------:R-:W-:Y:S01]  /*1f90*/  @!P4 IMAD.IADD R93, R93, 0x1, -R3 ;  /* 0x000000015d5dc824 */ /* 0x000fe200078e0a03 */
[----:B------:R-:W-:Y:S01]  /*1fa0*/  ISETP.GT.U32.AND P1, PT, R3, R97, PT ;  /* 0x000000610300720c */ /* 0x000fe20003f24070 */
[----:B------:R-:W-:Y:S01]  /*1fb0*/  IMAD.HI.U32 R7, R5, R98, RZ ;  /* 0x0000006205077227 */ /* 0x000fe200078e00ff */
[----:B------:R-:W-:-:S02]  /*1fc0*/  ISETP.GE.AND P4, PT, R9, RZ, PT ;  /* 0x000000ff0900720c */ /* 0x000fc40003f86270 */
[----:B------:R-:W-:Y:S01]  /*1fd0*/  LOP3.LUT R9, R6, 0x74, RZ, 0xfc, !PT ;  /* 0x0000007406097812 */ /* 0x000fe200078efcff */
[----:B------:R-:W-:Y:S01]  /*1fe0*/  IMAD.MOV R7, RZ, RZ, -R7 ;  /* 0x000000ffff077224 */ /* 0x000fe200078e0a07 */
[----:B------:R-:W-:Y:S01]  /*1ff0*/  IABS R100, R10 ;  /* 0x0000000a00647213 */ /* 0x000fe20000000000 */
[----:B------:R-:W-:Y:S01]  /*2000*/  @!P2 IMAD.MOV R95, RZ, RZ, -R95 ;  /* 0x000000ffff5fa224 */ /* 0x000fe200078e0a5f */
[----:B------:R-:W-:Y:S01]  /*2010*/  IABS R8, R9 ;  /* 0x0000000900087213 */ /* 0x000fe20000000000 */
[--C-:B------:R-:W-:Y:S01]  /*2020*/  @!P3 IMAD.IADD R94, R94, 0x1, -R3.reuse ;  /* 0x000000015e5eb824 */ /* 0x100fe200078e0a03 */
[----:B------:R-:W-:Y:S01]  /*2030*/  ISETP.GE.AND P2, PT, R9, RZ, PT ;  /* 0x000000ff0900720c */ /* 0x000fe20003f46270 */
[----:B------:R-:W-:Y:S01]  /*2040*/  IMAD R98, R3, R7, R98 ;  /* 0x0000000703627224 */ /* 0x000fe200078e0262 */
[----:B------:R-:W-:Y:S01]  /*2050*/  LOP3.LUT R9, R6, 0x7c, RZ, 0xfc, !PT ;  /* 0x0000007c06097812 */ /* 0x000fe200078efcff */
[--C-:B------:R-:W-:Y:S01]  /*2060*/  @!P0 IMAD.IADD R96, R96, 0x1, -R3.reuse ;  /* 0x0000000160608824 */ /* 0x100fe200078e0a03 */
[----:B------:R-:W-:Y:S01]  /*2070*/  ISETP.GE.AND P3, PT, R17, RZ, PT ;  /* 0x000000ff1100720c */ /* 0x000fe20003f66270 */
[----:B------:R-:W-:Y:S01]  /*2080*/  @!P1 IMAD.IADD R97, R97, 0x1, -R3 ;  /* 0x0000000161619824 */ /* 0x000fe200078e0a03 */
[----:B------:R-:W-:Y:S01]  /*2090*/  LOP3.LUT R17, R6, 0x8c, RZ, 0xfc, !PT ;  /* 0x0000008c06117812 */ /* 0x000fe200078efcff */
[----:B------:R-:W-:Y:S01]  /*20a0*/  @!P4 IMAD.MOV R94, RZ, RZ, -R94 ;  /* 0x000000ffff5ec224 */ /* 0x000fe200078e0a5e */
[----:B------:R-:W-:Y:S01]  /*20b0*/  ISETP.GT.U32.AND P4, PT, R3, R98, PT ;  /* 0x000000620300720c */ /* 0x000fe20003f84070 */
[----:B------:R-:W-:Y:S01]  /*20c0*/  IMAD.HI.U32 R7, R5, R8, RZ ;  /* 0x0000000805077227 */ /* 0x000fe200078e00ff */
[----:B------:R-:W-:-:S02]  /*20d0*/  ISETP.GT.U32.AND P0, PT, R3, R96, PT ;  /* 0x000000600300720c */ /* 0x000fc40003f04070 */
[----:B------:R-:W-:Y:S01]  /*20e0*/  ISETP.GT.U32.AND P1, PT, R3, R97, PT ;  /* 0x000000610300720c */ /* 0x000fe20003f24070 */
[----:B------:R-:W-:Y:S01]  /*20f0*/  IMAD.MOV R99, RZ, RZ, -R7 ;  /* 0x000000ffff637224 */ /* 0x000fe200078e0a07 */
[----:B------:R-:W-:Y:S01]  /*2100*/  LOP3.LUT R11, R6, 0x88, RZ, 0xfc, !PT ;  /* 0x00000088060b7812 */ /* 0x000fe200078efcff */
[----:B------:R-:W-:-:S03]  /*2110*/  IMAD.HI.U32 R7, R5, R100, RZ ;  /* 0x0000006405077227 */ /* 0x000fc600078e00ff */
[----:B------:R-:W-:Y:S01]  /*2120*/  IABS R104, R11 ;  /* 0x0000000b00687213 */ /* 0x000fe20000000000 */
[----:B------:R-:W-:Y:S02]  /*2130*/  IMAD R99, R3, R99, R8 ;  /* 0x0000006303637224 */ /* 0x000fe400078e0208 */
[--C-:B------:R-:W-:Y:S02]  /*2140*/  @!P4 IMAD.IADD R98, R98, 0x1, -R3.reuse ;  /* 0x000000016262c824 */ /* 0x100fe400078e0a03 */
[--C-:B------:R-:W-:Y:S01]  /*2150*/  @!P0 IMAD.IADD R96, R96, 0x1, -R3.reuse ;  /* 0x0000000160608824 */ /* 0x100fe200078e0a03 */
[----:B------:R-:W-:Y:S01]  /*2160*/  ISETP.GE.AND P0, PT, R10, RZ, PT ;  /* 0x000000ff0a00720c */ /* 0x000fe20003f06270 */
[----:B------:R-:W-:Y:S01]  /*2170*/  @!P1 IMAD.IADD R97, R97, 0x1, -R3 ;  /* 0x0000000161619824 */ /* 0x000fe200078e0a03 */
[C---:B------:R-:W-:Y:S01]  /*2180*/  ISETP.GT.U32.AND P1, PT, R3.reuse, R99, PT ;  /* 0x000000630300720c */ /* 0x040fe20003f24070 */
[----:B------:R-:W-:Y:S01]  /*2190*/  @!P6 IMAD.MOV R92, RZ, RZ, -R92 ;  /* 0x000000ffff5ce224 */ /* 0x000fe200078e0a5c */
[----:B------:R-:W-:Y:S01]  /*21a0*/  IABS R10, R9 ;  /* 0x00000009000a7213 */ /* 0x000fe20000000000 */
[----:B------:R-:W-:Y:S01]  /*21b0*/  IMAD.MOV R8, RZ, RZ, -R7 ;  /* 0x000000ffff087224 */ /* 0x000fe200078e0a07 */
[----:B------:R-:W-:Y:S01]  /*21c0*/  ISETP.GT.U32.AND P4, PT, R3, R98, PT ;  /* 0x000000620300720c */ /* 0x000fe20003f84070 */
[----:B------:R-:W-:Y:S01]  /*21d0*/  @!P5 IMAD.MOV R93, RZ, RZ, -R93 ;  /* 0x000000ffff5dd224 */ /* 0x000fe200078e0a5d */
[----:B------:R-:W-:Y:S01]  /*21e0*/  ISETP.GE.AND P6, PT, R14, RZ, PT ;  /* 0x000000ff0e00720c */ /* 0x000fe20003fc6270 */
[----:B------:R-:W-:Y:S01]  /*21f0*/  IMAD.HI.U32 R7, R5, R10, RZ ;  /* 0x0000000a05077227 */ /* 0x000fe200078e00ff */
[----:B------:R-:W-:-:S02]  /*2200*/  ISETP.GE.AND P5, PT, R16, RZ, PT ;  /* 0x000000ff1000720c */ /* 0x000fc40003fa6270 */
[----:B------:R-:W-:Y:S01]  /*2210*/  IABS R16, R19 ;  /* 0x0000001300107213 */ /* 0x000fe20000000000 */
[----:B------:R-:W-:Y:S02]  /*2220*/  IMAD.MOV R7, RZ, RZ, -R7 ;  /* 0x000000ffff077224 */ /* 0x000fe400078e0a07 */
[--C-:B------:R-:W-:Y:S02]  /*2230*/  @!P1 IMAD.IADD R99, R99, 0x1, -R3.reuse ;  /* 0x0000000163639824 */ /* 0x100fe400078e0a03 */
[C---:B------:R-:W-:Y:S02]  /*2240*/  IMAD R101, R3.reuse, R7, R10 ;  /* 0x0000000703657224 */ /* 0x040fe400078e020a */
[----:B------:R-:W-:Y:S01]  /*2250*/  @!P4 IMAD.IADD R98, R98, 0x1, -R3 ;  /* 0x000000016262c824 */ /* 0x000fe200078e0a03 */
[----:B------:R-:W-:Y:S01]  /*2260*/  ISETP.GT.U32.AND P1, PT, R3, R99, PT ;  /* 0x000000630300720c */ /* 0x000fe20003f24070 */
[----:B------:R-:W-:Y:S01]  /*2270*/  @!P6 IMAD.MOV R96, RZ, RZ, -R96 ;  /* 0x000000ffff60e224 */ /* 0x000fe200078e0a60 */
[----:B------:R-:W-:Y:S01]  /*2280*/  ISETP.GE.AND P6, PT, R9, RZ, PT ;  /* 0x000000ff0900720c */ /* 0x000fe20003fc6270 */
[C---:B------:R-:W-:Y:S01]  /*2290*/  IMAD R100, R3.reuse, R8, R100 ;  /* 0x0000000803647224 */ /* 0x040fe200078e0264 */
[C---:B------:R-:W-:Y:S01]  /*22a0*/  LOP3.LUT R9, R6.reuse, 0x84, RZ, 0xfc, !PT ;  /* 0x0000008406097812 */ /* 0x040fe200078efcff */
[----:B------:R-:W-:Y:S01]  /*22b0*/  @!P3 IMAD.MOV R98, RZ, RZ, -R98 ;  /* 0x000000ffff62b224 */ /* 0x000fe200078e0a62 */
[----:B------:R-:W-:Y:S01]  /*22c0*/  ISETP.GT.U32.AND P3, PT, R3, R101, PT ;  /* 0x000000650300720c */ /* 0x000fe20003f64070 */
[----:B------:R-:W-:Y:S01]  /*22d0*/  @!P5 IMAD.MOV R97, RZ, RZ, -R97 ;  /* 0x000000ffff61d224 */ /* 0x000fe200078e0a61 */
[----:B------:R-:W-:-:S02]  /*22e0*/  LOP3.LUT R8, R6, 0x80, RZ, 0xfc, !PT ;  /* 0x0000008006087812 */ /* 0x000fc400078efcff */
[----:B------:R-:W-:Y:S02]  /*22f0*/  IABS R10, R9 ;  /* 0x00000009000a7213 */ /* 0x000fe40000000000 */
[----:B------:R-:W-:Y:S01]  /*2300*/  ISETP.GT.U32.AND P5, PT, R3, R100, PT ;  /* 0x000000640300720c */ /* 0x000fe20003fa4070 */
[----:B------:R-:W-:Y:S01]  /*2310*/  @!P1 IMAD.IADD R99, R99, 0x1, -R3 ;  /* 0x0000000163639824 */ /* 0x000fe200078e0a03 */
[----:B------:R-:W-:Y:S02]  /*2320*/  ISETP.GE.AND P4, PT, R8, RZ, PT ;  /* 0x000000ff0800720c */ /* 0x000fe40003f86270 */
[----:B------:R-:W-:Y:S01]  /*2330*/  IABS R102, R8 ;  /* 0x0000000800667213 */ /* 0x000fe20000000000 */
[----:B------:R-:W-:Y:S01]  /*2340*/  IMAD.HI.U32 R8, R5, R10, RZ ;  /* 0x0000000a05087227 */ /* 0x000fe200078e00ff */
[----:B------:R-:W-:Y:S02]  /*2350*/  ISETP.GE.AND P1, PT, R9, RZ, PT ;  /* 0x000000ff0900720c */ /* 0x000fe40003f26270 */
[----:B------:R-:W-:Y:S01]  /*2360*/  IABS R9, R17 ;  /* 0x0000001100097213 */ /* 0x000fe20000000000 */
[----:B------:R-:W-:-:S02]  /*2370*/  IMAD.MOV R8, RZ, RZ, -R8 ;  /* 0x000000ffff087224 */ /* 0x000fc400078e0a08 */
[----:B------:R-:W-:-:S04]  /*2380*/  IMAD.HI.U32 R7, R5, R102, RZ ;  /* 0x0000006605077227 */ /* 0x000fc800078e00ff */
[--C-:B------:R-:W-:Y:S02]  /*2390*/  @!P3 IMAD.IADD R101, R101, 0x1, -R3.reuse ;  /* 0x000000016565b824 */ /* 0x100fe400078e0a03 */
[C---:B------:R-:W-:Y:S02]  /*23a0*/  IMAD R103, R3.reuse, R8, R10 ;  /* 0x0000000803677224 */ /* 0x040fe400078e020a */
[----:B------:R-:W-:Y:S01]  /*23b0*/  @!P5 IMAD.IADD R100, R100, 0x1, -R3 ;  /* 0x000000016464d824 */ /* 0x000fe200078e0a03 */
[C---:B------:R-:W-:Y:S01]  /*23c0*/  ISETP.GT.U32.AND P3, PT, R3.reuse, R101, PT ;  /* 0x000000650300720c */ /* 0x040fe20003f64070 */
[----:B------:R-:W-:Y:S02]  /*23d0*/  IMAD.MOV R7, RZ, RZ, -R7 ;  /* 0x000000ffff077224 */ /* 0x000fe400078e0a07 */
[----:B------:R-:W-:Y:S01]  /*23e0*/  IMAD.MOV.U32 R10, RZ, RZ, R9 ;  /* 0x000000ffff0a7224 */ /* 0x000fe200078e0009 */
[C---:B------:R-:W-:Y:S01]  /*23f0*/  ISETP.GT.U32.AND P5, PT, R3.reuse, R100, PT ;  /* 0x000000640300720c */ /* 0x040fe20003fa4070 */
[----:B------:R-:W-:Y:S01]  /*2400*/  @!P2 IMAD.MOV R99, RZ, RZ, -R99 ;  /* 0x000000ffff63a224 */ /* 0x000fe200078e0a63 */
[C---:B------:R-:W-:Y:S01]  /*2410*/  ISETP.GT.U32.AND P2, PT, R3.reuse, R103, PT ;  /* 0x000000670300720c */ /* 0x040fe20003f44070 */
[----:B------:R-:W-:-:S02]  /*2420*/  IMAD R102, R3, R7, R102 ;  /* 0x0000000703667224 */ /* 0x000fc400078e0266 */
[----:B------:R-:W-:-:S04]  /*2430*/  IMAD.HI.U32 R7, R5, R104, RZ ;  /* 0x0000006805077227 */ /* 0x000fc800078e00ff */
[----:B------:R-:W-:-:S04]  /*2440*/  IMAD.HI.U32 R8, R5, R10, RZ ;  /* 0x0000000a05087227 */ /* 0x000fc800078e00ff */
[----:B------:R-:W-:Y:S02]  /*2450*/  IMAD.MOV R7, RZ, RZ, -R7 ;  /* 0x000000ffff077224 */ /* 0x000fe400078e0a07 */
[----:B------:R-:W-:Y:S02]  /*2460*/  IMAD.MOV R8, RZ, RZ, -R8 ;  /* 0x000000ffff087224 */ /* 0x000fe400078e0a08 */
[C---:B------:R-:W-:Y:S01]  /*2470*/  IMAD R104, R3.reuse, R7, R104 ;  /* 0x0000000703687224 */ /* 0x040fe200078e0268 */
[----:B------:R-:W-:Y:S01]  /*2480*/  IABS R7, R18 ;  /* 0x0000001200077213 */ /* 0x000fe20000000000 */
[----:B------:R-:W-:Y:S02]  /*2490*/  IMAD R8, R3, R8, R10 ;  /* 0x0000000803087224 */ /* 0x000fe400078e020a */
[--C-:B------:R-:W-:Y:S01]  /*24a0*/  @!P3 IMAD.IADD R101, R101, 0x1, -R3.reuse ;  /* 0x000000016565b824 */ /* 0x100fe200078e0a03 */
[----:B------:R-:W-:Y:S01]  /*24b0*/  ISETP.GT.U32.AND P3, PT, R3, R104, PT ;  /* 0x000000680300720c */ /* 0x000fe20003f64070 */
[----:B------:R-:W-:-:S02]  /*24c0*/  @!P2 IMAD.IADD R103, R103, 0x1, -R3 ;  /* 0x000000016767a824 */ /* 0x000fc400078e0a03 */
[----:B------:R-:W-:Y:S01]  /*24d0*/  @!P5 IMAD.IADD R100, R100, 0x1, -R3 ;  /* 0x000000016464d824 */ /* 0x000fe200078e0a03 */
[C---:B------:R-:W-:Y:S01]  /*24e0*/  ISETP.GT.U32.AND P5, PT, R3.reuse, R102, PT ;  /* 0x000000660300720c */ /* 0x040fe20003fa4070 */
[----:B------:R-:W-:Y:S01]  /*24f0*/  @!P6 IMAD.MOV R101, RZ, RZ, -R101 ;  /* 0x000000ffff65e224 */ /* 0x000fe200078e0a65 */
[C---:B------:R-:W-:Y:S01]  /*2500*/  ISETP.GT.U32.AND P6, PT, R3.reuse, R8, PT ;  /* 0x000000080300720c */ /* 0x040fe20003fc4070 */
[----:B------:R-:W-:Y:S01]  /*2510*/  IMAD.MOV.U32 R10, RZ, RZ, R7 ;  /* 0x000000ffff0a7224 */ /* 0x000fe200078e0007 */
[----:B------:R-:W-:Y:S01]  /*2520*/  ISETP.GT.U32.AND P2, PT, R3, R103, PT ;  /* 0x000000670300720c */ /* 0x000fe20003f44070 */
[----:B------:R-:W-:Y:S01]  /*2530*/  @!P0 IMAD.MOV R100, RZ, RZ, -R100 ;  /* 0x000000ffff648224 */ /* 0x000fe200078e0a64 */
[----:B------:R-:W-:Y:S01]  /*2540*/  ISETP.GE.AND P0, PT, R11, RZ, PT ;  /* 0x000000ff0b00720c */ /* 0x000fe20003f06270 */
[----:B------:R-:W-:Y:S01]  /*2550*/  IMAD.HI.U32 R7, R5, R10, RZ ;  /* 0x0000000a05077227 */ /* 0x000fe200078e00ff */
[----:B------:R-:W-:-:S03]  /*2560*/  LOP3.LUT R11, R6, 0x94, RZ, 0xfc, !PT ;  /* 0x00000094060b7812 */ /* 0x000fc600078efcff */
[----:B------:R-:W-:Y:S01]  /*2570*/  IMAD.MOV R7, RZ, RZ, -R7 ;  /* 0x000000ffff077224 */ /* 0x000fe200078e0a07 */
[----:B------:R-:W-:Y:S01]  /*2580*/  IABS R14, R11 ;  /* 0x0000000b000e7213 */ /* 0x000fe20000000000 */
[--C-:B------:R-:W-:Y:S02]  /*2590*/  @!P5 IMAD.IADD R102, R102, 0x1, -R3.reuse ;  /* 0x000000016666d824 */ /* 0x100fe400078e0a03 */
[C---:B------:R-:W-:Y:S02]  /*25a0*/  IMAD R10, R3.reuse, R7, R10 ;  /* 0x00000007030a7224 */ /* 0x040fe400078e020a */
[----:B------:R-:W-:Y:S01]  /*25b0*/  @!P6 IMAD.IADD R8, R8, 0x1, -R3 ;  /* 0x000000010808e824 */ /* 0x000fe200078e0a03 */
[----:B------:R-:W-:Y:S01]  /*25c0*/  ISETP.GT.U32.AND P5, PT, R3, R102, PT ;  /* 0x000000660300720c */ /* 0x000fe20003fa4070 */
[----:B------:R-:W-:-:S03]  /*25d0*/  IMAD.HI.U32 R7, R5, R14, RZ ;  /* 0x0000000e05077227 */ /* 0x000fc600078e00ff */
[----:B------:R-:W-:Y:S01]  /*25e0*/  ISETP.GT.U32.AND P6, PT, R3, R8, PT ;  /* 0x000000080300720c */ /* 0x000fe20003fc4070 */
[----:B------:R-:W-:Y:S01]  /*25f0*/  @!P2 IMAD.IADD R103, R103, 0x1, -R3 ;  /* 0x000000016767a824 */ /* 0x000fe200078e0a03 */
[----:B------:R-:W-:Y:S01]  /*2600*/  ISETP.GT.U32.AND P2, PT, R3, R10, PT ;  /* 0x0000000a0300720c */ /* 0x000fe20003f44070 */
[----:B------:R-:W-:Y:S02]  /*2610*/  IMAD.MOV R9, RZ, RZ, -R7 ;  /* 0x000000ffff097224 */ /* 0x000fe400078e0a07 */
[----:B------:R-:W-:-:S04]  /*2620*/  IMAD.HI.U32 R7, R5, R16, RZ ;  /* 0x0000001005077227 */ /* 0x000fc800078e00ff */
[----:B------:R-:W-:Y:S02]  /*2630*/  IMAD.MOV R7, RZ, RZ, -R7 ;  /* 0x000000ffff077224 */ /* 0x000fe400078e0a07 */
[--C-:B------:R-:W-:Y:S02]  /*2640*/  @!P3 IMAD.IADD R104, R104, 0x1, -R3.reuse ;  /* 0x000000016868b824 */ /* 0x100fe400078e0a03 */
[C---:B------:R-:W-:Y:S02]  /*2650*/  IMAD R16, R3.reuse, R7, R16 ;  /* 0x0000000703107224 */ /* 0x040fe400078e0210 */
[--C-:B------:R-:W-:Y:S01]  /*2660*/  @!P2 IMAD.IADD R10, R10, 0x1, -R3.reuse ;  /* 0x000000010a0aa824 */ /* 0x100fe200078e0a03 */
[C---:B------:R-:W-:Y:S01]  /*2670*/  ISETP.GT.U32.AND P3, PT, R3.reuse, R104, PT ;  /* 0x000000680300720c */ /* 0x040fe20003f64070 */
[----:B------:R-:W-:Y:S01]  /*2680*/  @!P6 IMAD.IADD R8, R8, 0x1, -R3 ;  /* 0x000000010808e824 */ /* 0x000fe200078e0a03 */
[C---:B------:R-:W-:Y:S01]  /*2690*/  ISETP.GT.U32.AND P6, PT, R3.reuse, R16, PT ;  /* 0x000000100300720c */ /* 0x040fe20003fc4070 */
[----:B------:R-:W-:Y:S01]  /*26a0*/  @!P1 IMAD.MOV R103, RZ, RZ, -R103 ;  /* 0x000000ffff679224 */ /* 0x000fe200078e0a67 */
[----:B------:R-:W-:Y:S01]  /*26b0*/  ISETP.GT.U32.AND P1, PT, R3, R10, PT ;  /* 0x0000000a0300720c */ /* 0x000fe20003f24070 */
[----:B------:R-:W-:Y:S01]  /*26c0*/  @!P5 IMAD.IADD R102, R102, 0x1, -R3 ;  /* 0x000000016666d824 */ /* 0x000fe200078e0a03 */
[----:B------:R-:W-:Y:S01]  /*26d0*/  ISETP.GE.AND P2, PT, R11, RZ, PT ;  /* 0x000000ff0b00720c */ /* 0x000fe20003f46270 */
[----:B------:R-:W-:Y:S01]  /*26e0*/  IMAD R14, R3, R9, R14 ;  /* 0x00000009030e7224 */ /* 0x000fe200078e020e */
[----:B------:R-:W-:Y:S01]  /*26f0*/  LOP3.LUT R9, R6, 0x9c, RZ, 0xfc, !PT ;  /* 0x0000009c06097812 */ /* 0x000fe200078efcff */
[----:B------:R-:W-:Y:S01]  /*2700*/  @!P4 IMAD.MOV R102, RZ, RZ, -R102 ;  /* 0x000000ffff66c224 */ /* 0x000fe200078e0a66 */
[----:B------:R-:W-:-:S02]  /*2710*/  ISETP.GE.AND P4, PT, R18, RZ, PT ;  /* 0x000000ff1200720c */ /* 0x000fc40003f86270 */
[----:B------:R-:W-:Y:S01]  /*2720*/  IABS R18, R9 ;  /* 0x0000000900127213 */ /* 0x000fe20000000000 */
[--C-:B------:R-:W-:Y:S01]  /*2730*/  @!P3 IMAD.IADD R104, R104, 0x1, -R3.reuse ;  /* 0x000000016868b824 */ /* 0x100fe200078e0a03 */
[----:B------:R-:W-:Y:S01]  /*2740*/  LOP3.LUT R11, R6, 0xa0, RZ, 0xfc, !PT ;  /* 0x000000a0060b7812 */ /* 0x000fe200078efcff */
[--C-:B------:R-:W-:Y:S01]  /*2750*/  @!P6 IMAD.IADD R16, R16, 0x1, -R3.reuse ;  /* 0x000000011010e824 */ /* 0x100fe200078e0a03 */
[----:B------:R-:W-:Y:S01]  /*2760*/  ISETP.GT.U32.AND P3, PT, R3, R14, PT ;  /* 0x0000000e0300720c */ /* 0x000fe20003f64070 */
[----:B------:R-:W-:Y:S01]  /*2770*/  IMAD.HI.U32 R7, R5, R18, RZ ;  /* 0x0000001205077227 */ /* 0x000fe200078e00ff */
[----:B------:R-:W-:Y:S02]  /*2780*/  IABS R20, R11 ;  /* 0x0000000b00147213 */ /* 0x000fe40000000000 */
[----:B------:R-:W-:Y:S01]  /*2790*/  ISETP.GT.U32.AND P6, PT, R3, R16, PT ;  /* 0x000000100300720c */ /* 0x000fe20003fc4070 */
[----:B------:R-:W-:Y:S01]  /*27a0*/  @!P1 IMAD.IADD R10, R10, 0x1, -R3 ;  /* 0x000000010a0a9824 */ /* 0x000fe200078e0a03 */
[----:B------:R-:W-:Y:S01]  /*27b0*/  ISETP.GE.AND P1, PT, R9, RZ, PT ;  /* 0x000000ff0900720c */ /* 0x000fe20003f26270 */
[----:B------:R-:W-:Y:S01]  /*27c0*/  IMAD.MOV R9, RZ, RZ, -R7 ;  /* 0x000000ffff097224 */ /* 0x000fe200078e0a07 */
[----:B------:R-:W-:Y:S01]  /*27d0*/  ISETP.GE.AND P5, PT, R17, RZ, PT ;  /* 0x000000ff1100720c */ /* 0x000fe20003fa6270 */
[----:B------:R-:W-:Y:S01]  /*27e0*/  IMAD.HI.U32 R7, R5, R20, RZ ;  /* 0x0000001405077227 */ /* 0x000fe200078e00ff */
[----:B------:R-:W-:-:S03]  /*27f0*/  LOP3.LUT R17, R6, 0xa4, RZ, 0xfc, !PT ;  /* 0x000000a406117812 */ /* 0x000fc600078efcff */
[----:B------:R-:W-:Y:S01]  /*2800*/  IMAD.MOV R7, RZ, RZ, -R7 ;  /* 0x000000ffff077224 */ /* 0x000fe200078e0a07 */
[----:B------:R-:W-:Y:S01]  /*2810*/  IABS R22, R17 ;  /* 0x0000001100167213 */ /* 0x000fe20000000000 */
[--C-:B------:R-:W-:Y:S01]  /*2820*/  @!P3 IMAD.IADD R14, R14, 0x1, -R3.reuse ;  /* 0x000000010e0eb824 */ /* 0x100fe200078e0a03 */
[----:B------:R-:W-:Y:S01]  /*2830*/  ISETP.GE.AND P3, PT, R19, RZ, PT ;  /* 0x000000ff1300720c */ /* 0x000fe20003f66270 */
[C---:B------:R-:W-:Y:S01]  /*2840*/  IMAD R20, R3.reuse, R7, R20 ;  /* 0x0000000703147224 */ /* 0x040fe200078e0214 */
[----:B------:R-:W-:Y:S01]  /*2850*/  LOP3.LUT R19, R6, 0xa8, RZ, 0xfc, !PT ;  /* 0x000000a806137812 */ /* 0x000fe200078efcff */
[----:B------:R-:W-:Y:S02]  /*2860*/  @!P6 IMAD.IADD R16, R16, 0x1, -R3 ;  /* 0x000000011010e824 */ /* 0x000fe400078e0a03 */
[----:B------:R-:W-:Y:S01]  /*2870*/  @!P0 IMAD.MOV R104, RZ, RZ, -R104 ;  /* 0x000000ffff688224 */ /* 0x000fe200078e0a68 */
[----:B------:R-:W-:Y:S01]  /*2880*/  ISETP.GT.U32.AND P6, PT, R3, R20, PT ;  /* 0x000000140300720c */ /* 0x000fe20003fc4070 */
[----:B------:R-:W-:Y:S01]  /*2890*/  IMAD.HI.U32 R7, R5, R22, RZ ;  /* 0x0000001605077227 */ /* 0x000fe200078e00ff */
[----:B------:R-:W-:-:S02]  /*28a0*/  ISETP.GT.U32.AND P0, PT, R3, R14, PT ;  /* 0x0000000e0300720c */ /* 0x000fc40003f04070 */
[----:B------:R-:W-:Y:S01]  /*28b0*/  IABS R24, R19 ;  /* 0x0000001300187213 */ /* 0x000fe20000000000 */
[----:B------:R-:W-:Y:S02]  /*28c0*/  IMAD.MOV.U32 R106, RZ, RZ, R10 ;  /* 0x000000ffff6a7224 */ /* 0x000fe400078e000a */
[C---:B------:R-:W-:Y:S02]  /*28d0*/  IMAD R18, R3.reuse, R9, R18 ;  /* 0x0000000903127224 */ /* 0x040fe400078e0212 */
[----:B------:R-:W-:Y:S02]  /*28e0*/  IMAD.MOV R7, RZ, RZ, -R7 ;  /* 0x000000ffff077224 */ /* 0x000fe400078e0a07 */
[----:B------:R-:W-:Y:S02]  /*28f0*/  @!P4 IMAD.MOV R106, RZ, RZ, -R106 ;  /* 0x000000ffff6ac224 */ /* 0x000fe400078e0a6a */
[--C-:B------:R-:W-:Y:S02]  /*2900*/  @!P6 IMAD.IADD R20, R20, 0x1, -R3.reuse ;  /* 0x000000011414e824 */ /* 0x100fe400078e0a03 */
[----:B------:R-:W-:Y:S01]  /*2910*/  @!P0 IMAD.IADD R14, R14, 0x1, -R3 ;  /* 0x000000010e0e8824 */ /* 0x000fe200078e0a03 */
[C---:B------:R-:W-:Y:S01]  /*2920*/  ISETP.GT.U32.AND P0, PT, R3.reuse, R18, PT ;  /* 0x000000120300720c */ /* 0x040fe20003f04070 */
[C---:B------:R-:W-:Y:S01]  /*2930*/  IMAD R22, R3.reuse, R7, R22 ;  /* 0x0000000703167224 */ /* 0x040fe200078e0216 */
[----:B------:R-:W-:Y:S01]  /*2940*/  ISETP.GT.U32.AND P4, PT, R3, R20, PT ;  /* 0x000000140300720c */ /* 0x000fe20003f84070 */
[----:B------:R-:W-:-:S04]  /*2950*/  IMAD.HI.U32 R7, R5, R26, RZ ;  /* 0x0000001a05077227 */ /* 0x000fc800078e00ff */
[----:B------:R-:W-:Y:S02]  /*2960*/  IMAD.MOV R7, RZ, RZ, -R7 ;  /* 0x000000ffff077224 */ /* 0x000fe400078e0a07 */
[----:B------:R-:W-:-:S04]  /*2970*/  IMAD.HI.U32 R9, R5, R24, RZ ;  /* 0x0000001805097227 */ /* 0x000fc800078e00ff */
[C---:B------:R-:W-:Y:S02]  /*2980*/  IMAD R10, R3.reuse, R7, R26 ;  /* 0x00000007030a7224 */ /* 0x040fe400078e021a */
[----:B------:R-:W-:Y:S02]  /*2990*/  IMAD.MOV R9, RZ, RZ, -R9 ;  /* 0x000000ffff097224 */ /* 0x000fe400078e0a09 */
[--C-:B------:R-:W-:Y:S01]  /*29a0*/  @!P4 IMAD.IADD R20, R20, 0x1, -R3.reuse ;  /* 0x000000011414c824 */ /* 0x100fe200078e0a03 */
[----:B------:R-:W-:Y:S01]  /*29b0*/  ISETP.GT.U32.AND P4, PT, R3, R10, PT ;  /* 0x0000000a0300720c */ /* 0x000fe20003f84070 */
[----:B------:R-:W-:Y:S01]  /*29c0*/  @!P0 IMAD.IADD R18, R18, 0x1, -R3 ;  /* 0x0000000112128824 */ /* 0x000fe200078e0a03 */
[----:B------:R-:W-:Y:S01]  /*29d0*/  ISETP.GE.AND P0, PT, R11, RZ, PT ;  /* 0x000000ff0b00720c */ /* 0x000fe20003f06270 */
[C---:B------:R-:W-:Y:S01]  /*29e0*/  IMAD R24, R3.reuse, R9, R24 ;  /* 0x0000000903187224 */ /* 0x040fe200078e0218 */
[----:B------:R-:W-:Y:S01]  /*29f0*/  LOP3.LUT R9, R6, 0xb4, RZ, 0xfc, !PT ;  /* 0x000000b406097812 */ /* 0x000fe200078efcff */
[----:B------:R-:W-:Y:S01]  /*2a00*/  @!P3 IMAD.MOV R16, RZ, RZ, -R16 ;  /* 0x000000ffff10b224 */ /* 0x000fe200078e0a10 */
[----:B------:R-:W-:Y:S01]  /*2a10*/  ISETP.GT.U32.AND P6, PT, R3, R18, PT ;  /* 0x000000120300720c */ /* 0x000fe20003fc4070 */
[----:B------:R-:W-:Y:S01]  /*2a20*/  IMAD.HI.U32 R7, R5, R28, RZ ;  /* 0x0000001c05077227 */ /* 0x000fe200078e00ff */
[----:B------:R-:W-:-:S02]  /*2a30*/  ISETP.GT.U32.AND P3, PT, R3, R24, PT ;  /* 0x000000180300720c */ /* 0x000fc40003f64070 */
[----:B------:R-:W-:Y:S01]  /*2a40*/  IABS R30, R9 ;  /* 0x00000009001e7213 */ /* 0x000fe20000000000 */
[----:B------:R-:W-:Y:S01]  /*2a50*/  @!P5 IMAD.MOV R8, RZ, RZ, -R8 ;  /* 0x000000ffff08d224 */ /* 0x000fe200078e0a08 */
[C---:B------:R-:W-:Y:S01]  /*2a60*/  ISETP.GT.U32.AND P5, PT, R3.reuse, R22, PT ;  /* 0x000000160300720c */ /* 0x040fe20003fa4070 */
[----:B------:R-:W-:Y:S01]  /*2a70*/  @!P4 IMAD.IADD R10, R10, 0x1, -R3 ;  /* 0x000000010a0ac824 */ /* 0x000fe200078e0a03 */
[----:B------:R-:W-:Y:S01]  /*2a80*/  LOP3.LUT R11, R6, 0xb8, RZ, 0xfc, !PT ;  /* 0x000000b8060b7812 */ /* 0x000fe200078efcff */
[----:B------:R-:W-:Y:S02]  /*2a90*/  IMAD.MOV R7, RZ, RZ, -R7 ;  /* 0x000000ffff077224 */ /* 0x000fe400078e0a07 */
[----:B------:R-:W-:Y:S01]  /*2aa0*/  @!P2 IMAD.MOV R14, RZ, RZ, -R14 ;  /* 0x000000ffff0ea224 */ /* 0x000fe200078e0a0e */
[C---:B------:R-:W-:Y:S01]  /*2ab0*/  ISETP.GT.U32.AND P4, PT, R3.reuse, R10, PT ;  /* 0x0000000a0300720c */ /* 0x040fe20003f84070 */
[--C-:B------:R-:W-:Y:S01]  /*2ac0*/  @!P6 IMAD.IADD R18, R18, 0x1, -R3.reuse ;  /* 0x000000011212e824 */ /* 0x100fe200078e0a03 */
[----:B------:R-:W-:Y:S01]  /*2ad0*/  IABS R32, R11 ;  /* 0x0000000b00207213 */ /* 0x000fe20000000000 */
[----:B------:R-:W-:Y:S01]  /*2ae0*/  IMAD R28, R3, R7, R28 ;  /* 0x00000007031c7224 */ /* 0x000fe200078e021c */
[----:B------:R-:W-:Y:S01]  /*2af0*/  ISETP.GE.AND P6, PT, R19, RZ, PT ;  /* 0x000000ff1300720c */ /* 0x000fe20003fc6270 */
[----:B------:R-:W-:Y:S01]  /*2b00*/  @!P3 IMAD.IADD R24, R24, 0x1, -R3 ;  /* 0x000000011818b824 */ /* 0x000fe200078e0a03 */
[----:B------:R-:W-:Y:S01]  /*2b10*/  ISETP.GE.AND P2, PT, R17, RZ, PT ;  /* 0x000000ff1100720c */ /* 0x000fe20003f46270 */
[----:B------:R-:W-:Y:S01]  /*2b20*/  IMAD.HI.U32 R7, R5, R30, RZ ;  /* 0x0000001e05077227 */ /* 0x000fe200078e00ff */
[----:B------:R-:W-:-:S02]  /*2b30*/  LOP3.LUT R17, R6, 0xbc, RZ, 0xfc, !PT ;  /* 0x000000bc06117812 */ /* 0x000fc400078efcff */
[----:B------:R-:W-:Y:S01]  /*2b40*/  LOP3.LUT R19, R6, 0xc0, RZ, 0xfc, !PT ;  /* 0x000000c006137812 */ /* 0x000fe200078efcff */
[----:B------:R-:W-:Y:S01]  /*2b50*/  @!P1 IMAD.MOV R18, RZ, RZ, -R18 ;  /* 0x000000ffff129224 */ /* 0x000fe200078e0a12 */
[----:B------:R-:W-:Y:S01]  /*2b60*/  ISETP.GT.U32.AND P1, PT, R3, R24, PT ;  /* 0x000000180300720c */ /* 0x000fe20003f24070 */
[----:B------:R-:W-:Y:S01]  /*2b70*/  IMAD.MOV R7, RZ, RZ, -R7 ;  /* 0x000000ffff077224 */ /* 0x000fe200078e0a07 */
[----:B------:R-:W-:Y:S01]  /*2b80*/  IABS R36, R17 ;  /* 0x0000001100247213 */ /* 0x000fe20000000000 */
[----:B------:R-:W-:Y:S01]  /*2b90*/  @!P5 IMAD.IADD R22, R22, 0x1, -R3 ;  /* 0x000000011616d824 */ /* 0x000fe200078e0a03 */
[----:B------:R-:W-:Y:S01]  /*2ba0*/  ISETP.GE.AND P5, PT, R21, RZ, PT ;  /* 0x000000ff1500720c */ /* 0x000fe20003fa6270 */
[----:B------:R-:W-:Y:S01]  /*2bb0*/  IMAD R30, R3, R7, R30 ;  /* 0x00000007031e7224 */ /* 0x000fe200078e021e */
[----:B------:R-:W-:Y:S01]  /*2bc0*/  LOP3.LUT R21, R6, 0xc4, RZ, 0xfc, !PT ;  /* 0x000000c406157812 */ /* 0x000fe200078efcff */
[----:B------:R-:W-:Y:S01]  /*2bd0*/  IMAD.HI.U32 R7, R5, R32, RZ ;  /* 0x0000002005077227 */ /* 0x000fe200078e00ff */
[----:B------:R-:W-:-:S02]  /*2be0*/  ISETP.GT.U32.AND P3, PT, R3, R22, PT ;  /* 0x000000160300720c */ /* 0x000fc40003f64070 */
[----:B------:R-:W-:Y:S01]  /*2bf0*/  IABS R38, R19 ;  /* 0x0000001300267213 */ /* 0x000fe20000000000 */
[----:B------:R-:W-:Y:S01]  /*2c00*/  @!P4 IMAD.IADD R10, R10, 0x1, -R3 ;  /* 0x000000010a0ac824 */ /* 0x000fe200078e0a03 */
[----:B------:R-:W-:Y:S01]  /*2c10*/  ISETP.GT.U32.AND P4, PT, R3, R30, PT ;  /* 0x0000001e0300720c */ /* 0x000fe20003f84070 */
[----:B------:R-:W-:Y:S01]  /*2c20*/  IMAD.MOV R7, RZ, RZ, -R7 ;  /* 0x000000ffff077224 */ /* 0x000fe200078e0a07 */
[----:B------:R-:W-:Y:S01]  /*2c30*/  IABS R40, R21 ;  /* 0x0000001500287213 */ /* 0x000fe20000000000 */
[--C-:B------:R-:W-:Y:S01]  /*2c40*/  @!P1 IMAD.IADD R24, R24, 0x1, -R3.reuse ;  /* 0x0000000118189824 */ /* 0x100fe200078e0a03 */
[----:B------:R-:W-:Y:S01]  /*2c50*/  ISETP.GE.AND P1, PT, R9, RZ, PT ;  /* 0x000000ff0900720c */ /* 0x000fe20003f26270 */
[C---:B------:R-:W-:Y:S02]  /*2c60*/  IMAD R32, R3.reuse, R7, R32 ;  /* 0x0000000703207224 */ /* 0x040fe400078e0220 */
[----:B------:R-:W-:Y:S02]  /*2c70*/  @!P6 IMAD.MOV R24, RZ, RZ, -R24 ;  /* 0x000000ffff18e224 */ /* 0x000fe400078e0a18 */
[----:B------:R-:W-:Y:S01]  /*2c80*/  @!P0 IMAD.MOV R20, RZ, RZ, -R20 ;  /* 0x000000ffff148224 */ /* 0x000fe200078e0a14 */
[C---:B------:R-:W-:Y:S01]  /*2c90*/  ISETP.GT.U32.AND P6, PT, R3.reuse, R32, PT ;  /* 0x000000200300720c */ /* 0x040fe20003fc4070 */
[--C-:B------:R-:W-:Y:S01]  /*2ca0*/  @!P3 IMAD.IADD R22, R22, 0x1, -R3.reuse ;  /* 0x000000011616b824 */ /* 0x100fe200078e0a03 */
[----:B------:R-:W-:Y:S01]  /*2cb0*/  ISETP.GT.U32.AND P0, PT, R3, R28, PT ;  /* 0x0000001c0300720c */ /* 0x000fe20003f04070 */
[----:B------:R-:W-:Y:S01]  /*2cc0*/  @!P4 IMAD.IADD R30, R30, 0x1, -R3 ;  /* 0x000000011e1ec824 */ /* 0x000fe200078e0a03 */
[----:B------:R-:W-:Y:S01]  /*2cd0*/  ISETP.GE.AND P3, PT, R23, RZ, PT ;  /* 0x000000ff1700720c */ /* 0x000fe20003f66270 */
[----:B------:R-:W-:Y:S01]  /*2ce0*/  @!P2 IMAD.MOV R22, RZ, RZ, -R22 ;  /* 0x000000ffff16a224 */ /* 0x000fe200078e0a16 */
[----:B------:R-:W-:Y:S01]  /*2cf0*/  LOP3.LUT R23, R6, 0xcc, RZ, 0xfc, !PT ;  /* 0x000000cc06177812 */ /* 0x000fe200078efcff */
[----:B------:R-:W-:Y:S01]  /*2d00*/  IMAD.HI.U32 R9, R5, R36, RZ ;  /* 0x0000002405097227 */ /* 0x000fe200078e00ff */
[----:B------:R-:W-:-:S02]  /*2d10*/  ISETP.GT.U32.AND P2, PT, R3, R30, PT ;  /* 0x0000001e0300720c */ /* 0x000fc40003f44070 */
[----:B------:R-:W-:Y:S01]  /*2d20*/  IABS R42, R23 ;  /* 0x00000017002a7213 */ /* 0x000fe20000000000 */
[----:B------:R-:W-:Y:S02]  /*2d30*/  IMAD.MOV R9, RZ, RZ, -R9 ;  /* 0x000000ffff097224 */ /* 0x000fe400078e0a09 */
[--C-:B------:R-:W-:Y:S02]  /*2d40*/  @!P6 IMAD.IADD R32, R32, 0x1, -R3.reuse ;  /* 0x000000012020e824 */ /* 0x100fe400078e0a03 */
[----:B------:R-:W-:Y:S01]  /*2d50*/  @!P0 IMAD.IADD R28, R28, 0x1, -R3 ;  /* 0x000000011c1c8824 */ /* 0x000fe200078e0a03 */
[----:B------:R-:W-:Y:S01]  /*2d60*/  ISETP.GE.AND P0, PT, R11, RZ, PT ;  /* 0x000000ff0b00720c */ /* 0x000fe20003f06270 */
[C---:B------:R-:W-:Y:S01]  /*2d70*/  IMAD R36, R3.reuse, R9, R36 ;  /* 0x0000000903247224 */ /* 0x040fe200078e0224 */
[----:B------:R-:W-:Y:S01]  /*2d80*/  ISETP.GT.U32.AND P6, PT, R3, R32, PT ;  /* 0x000000200300720c */ /* 0x000fe20003fc4070 */
[----:B------:R-:W-:Y:S01]  /*2d90*/  IMAD.HI.U32 R7, R5, R38, RZ ;  /* 0x0000002605077227 */ /* 0x000fe200078e00ff */
[----:B------:R-:W-:-:S03]  /*2da0*/  ISETP.GT.U32.AND P4, PT, R3, R28, PT ;  /* 0x0000001c0300720c */ /* 0x000fc60003f84070 */
[----:B------:R-:W-:-:S04]  /*2db0*/  IMAD.HI.U32 R9, R5, R40, RZ ;  /* 0x0000002805097227 */ /* 0x000fc800078e00ff */
[----:B------:R-:W-:Y:S02]  /*2dc0*/  IMAD.MOV R7, RZ, RZ, -R7 ;  /* 0x000000ffff077224 */ /* 0x000fe400078e0a07 */
[----:B------:R-:W-:Y:S01]  /*2dd0*/  @!P2 IMAD.IADD R30, R30, 0x1, -R3 ;  /* 0x000000011e1ea824 */ /* 0x000fe200078e0a03 */
[----:B------:R-:W-:Y:S01]  /*2de0*/  ISETP.GE.AND P2, PT, R19, RZ, PT ;  /* 0x000000ff1300720c */ /* 0x000fe20003f46270 */
[----:B------:R-:W-:Y:S01]  /*2df0*/  IMAD.MOV R9, RZ, RZ, -R9 ;  /* 0x000000ffff097224 */ /* 0x000fe200078e0a09 */
[----:B------:R-:W-:Y:S01]  /*2e00*/  LOP3.LUT R19, R6, 0xc8, RZ, 0xfc, !PT ;  /* 0x000000c806137812 */ /* 0x000fe200078efcff */
[----:B------:R-:W-:Y:S02]  /*2e10*/  IMAD.MOV.U32 R26, RZ, RZ, R10 ;  /* 0x000000ffff1a7224 */ /* 0x000fe400078e000a */
[C---:B------:R-:W-:Y:S02]  /*2e20*/  IMAD R10, R3.reuse, R7, R38 ;  /* 0x00000007030a7224 */ /* 0x040fe400078e0226 */
[C---:B------:R-:W-:Y:S01]  /*2e30*/  IMAD R38, R3.reuse, R9, R40 ;  /* 0x0000000903267224 */ /* 0x040fe200078e0228 */
[----:B------:R-:W-:Y:S01]  /*2e40*/  IABS R40, R19 ;  /* 0x0000001300287213 */ /* 0x000fe20000000000 */
[--C-:B------:R-:W-:Y:S01]  /*2e50*/  @!P6 IMAD.IADD R32, R32, 0x1, -R3.reuse ;  /* 0x000000012020e824 */ /* 0x100fe200078e0a03 */
[C---:B------:R-:W-:Y:S01]  /*2e60*/  ISETP.GT.U32.AND P6, PT, R3.reuse, R10, PT ;  /* 0x0000000a0300720c */ /* 0x040fe20003fc4070 */
[----:B------:R-:W-:Y:S01]  /*2e70*/  @!P4 IMAD.IADD R28, R28, 0x1, -R3 ;  /* 0x000000011c1cc824 */ /* 0x000fe200078e0a03 */
[----:B------:R-:W-:Y:S01]  /*2e80*/  ISETP.GT.U32.AND P4, PT, R3, R36, PT ;  /* 0x000000240300720c */ /* 0x000fe20003f84070 */
[----:B------:R-:W-:-:S04]  /*2e90*/  IMAD.HI.U32 R7, R5, R40, RZ ;  /* 0x0000002805077227 */ /* 0x000fc800078e00ff */
[----:B------:R-:W-:Y:S01]  /*2ea0*/  @!P5 IMAD.MOV R26, RZ, RZ, -R26 ;  /* 0x000000ffff1ad224 */ /* 0x000fe200078e0a1a */
[----:B------:R-:W-:Y:S01]  /*2eb0*/  ISETP.GE.AND P5, PT, R17, RZ, PT ;  /* 0x000000ff1100720c */ /* 0x000fe20003fa6270 */
[----:B------:R-:W-:Y:S02]  /*2ec0*/  IMAD.MOV R17, RZ, RZ, -R7 ;  /* 0x000000ffff117224 */ /* 0x000fe400078e0a07 */
[----:B------:R-:W-:-:S04]  /*2ed0*/  IMAD.HI.U32 R11, R5, R44, RZ ;  /* 0x0000002c050b7227 */ /* 0x000fc800078e00ff */
[C---:B------:R-:W-:Y:S01]  /*2ee0*/  IMAD R40, R3.reuse, R17, R40 ;  /* 0x0000001103287224 */ /* 0x040fe200078e0228 */
[----:B------:R-:W-:Y:S01]  /*2ef0*/  LOP3.LUT R17, R6, 0xf8, RZ, 0xfc, !PT ;  /* 0x000000f806117812 */ /* 0x000fe200078efcff */
[--C-:B------:R-:W-:Y:S02]  /*2f00*/  @!P6 IMAD.IADD R10, R10, 0x1, -R3.reuse ;  /* 0x000000010a0ae824 */ /* 0x100fe400078e0a03 */
[----:B------:R-:W-:Y:S01]  /*2f10*/  @!P4 IMAD.IADD R36, R36, 0x1, -R3 ;  /* 0x000000012424c824 */ /* 0x000fe200078e0a03 */
[----:B------:R-:W-:Y:S01]  /*2f20*/  ISETP.GT.U32.AND P6, PT, R3, R40, PT ;  /* 0x000000280300720c */ /* 0x000fe20003fc4070 */
[----:B------:R-:W-:Y:S01]  /*2f30*/  IMAD.MOV R11, RZ, RZ, -R11 ;  /* 0x000000ffff0b7224 */ /* 0x000fe200078e0a0b */
[----:B------:R-:W-:Y:S01]  /*2f40*/  IABS R76, R17 ;  /* 0x00000011004c7213 */ /* 0x000fe20000000000 */
[----:B------:R-:W-:Y:S01]  /*2f50*/  IMAD.HI.U32 R9, R5, R42, RZ ;  /* 0x0000002a05097227 */ /* 0x000fe200078e00ff */
[----:B------:R-:W-:-:S03]  /*2f60*/  ISETP.GT.U32.AND P4, PT, R3, R36, PT ;  /* 0x000000240300720c */ /* 0x000fc60003f84070 */
[----:B------:R-:W-:Y:S02]  /*2f70*/  IMAD R44, R3, R11, R44 ;  /* 0x0000000b032c7224 */ /* 0x000fe400078e022c */
[----:B------:R-:W-:Y:S02]  /*2f80*/  IMAD.MOV R9, RZ, RZ, -R9 ;  /* 0x000000ffff097224 */ /* 0x000fe400078e0a09 */
[----:B------:R-:W-:-:S04]  /*2f90*/  IMAD.HI.U32 R7, R5, R46, RZ ;  /* 0x0000002e05077227 */ /* 0x000fc800078e00ff */
[--C-:B------:R-:W-:Y:S01]  /*2fa0*/  @!P6 IMAD.IADD R40, R40, 0x1, -R3.reuse ;  /* 0x000000012828e824 */ /* 0x100fe200078e0a03 */
[C---:B------:R-:W-:Y:S01]  /*2fb0*/  ISETP.GT.U32.AND P6, PT, R3.reuse, R44, PT ;  /* 0x0000002c0300720c */ /* 0x040fe20003fc4070 */
[----:B------:R-:W-:Y:S01]  /*2fc0*/  @!P4 IMAD.IADD R36, R36, 0x1, -R3 ;  /* 0x000000012424c824 */ /* 0x000fe200078e0a03 */
[C---:B------:R-:W-:Y:S01]  /*2fd0*/  ISETP.GT.U32.AND P4, PT, R3.reuse, R38, PT ;  /* 0x000000260300720c */ /* 0x040fe20003f84070 */
[----:B------:R-:W-:Y:S02]  /*2fe0*/  IMAD R42, R3, R9, R42 ;  /* 0x00000009032a7224 */ /* 0x000fe400078e022a */
[----:B------:R-:W-:Y:S02]  /*2ff0*/  IMAD.MOV R9, RZ, RZ, -R7 ;  /* 0x000000ffff097224 */ /* 0x000fe400078e0a07 */
[----:B------:R-:W-:-:S04]  /*3000*/  IMAD.HI.U32 R7, R5, R48, RZ ;  /* 0x0000003005077227 */ /* 0x000fc800078e00ff */
[----:B------:R-:W-:Y:S02]  /*3010*/  IMAD.MOV R7, RZ, RZ, -R7 ;  /* 0x000000ffff077224 */ /* 0x000fe400078e0a07 */
[--C-:B------:R-:W-:Y:S02]  /*3020*/  @!P6 IMAD.IADD R44, R44, 0x1, -R3.reuse ;  /* 0x000000012c2ce824 */ /* 0x100fe400078e0a03 */
[----:B------:R-:W-:Y:S01]  /*3030*/  @!P4 IMAD.IADD R38, R38, 0x1, -R3 ;  /* 0x000000012626c824 */ /* 0x000fe200078e0a03 */
[C---:B------:R-:W-:Y:S01]  /*3040*/  ISETP.GT.U32.AND P4, PT, R3.reuse, R42, PT ;  /* 0x0000002a0300720c */ /* 0x040fe20003f84070 */
[C---:B------:R-:W-:Y:S01]  /*3050*/  IMAD R48, R3.reuse, R7, R48 ;  /* 0x0000000703307224 */ /* 0x040fe200078e0230 */
[----:B------:R-:W-:Y:S01]  /*3060*/  ISETP.GT.U32.AND P6, PT, R3, R44, PT ;  /* 0x0000002c0300720c */ /* 0x000fe20003fc4070 */
[----:B------:R-:W-:-:S04]  /*3070*/  IMAD.HI.U32 R7, R5, R50, RZ ;  /* 0x0000003205077227 */ /* 0x000fc800078e00ff */
[----:B------:R-:W-:Y:S02]  /*3080*/  IMAD.MOV R11, RZ, RZ, -R7 ;  /* 0x000000ffff0b7224 */ /* 0x000fe400078e0a07 */
[----:B------:R-:W-:Y:S01]  /*3090*/  @!P3 IMAD.MOV R28, RZ, RZ, -R28 ;  /* 0x000000ffff1cb224 */ /* 0x000fe200078e0a1c */
[C---:B------:R-:W-:Y:S01]  /*30a0*/  ISETP.GT.U32.AND P3, PT, R3.reuse, R10, PT ;  /* 0x0000000a0300720c */ /* 0x040fe20003f64070 */
[C---:B------:R-:W-:Y:S02]  /*30b0*/  IMAD R50, R3.reuse, R11, R50 ;  /* 0x0000000b03327224 */ /* 0x040fe400078e0232 */
[--C-:B------:R-:W-:Y:S01]  /*30c0*/  @!P4 IMAD.IADD R42, R42, 0x1, -R3.reuse ;  /* 0x000000012a2ac824 */ /* 0x100fe200078e0a03 */
[C---:B------:R-:W-:Y:S01]  /*30d0*/  ISETP.GT.U32.AND P4, PT, R3.reuse, R38, PT ;  /* 0x000000260300720c */ /* 0x040fe20003f84070 */
[----:B------:R-:W-:Y:S01]  /*30e0*/  @!P6 IMAD.IADD R44, R44, 0x1, -R3 ;  /* 0x000000012c2ce824 */ /* 0x000fe200078e0a03 */
[----:B------:R-:W-:Y:S01]  /*30f0*/  ISETP.GT.U32.AND P6, PT, R3, R50, PT ;  /* 0x000000320300720c */ /* 0x000fe20003fc4070 */
[----:B------:R-:W-:-:S04]  /*3100*/  IMAD.HI.U32 R7, R5, R52, RZ ;  /* 0x0000003405077227 */ /* 0x000fc800078e00ff */
[C---:B------:R-:W-:Y:S02]  /*3110*/  IMAD R46, R3.reuse, R9, R46 ;  /* 0x00000009032e7224 */ /* 0x040fe400078e022e */
[----:B------:R-:W-:Y:S02]  /*3120*/  IMAD.MOV R7, RZ, RZ, -R7 ;  /* 0x000000ffff077224 */ /* 0x000fe400078e0a07 */
[----:B------:R-:W-:Y:S01]  /*3130*/  @!P0 IMAD.MOV R32, RZ, RZ, -R32 ;  /* 0x000000ffff208224 */ /* 0x000fe200078e0a20 */
[C---:B------:R-:W-:Y:S01]  /*3140*/  ISETP.GT.U32.AND P0, PT, R3.reuse, R42, PT ;  /* 0x0000002a0300720c */ /* 0x040fe20003f04070 */
[----:B------:R-:W-:Y:S01]  /*3150*/  @!P1 IMAD.MOV R30, RZ, RZ, -R30 ;  /* 0x000000ffff1e9224 */ /* 0x000fe200078e0a1e */
[C---:B------:R-:W-:Y:S01]  /*3160*/  ISETP.GT.U32.AND P1, PT, R3.reuse, R40, PT ;  /* 0x000000280300720c */ /* 0x040fe20003f24070 */
[----:B------:R-:W-:Y:S01]  /*3170*/  @!P3 IMAD.IADD R10, R10, 0x1, -R3 ;  /* 0x000000010a0ab824 */ /* 0x000fe200078e0a03 */
[C---:B------:R-:W-:Y:S01]  /*3180*/  ISETP.GT.U32.AND P3, PT, R3.reuse, R46, PT ;  /* 0x0000002e0300720c */ /* 0x040fe20003f64070 */
[----:B------:R-:W-:-:S02]  /*3190*/  IMAD R52, R3, R7, R52 ;  /* 0x0000000703347224 */ /* 0x000fc400078e0234 */
[--C-:B------:R-:W-:Y:S02]  /*31a0*/  @!P6 IMAD.IADD R50, R50, 0x1, -R3.reuse ;  /* 0x000000013232e824 */ /* 0x100fe400078e0a03 */
[----:B------:R-:W-:Y:S01]  /*31b0*/  @!P4 IMAD.IADD R38, R38, 0x1, -R3 ;  /* 0x000000012626c824 */ /* 0x000fe200078e0a03 */
[----:B------:R-:W-:Y:S01]  /*31c0*/  ISETP.GT.U32.AND P6, PT, R3, R52, PT ;  /* 0x000000340300720c */ /* 0x000fe20003fc4070 */
[----:B------:R-:W-:Y:S01]  /*31d0*/  IMAD.HI.U32 R9, R5, R54, RZ ;  /* 0x0000003605097227 */ /* 0x000fe200078e00ff */
[----:B------:R-:W-:-:S03]  /*31e0*/  ISETP.GT.U32.AND P4, PT, R3, R48, PT ;  /* 0x000000300300720c */ /* 0x000fc60003f84070 */
[----:B------:R-:W-:Y:S02]  /*31f0*/  IMAD.MOV R9, RZ, RZ, -R9 ;  /* 0x000000ffff097224 */ /* 0x000fe400078e0a09 */
[--C-:B------:R-:W-:Y:S01]  /*3200*/  @!P0 IMAD.IADD R42, R42, 0x1, -R3.reuse ;  /* 0x000000012a2a8824 */ /* 0x100fe200078e0a03 */
[----:B------:R-:W-:Y:S01]  /*3210*/  ISETP.GE.AND P0, PT, R19, RZ, PT ;  /* 0x000000ff1300720c */ /* 0x000fe20003f06270 */
[--C-:B------:R-:W-:Y:S01]  /*3220*/  @!P1 IMAD.IADD R40, R40, 0x1, -R3.reuse ;  /* 0x0000000128289824 */ /* 0x100fe200078e0a03 */
[----:B------:R-:W-:Y:S01]  /*3230*/  ISETP.GE.AND P1, PT, R21, RZ, PT ;  /* 0x000000ff1500720c */ /* 0x000fe20003f26270 */
[--C-:B------:R-:W-:Y:S01]  /*3240*/  @!P3 IMAD.IADD R46, R46, 0x1, -R3.reuse ;  /* 0x000000012e2eb824 */ /* 0x100fe200078e0a03 */
[----:B------:R-:W-:Y:S01]  /*3250*/  LOP3.LUT R19, R6, 0xe8, RZ, 0xfc, !PT ;  /* 0x000000e806137812 */ /* 0x000fe200078efcff */
[----:B------:R-:W-:Y:S01]  /*3260*/  IMAD R54, R3, R9, R54 ;  /* 0x0000000903367224 */ /* 0x000fe200078e0236 */
[----:B------:R-:W-:Y:S01]  /*3270*/  ISETP.GE.AND P3, PT, R23, RZ, PT ;  /* 0x000000ff1700720c */ /* 0x000fe20003f66270 */
[--C-:B------:R-:W-:Y:S01]  /*3280*/  @!P6 IMAD.IADD R52, R52, 0x1, -R3.reuse ;  /* 0x000000013434e824 */ /* 0x100fe200078e0a03 */
[----:B------:R-:W-:Y:S01]  /*3290*/  LOP3.LUT R21, R6, 0xec, RZ, 0xfc, !PT ;  /* 0x000000ec06157812 */ /* 0x000fe200078efcff */
[----:B------:R-:W-:Y:S01]  /*32a0*/  @!P4 IMAD.IADD R48, R48, 0x1, -R3 ;  /* 0x000000013030c824 */ /* 0x000fe200078e0a03 */
[----:B------:R-:W-:Y:S01]  /*32b0*/  LOP3.LUT R23, R6, 0xf0, RZ, 0xfc, !PT ;  /* 0x000000f006177812 */ /* 0x000fe200078efcff */
[----:B------:R-:W-:Y:S01]  /*32c0*/  @!P5 IMAD.MOV R36, RZ, RZ, -R36 ;  /* 0x000000ffff24d224 */ /* 0x000fe200078e0a24 */
[----:B------:R-:W-:Y:S01]  /*32d0*/  IABS R56, R19 ;  /* 0x0000001300387213 */ /* 0x000fe20000000000 */
[----:B------:R-:W-:Y:S01]  /*32e0*/  @!P0 IMAD.MOV R40, RZ, RZ, -R40 ;  /* 0x000000ffff288224 */ /* 0x000fe200078e0a28 */
[----:B------:R-:W-:Y:S01]  /*32f0*/  IABS R58, R21 ;  /* 0x00000015003a7213 */ /* 0x000fe20000000000 */
[----:B------:R-:W-:Y:S01]  /*3300*/  @!P1 IMAD.MOV R38, RZ, RZ, -R38 ;  /* 0x000000ffff269224 */ /* 0x000fe200078e0a26 */
[----:B------:R-:W-:Y:S01]  /*3310*/  IABS R60, R23 ;  /* 0x00000017003c7213 */ /* 0x000fe20000000000 */
[----:B------:R-:W-:Y:S01]  /*3320*/  IMAD.MOV.U32 R118, RZ, RZ, R10 ;  /* 0x000000ffff767224 */ /* 0x000fe200078e000a */
[----:B------:R-:W-:Y:S01]  /*3330*/  ISETP.GT.U32.AND P6, PT, R3, R54, PT ;  /* 0x000000360300720c */ /* 0x000fe20003fc4070 */
[----:B------:R-:W-:Y:S01]  /*3340*/  IMAD.HI.U32 R7, R5, R58, RZ ;  /* 0x0000003a05077227 */ /* 0x000fe200078e00ff */
[----:B------:R-:W-:-:S02]  /*3350*/  ISETP.GE.AND P4, PT, R25, RZ, PT ;  /* 0x000000ff1900720c */ /* 0x000fc40003f86270 */
[----:B------:R-:W-:Y:S01]  /*3360*/  LOP3.LUT R25, R6, 0xf4, RZ, 0xfc, !PT ;  /* 0x000000f406197812 */ /* 0x000fe200078efcff */
[----:B------:R-:W-:Y:S01]  /*3370*/  IMAD.HI.U32 R6, R5, R56, RZ ;  /* 0x0000003805067227 */ /* 0x000fe200078e00ff */
[----:B------:R-:W-:Y:S02]  /*3380*/  ISETP.GT.U32.AND P5, PT, R3, R46, PT ;  /* 0x0000002e0300720c */ /* 0x000fe40003fa4070 */
[----:B------:R-:W-:Y:S01]  /*3390*/  IABS R70, R25 ;  /* 0x0000001900467213 */ /* 0x000fe20000000000 */
[----:B------:R-:W-:Y:S01]  /*33a0*/  IMAD.HI.U32 R9, R5, R60, RZ ;  /* 0x0000003c05097227 */ /* 0x000fe200078e00ff */
[----:B------:R-:W-:-:S03]  /*33b0*/  ISETP.GT.U32.AND P0, PT, R3, R52, PT ;  /* 0x000000340300720c */ /* 0x000fc60003f04070 */
[----:B------:R-:W-:Y:S02]  /*33c0*/  IMAD.MOV R6, RZ, RZ, -R6 ;  /* 0x000000ffff067224 */ /* 0x000fe400078e0a06 */
[----:B------:R-:W-:Y:S02]  /*33d0*/  IMAD.MOV R7, RZ, RZ, -R7 ;  /* 0x000000ffff077224 */ /* 0x000fe400078e0a07 */
[----:B------:R-:W-:Y:S02]  /*33e0*/  IMAD.MOV R9, RZ, RZ, -R9 ;  /* 0x000000ffff097224 */ /* 0x000fe400078e0a09 */
[C---:B------:R-:W-:Y:S02]  /*33f0*/  IMAD R6, R3.reuse, R6, R56 ;  /* 0x0000000603067224 */ /* 0x040fe400078e0238 */
[C---:B------:R-:W-:Y:S02]  /*3400*/  IMAD R56, R3.reuse, R7, R58 ;  /* 0x0000000703387224 */ /* 0x040fe400078e023a */
[----:B------:R-:W-:-:S02]  /*3410*/  IMAD R58, R3, R9, R60 ;  /* 0x00000009033a7224 */ /* 0x000fc400078e023c */
[----:B------:R-:W-:Y:S01]  /*3420*/  @!P6 IMAD.IADD R54, R54, 0x1, -R3 ;  /* 0x000000013636e824 */ /* 0x000fe200078e0a03 */
[----:B------:R-:W-:Y:S01]  /*3430*/  ISETP.GT.U32.AND P6, PT, R3, R48, PT ;  /* 0x000000300300720c */ /* 0x000fe20003fc4070 */
[----:B------:R-:W-:-:S03]  /*3440*/  IMAD.HI.U32 R11, R5, R70, RZ ;  /* 0x00000046050b7227 */ /* 0x000fc600078e00ff */
[C---:B------:R-:W-:Y:S01]  /*3450*/  ISETP.GT.U32.AND P1, PT, R3.reuse, R54, PT ;  /* 0x000000360300720c */ /* 0x040fe20003f24070 */
[----:B------:R-:W-:Y:S01]  /*3460*/  @!P3 IMAD.MOV R42, RZ, RZ, -R42 ;  /* 0x000000ffff2ab224 */ /* 0x000fe200078e0a2a */
[C---:B------:R-:W-:Y:S01]  /*3470*/  ISETP.GT.U32.AND P3, PT, R3.reuse, R6, PT ;  /* 0x000000060300720c */ /* 0x040fe20003f64070 */
[----:B------:R-:W-:Y:S01]  /*3480*/  @!P5 IMAD.IADD R46, R46, 0x1, -R3 ;  /* 0x000000012e2ed824 */ /* 0x000fe200078e0a03 */
[----:B------:R-:W-:Y:S01]  /*3490*/  ISETP.GT.U32.AND P5, PT, R3, R58, PT ;  /* 0x0000003a0300720c */ /* 0x000fe20003fa4070 */
[----:B------:R-:W-:-:S04]  /*34a0*/  IMAD.HI.U32 R5, R5, R76, RZ ;  /* 0x0000004c05057227 */ /* 0x000fc800078e00ff */
[----:B------:R-:W-:Y:S02]  /*34b0*/  IMAD.MOV R11, RZ, RZ, -R11 ;  /* 0x000000ffff0b7224 */ /* 0x000fe400078e0a0b */
[----:B------:R-:W-:Y:S01]  /*34c0*/  @!P4 IMAD.MOV R44, RZ, RZ, -R44 ;  /* 0x000000ffff2cc224 */ /* 0x000fe200078e0a2c */
[C---:B------:R-:W-:Y:S01]  /*34d0*/  ISETP.GT.U32.AND P4, PT, R3.reuse, R56, PT ;  /* 0x000000380300720c */ /* 0x040fe20003f84070 */
[----:B------:R-:W-:Y:S02]  /*34e0*/  IMAD.MOV R5, RZ, RZ, -R5 ;  /* 0x000000ffff057224 */ /* 0x000fe400078e0a05 */
[C---:B------:R-:W-:Y:S02]  /*34f0*/  IMAD R60, R3.reuse, R11, R70 ;  /* 0x0000000b033c7224 */ /* 0x040fe400078e0246 */
[C---:B------:R-:W-:Y:S01]  /*3500*/  IMAD R70, R3.reuse, R5, R76 ;  /* 0x0000000503467224 */ /* 0x040fe200078e024c */
[----:B------:R-:W1:Y:S01]  /*3510*/  LDC.64 R10, c[0x0][0x3a0] ;  /* 0x0000e800ff0a7b82 */ /* 0x000e620000000a00 */
[--C-:B------:R-:W-:Y:S01]  /*3520*/  @!P6 IMAD.IADD R48, R48, 0x1, -R3.reuse ;  /* 0x000000013030e824 */ /* 0x100fe200078e0a03 */
[C---:B------:R-:W-:Y:S01]  /*3530*/  ISETP.GT.U32.AND P6, PT, R3.reuse, R60, PT ;  /* 0x0000003c0300720c */ /* 0x040fe20003fc4070 */
[----:B------:R-:W-:Y:S01]  /*3540*/  @!P2 IMAD.MOV R118, RZ, RZ, -R118 ;  /* 0x000000ffff76a224 */ /* 0x000fe200078e0a76 */
[----:B------:R-:W-:Y:S01]  /*3550*/  ISETP.GT.U32.AND P2, PT, R3, R50, PT ;  /* 0x000000320300720c */ /* 0x000fe20003f44070 */
[--C-:B------:R-:W-:Y:S01]  /*3560*/  @!P0 IMAD.IADD R52, R52, 0x1, -R3.reuse ;  /* 0x0000000134348824 */ /* 0x100fe200078e0a03 */
[----:B------:R-:W-:Y:S01]  /*3570*/  ISETP.GE.AND P0, PT, R27, RZ, PT ;  /* 0x000000ff1b00720c */ /* 0x000fe20003f06270 */
[--C-:B------:R-:W-:Y:S01]  /*3580*/  @!P1 IMAD.IADD R54, R54, 0x1, -R3.reuse ;  /* 0x0000000136369824 */ /* 0x100fe200078e0a03 */
[----:B------:R-:W-:Y:S01]  /*3590*/  ISETP.GT.U32.AND P1, PT, R3, R70, PT ;  /* 0x000000460300720c */ /* 0x000fe20003f24070 */
[--C-:B------:R-:W-:Y:S01]  /*35a0*/  @!P3 IMAD.IADD R6, R6, 0x1, -R3.reuse ;  /* 0x000000010606b824 */ /* 0x100fe200078e0a03 */
[----:B------:R-:W-:Y:S01]  /*35b0*/  ISETP.GE.AND P3, PT, R29, RZ, PT ;  /* 0x000000ff1d00720c */ /* 0x000fe20003f66270 */
[--C-:B------:R-:W-:Y:S01]  /*35c0*/  @!P5 IMAD.IADD R58, R58, 0x1, -R3.reuse ;  /* 0x000000013a3ad824 */ /* 0x100fe200078e0a03 */
[----:B------:R-:W-:Y:S01]  /*35d0*/  ISETP.GE.AND P5, PT, R37, RZ, PT ;  /* 0x000000ff2500720c */ /* 0x000fe20003fa6270 */
[--C-:B------:R-:W-:Y:S01]  /*35e0*/  @!P4 IMAD.IADD R56, R56, 0x1, -R3.reuse ;  /* 0x000000013838c824 */ /* 0x100fe200078e0a03 */
[----:B------:R-:W-:Y:S01]  /*35f0*/  ISETP.GE.AND P4, PT, R31, RZ, PT ;  /* 0x000000ff1f00720c */ /* 0x000fe20003f86270 */
[--C-:B------:R-:W-:Y:S01]  /*3600*/  @!P6 IMAD.IADD R60, R60, 0x1, -R3.reuse ;  /* 0x000000013c3ce824 */ /* 0x100fe200078e0a03 */
[----:B------:R-:W-:Y:S01]  /*3610*/  ISETP.GE.AND P6, PT, R39, RZ, PT ;  /* 0x000000ff2700720c */ /* 0x000fe20003fc6270 */
[--C-:B------:R-:W-:Y:S01]  /*3620*/  @!P2 IMAD.IADD R50, R50, 0x1, -R3.reuse ;  /* 0x000000013232a824 */ /* 0x100fe200078e0a03 */
[----:B------:R-:W-:Y:S01]  /*3630*/  ISETP.NE.U32.AND P2, PT, R4, RZ, PT ;  /* 0x000000ff0400720c */ /* 0x000fe20003f45070 */
[----:B------:R-:W-:Y:S01]  /*3640*/  @!P0 IMAD.MOV R46, RZ, RZ, -R46 ;  /* 0x000000ffff2e8224 */ /* 0x000fe200078e0a2e */
[C---:B------:R-:W-:Y:S01]  /*3650*/  ISETP.GT.U32.AND P0, PT, R3.reuse, R6, PT ;  /* 0x000000060300720c */ /* 0x040fe20003f04070 */
[--C-:B------:R-:W-:Y:S01]  /*3660*/  @!P1 IMAD.IADD R70, R70, 0x1, -R3.reuse ;  /* 0x0000000146469824 */ /* 0x100fe200078e0a03 */
[C---:B------:R-:W-:Y:S01]  /*3670*/  ISETP.GT.U32.AND P1, PT, R3.reuse, R56, PT ;  /* 0x000000380300720c */ /* 0x040fe20003f24070 */
[----:B------:R-:W-:Y:S01]  /*3680*/  @!P3 IMAD.MOV R48, RZ, RZ, -R48 ;  /* 0x000000ffff30b224 */ /* 0x000fe200078e0a30 */
[C---:B------:R-:W-:Y:S01]  /*3690*/  ISETP.GT.U32.AND P3, PT, R3.reuse, R58, PT ;  /* 0x0000003a0300720c */ /* 0x040fe20003f64070 */
[----:B------:R-:W-:Y:S01]  /*36a0*/  @!P5 IMAD.MOV R52, RZ, RZ, -R52 ;  /* 0x000000ffff34d224 */ /* 0x000fe200078e0a34 */
[C---:B------:R-:W-:Y:S01]  /*36b0*/  ISETP.GT.U32.AND P5, PT, R3.reuse, R60, PT ;  /* 0x0000003c0300720c */ /* 0x040fe20003fa4070 */
[----:B------:R-:W-:Y:S01]  /*36c0*/  @!P4 IMAD.MOV R50, RZ, RZ, -R50 ;  /* 0x000000ffff32c224 */ /* 0x000fe200078e0a32 */
[----:B------:R-:W-:Y:S01]  /*36d0*/  ISETP.GT.U32.AND P4, PT, R3, R70, PT ;  /* 0x000000460300720c */ /* 0x000fe20003f84070 */
[----:B------:R-:W-:Y:S01]  /*36e0*/  @!P6 IMAD.MOV R54, RZ, RZ, -R54 ;  /* 0x000000ffff36e224 */ /* 0x000fe200078e0a36 */
[----:B------:R-:W-:Y:S01]  /*36f0*/  ISETP.GE.AND P6, PT, R19, RZ, PT ;  /* 0x000000ff1300720c */ /* 0x000fe20003fc6270 */
[----:B------:R-:W-:Y:S01]  /*3700*/  IMAD.SHL.U32 R4, R34, 0x200000, RZ ;  /* 0x0020000022047824 */ /* 0x000fe200078e00ff */
[----:B------:R-:W-:Y:S01]  /*3710*/  VOTEU.ALL UP1, P2 ;  /* 0x0000000000ff7886 */ /* 0x000fe20001020000 */
        /* <DEDUP_REMOVED lines=8> */
[----:B------:R-:W-:Y:S01]  /*37a0*/  @!P4 IMAD.IADD R70, R70, 0x1, -R3 ;  /* 0x000000014646c824 */ /* 0x000fe200078e0a03 */
[----:B------:R-:W-:Y:S01]  /*37b0*/  ISETP.NE.AND P4, PT, R13, RZ, PT ;  /* 0x000000ff0d00720c */ /* 0x000fe20003f85270 */
[----:B-1----:R-:W-:Y:S01]  /*37c0*/  VIADD R3, R10, 0xffffffed ;  /* 0xffffffed0a037836 */ /* 0x002fe20000000000 */
[----:B------:R-:W-:Y:S01]  /*37d0*/  LOP3.LUT R13, RZ, R13, RZ, 0x33, !PT ;  /* 0x0000000dff0d7212 */ /* 0x000fe200078e33ff */
[----:B------:R-:W-:Y:S01]  /*37e0*/  @!P6 IMAD.MOV R6, RZ, RZ, -R6 ;  /* 0x000000ffff06e224 */ /* 0x000fe200078e0a06 */
[----:B------:R-:W-:Y:S01]  /*37f0*/  LOP3.LUT R4, R4, 0x600000, RZ, 0xc0, !PT ;  /* 0x0060000004047812 */ /* 0x000fe200078ec0ff */
[----:B------:R-:W-:Y:S01]  /*3800*/  @!P0 IMAD.MOV R56, RZ, RZ, -R56 ;  /* 0x000000ffff388224 */ /* 0x000fe200078e0a38 */
[C---:B------:R-:W-:Y:S01]  /*3810*/  SEL R130, R13.reuse, R0, !P4 ;  /* 0x000000000d827207 */ /* 0x040fe20006000000 */
[----:B------:R-:W-:Y:S01]  /*3820*/  VIADD R0, R10, 0xffffffee ;  /* 0xffffffee0a007836 */ /* 0x000fe20000000000 */
[----:B------:R-:W-:Y:S01]  /*3830*/  R2UR UR12, R4 ;  /* 0x00000000040c72ca */ /* 0x000fe200000e0000 */
[----:B------:R-:W-:Y:S01]  /*3840*/  @!P1 IMAD.MOV R58, RZ, RZ, -R58 ;  /* 0x000000ffff3a9224 */ /* 0x000fe200078e0a3a */
[----:B------:R-:W-:Y:S01]  /*3850*/  SEL R33, R13, R33, !P4 ;  /* 0x000000210d217207 */ /* 0x000fe20006000000 */
[----:B------:R-:W-:Y:S01]  /*3860*/  @!P3 IMAD.MOV R60, RZ, RZ, -R60 ;  /* 0x000000ffff3cb224 */ /* 0x000fe200078e0a3c */
[----:B------:R-:W-:Y:S01]  /*3870*/  ISETP.GE.U32.AND P6, PT, R0, 0x7fffffcf, PT ;  /* 0x7fffffcf0000780c */ /* 0x000fe20003fc6070 */
[----:B------:R-:W-:Y:S01]  /*3880*/  @!P5 IMAD.MOV R70, RZ, RZ, -R70 ;  /* 0x000000ffff46d224 */ /* 0x000fe200078e0a46 */
[----:B------:R-:W-:Y:S01]  /*3890*/  ISETP.GE.U32.AND P5, PT, R3, 0x7fffffce, PT ;  /* 0x7fffffce0300780c */ /* 0x000fe20003fa6070 */
[C---:B------:R-:W-:Y:S01]  /*38a0*/  VIADD R4, R10.reuse, 0xffffffec ;  /* 0xffffffec0a047836 */ /* 0x040fe20000000000 */
[C---:B------:R-:W-:Y:S01]  /*38b0*/  SEL R59, R13.reuse, R59, !P4 ;  /* 0x0000003b0d3b7207 */ /* 0x040fe20006000000 */
[C---:B------:R-:W-:Y:S01]  /*38c0*/  VIADD R0, R10.reuse, 0xffffffe9 ;  /* 0xffffffe90a007836 */ /* 0x040fe20000000000 */
[C---:B------:R-:W-:Y:S01]  /*38d0*/  SEL R62, R13.reuse, R62, !P4 ;  /* 0x0000003e0d3e7207 */ /* 0x040fe20006000000 */
[C---:B------:R-:W-:Y:S01]  /*38e0*/  VIADD R3, R10.reuse, 0xffffffe8 ;  /* 0xffffffe80a037836 */ /* 0x040fe20000000000 */
[C---:B------:R-:W-:Y:S01]  /*38f0*/  SEL R63, R13.reuse, R63, !P4 ;  /* 0x0000003f0d3f7207 */ /* 0x040fe20006000000 */
[----:B------:R-:W-:Y:S01]  /*3900*/  UIADD3 UR12, UPT, UPT, UR10, UR12, URZ ;  /* 0x0000000c0a0c7290 */ /* 0x000fe2000fffe0ff */
[C---:B------:R-:W-:Y:S01]  /*3910*/  SEL R64, R13.reuse, R64, !P4 ;  /* 0x000000400d407207 */ /* 0x040fe20006000000 */
[C---:B------:R-:W-:Y:S01]  /*3920*/  VIADD R7, R10.reuse, 0xffffffe7 ;  /* 0xffffffe70a077836 */ /* 0x040fe20000000000 */
[C---:B------:R-:W-:Y:S01]  /*3930*/  SEL R65, R13.reuse, R65, !P4 ;  /* 0x000000410d417207 */ /* 0x040fe20006000000 */
[----:B------:R-:W-:Y:S01]  /*3940*/  VIADD R15, R10, 0xffffffe3 ;  /* 0xffffffe30a0f7836 */ /* 0x000fe20000000000 */
[C---:B------:R-:W-:Y:S01]  /*3950*/  SEL R66, R13.reuse, R66, !P4 ;  /* 0x000000420d427207 */ /* 0x040fe20006000000 */
[----:B------:R-:W-:Y:S01]  /*3960*/  VOTEU.ALL UP2, P2 ;  /* 0x0000000000ff7886 */ /* 0x000fe20001040000 */
[----:B------:R-:W-:-:S02]  /*3970*/  SEL R67, R13, R67, !P4 ;  /* 0x000000430d437207 */ /* 0x000fc40006000000 */
[C---:B------:R-:W-:Y:S01]  /*3980*/  SEL R68, R13.reuse, R68, !P4 ;  /* 0x000000440d447207 */ /* 0x040fe20006000000 */
[----:B------:R-:W-:Y:S01]  /*3990*/  STTM.x64 tmem[UR12], RZ ;  /* 0x000000ff000079ed */ /* 0x000fe2000834000c */
[C---:B------:R-:W-:Y:S01]  /*39a0*/  SEL R69, R13.reuse, R69, !P4 ;  /* 0x000000450d457207 */ /* 0x040fe20006000000 */
[----:B------:R-:W-:Y:S01]  /*39b0*/  STTM.x64 tmem[UR12+0x40], RZ ;  /* 0x000040ff000079ed */ /* 0x000fe2000834000c */
[C---:B------:R-:W-:Y:S01]  /*39c0*/  SEL R72, R13.reuse, R72, !P4 ;  /* 0x000000480d487207 */ /* 0x040fe20006000000 */
[----:B------:R-:W-:Y:S01]  /*39d0*/  STTM.x64 tmem[UR12+0x80], RZ ;  /* 0x000080ff000079ed */ /* 0x000fe2000834000c */
[C---:B------:R-:W-:Y:S01]  /*39e0*/  SEL R73, R13.reuse, R73, !P4 ;  /* 0x000000490d497207 */ /* 0x040fe20006000000 */
[----:B------:R-:W-:Y:S01]  /*39f0*/  STTM.x64 tmem[UR12+0xc0], RZ ;  /* 0x0000c0ff000079ed */ /* 0x000fe2000834000c */
[C---:B------:R-:W-:Y:S01]  /*3a00*/  SEL R74, R13.reuse, R74, !P4 ;  /* 0x0000004a0d4a7207 */ /* 0x040fe20006000000 */
[----:B------:R-:W1:Y:S01]  /*3a10*/  FENCE.VIEW.ASYNC.T ;  /* 0x00000000000073c6 */ /* 0x000e620000000200 */
[----:B------:R-:W-:-:S02]  /*3a20*/  SEL R75, R13, R75, !P4 ;  /* 0x0000004b0d4b7207 */ /* 0x000fc40006000000 */
[C---:B------:R-:W-:Y:S02]  /*3a30*/  SEL R82, R13.reuse, R82, !P4 ;  /* 0x000000520d527207 */ /* 0x040fe40006000000 */
[C---:B------:R-:W-:Y:S02]  /*3a40*/  SEL R83, R13.reuse, R83, !P4 ;  /* 0x000000530d537207 */ /* 0x040fe40006000000 */
[C---:B------:R-:W-:Y:S02]  /*3a50*/  SEL R86, R13.reuse, R86, !P4 ;  /* 0x000000560d567207 */ /* 0x040fe40006000000 */
[C---:B------:R-:W-:Y:S02]  /*3a60*/  SEL R87, R13.reuse, R87, !P4 ;  /* 0x000000570d577207 */ /* 0x040fe40006000000 */
[C---:B------:R-:W-:Y:S02]  /*3a70*/  SEL R88, R13.reuse, R88, !P4 ;  /* 0x000000580d587207 */ /* 0x040fe40006000000 */
        /* <DEDUP_REMOVED lines=16> */
[C---:B------:R-:W-:Y:S01]  /*3b80*/  SEL R105, R13.reuse, R8, !P4 ;  /* 0x000000080d697207 */ /* 0x040fe20006000000 */
[----:B------:R-:W-:Y:S01]  /*3b90*/  VIADD R8, R10, 0xffffffe6 ;  /* 0xffffffe60a087836 */ /* 0x000fe20000000000 */
        /* <DEDUP_REMOVED lines=26> */
[----:B------:R-:W-:Y:S01]  /*3d40*/  SEL R128, R13, R70, !P4 ;  /* 0x000000460d807207 */ /* 0x000fe20006000000 */
[----:B------:R-:W-:Y:S01]  /*3d50*/  VIADD R13, R10, 0xffffffe2 ;  /* 0xffffffe20a0d7836 */ /* 0x000fe20000000000 */
[----:B------:R-:W-:Y:S01]  /*3d60*/  ISETP.GE.U32.AND P4, PT, R4, 0x7fffffcd, PT ;  /* 0x7fffffcd0400780c */ /* 0x000fe20003f86070 */
[----:B------:R-:W-:Y:S01]  /*3d70*/  VIADD R4, R10, 0xffffffef ;  /* 0xffffffef0a047836 */ /* 0x000fe20000000000 */
[----:B------:R-:W-:Y:S01]  /*3d80*/  ISETP.GE.U32.AND P3, PT, R0, 0x7fffffca, PT ;  /* 0x7fffffca0000780c */ /* 0x000fe20003f66070 */
[C---:B------:R-:W-:Y:S01]  /*3d90*/  VIADD R0, R10.reuse, 0xffffffeb ;  /* 0xffffffeb0a007836 */ /* 0x040fe20000000000 */
[----:B------:R-:W-:Y:S01]  /*3da0*/  ISETP.GE.U32.AND P1, PT, R3, 0x7fffffc9, PT ;  /* 0x7fffffc90300780c */ /* 0x000fe20003f26070 */
[----:B------:R-:W-:Y:S01]  /*3db0*/  VIADD R3, R10, 0xffffffea ;  /* 0xffffffea0a037836 */ /* 0x000fe20000000000 */
[----:B------:R-:W-:Y:S01]  /*3dc0*/  ISETP.GE.U32.AND P0, PT, R4, 0x7fffffd0, PT ;  /* 0x7fffffd00400780c */ /* 0x000fe20003f06070 */
[----:B------:R-:W-:Y:S01]  /*3dd0*/  VIADD R4, R10, 0xffffffe4 ;  /* 0xffffffe40a047836 */ /* 0x000fe20000000000 */
[----:B------:R-:W-:-:S02]  /*3de0*/  SEL R6, RZ, 0x1fffe, P5 ;  /* 0x0001fffeff067807 */ /* 0x000fc40002800000 */
[----:B------:R-:W-:Y:S01]  /*3df0*/  ISETP.GE.U32.AND P5, PT, R0, 0x7fffffcc, PT ;  /* 0x7fffffcc0000780c */ /* 0x000fe20003fa6070 */
[----:B------:R-:W-:Y:S01]  /*3e00*/  VIADD R0, R10, 0xffffffe5 ;  /* 0xffffffe50a007836 */ /* 0x000fe20000000000 */
[----:B------:R-:W-:Y:S02]  /*3e10*/  SEL R5, RZ, 0x1, P4 ;  /* 0x00000001ff057807 */ /* 0x000fe40002000000 */
[----:B------:R-:W-:Y:S02]  /*3e20*/  ISETP.GE.U32.AND P4, PT, R3, 0x7fffffcb, PT ;  /* 0x7fffffcb0300780c */ /* 0x000fe40003f86070 */
[----:B------:R-:W-:Y:S01]  /*3e30*/  SEL R3, RZ, 0x4, P6 ;  /* 0x00000004ff037807 */ /* 0x000fe20003000000 */
[----:B------:R-:W-:Y:S01]  /*3e40*/  IMAD.IADD R5, R5, 0x1, R6 ;  /* 0x0000000105057824 */ /* 0x000fe200078e0206 */
[----:B------:R-:W-:Y:S02]  /*3e50*/  ISETP.GE.U32.AND P6, PT, R4, 0x7fffffc5, PT ;  /* 0x7fffffc50400780c */ /* 0x000fe40003fc6070 */
[----:B------:R-:W-:-:S02]  /*3e60*/  SEL R4, RZ, 0x7fff8, P0 ;  /* 0x0007fff8ff047807 */ /* 0x000fc40000000000 */
[----:B------:R-:W-:Y:S01]  /*3e70*/  ISETP.GE.U32.AND P0, PT, R0, 0x7fffffc6, PT ;  /* 0x7fffffc60000780c */ /* 0x000fe20003f06070 */
[----:B------:R-:W-:Y:S01]  /*3e80*/  VIADD R0, R10, 0xffffffe1 ;  /* 0xffffffe10a007836 */ /* 0x000fe20000000000 */
[----:B------:R-:W-:Y:S02]  /*3e90*/  SEL R14, RZ, 0x1fffe, P3 ;  /* 0x0001fffeff0e7807 */ /* 0x000fe40001800000 */
[----:B------:R-:W-:Y:S02]  /*3ea0*/  ISETP.GE.U32.AND P3, PT, R7, 0x7fffffc8, PT ;  /* 0x7fffffc80700780c */ /* 0x000fe40003f66070 */
[----:B------:R-:W-:Y:S02]  /*3eb0*/  SEL R7, RZ, 0x4, P4 ;  /* 0x00000004ff077807 */ /* 0x000fe40002000000 */
[----:B------:R-:W-:Y:S01]  /*3ec0*/  ISETP.GE.U32.AND P4, PT, R0, 0x7fffffc2, PT ;  /* 0x7fffffc20000780c */ /* 0x000fe20003f86070 */
[----:B------:R-:W-:Y:S01]  /*3ed0*/  VIADD R0, R10, 0xffffffe0 ;  /* 0xffffffe00a007836 */ /* 0x000fe20000000000 */
[----:B------:R-:W-:-:S02]  /*3ee0*/  SEL R9, RZ, 0x1, P1 ;  /* 0x00000001ff097807 */ /* 0x000fc40000800000 */
[----:B------:R-:W-:Y:S02]  /*3ef0*/  ISETP.GE.U32.AND P1, PT, R8, 0x7fffffc7, PT ;  /* 0x7fffffc70800780c */ /* 0x000fe40003f26070 */
[----:B------:R-:W-:Y:S01]  /*3f00*/  SEL R16, RZ, 0x1fffe, P0 ;  /* 0x0001fffeff107807 */ /* 0x000fe20000000000 */
[----:B------:R-:W-:Y:S01]  /*3f10*/  IMAD.IADD R9, R9, 0x1, R14 ;  /* 0x0000000109097824 */ /* 0x000fe200078e020e */
[----:B------:R-:W-:Y:S02]  /*3f20*/  SEL R8, RZ, 0x7fff8, P5 ;  /* 0x0007fff8ff087807 */ /* 0x000fe40002800000 */
[----:B------:R-:W-:Y:S02]  /*3f30*/  ISETP.GE.U32.AND P0, PT, R0, 0x7fffffc1, PT ;  /* 0x7fffffc10000780c */ /* 0x000fe40003f06070 */
[----:B------:R-:W-:Y:S02]  /*3f40*/  ISETP.GE.U32.AND P5, PT, R13, 0x7fffffc3, PT ;  /* 0x7fffffc30d00780c */ /* 0x000fe40003fa6070 */
[----:B------:R-:W-:-:S02]  /*3f50*/  LOP3.LUT R5, R5, 0x3, RZ, 0xc0, !PT ;  /* 0x0000000305057812 */ /* 0x000fc400078ec0ff */
[----:B------:R-:W-:Y:S02]  /*3f60*/  SEL R13, RZ, 0x1, P6 ;  /* 0x00000001ff0d7807 */ /* 0x000fe40003000000 */
[----:B------:R-:W-:Y:S02]  /*3f70*/  ISETP.GE.U32.AND P6, PT, R15, 0x7fffffc4, PT ;  /* 0x7fffffc40f00780c */ /* 0x000fe40003fc6070 */
[----:B------:R-:W-:Y:S01]  /*3f80*/  SEL R15, RZ, 0x1fffe, P4 ;  /* 0x0001fffeff0f7807 */ /* 0x000fe20002000000 */
[----:B------:R-:W-:Y:S01]  /*3f90*/  IMAD.IADD R13, R13, 0x1, R16 ;  /* 0x000000010d0d7824 */ /* 0x000fe200078e0210 */
[----:B------:R-:W-:Y:S02]  /*3fa0*/  SEL R6, RZ, 0x1, P0 ;  /* 0x00000001ff067807 */ /* 0x000fe40000000000 */
[----:B------:R-:W-:Y:S02]  /*3fb0*/  IADD3 R3, PT, PT, R5, R4, R3 ;  /* 0x0000000405037210 */ /* 0x000fe40007ffe003 */
[----:B------:R-:W-:Y:S01]  /*3fc0*/  ISETP.GE.AND P4, PT, R53, RZ, PT ;  /* 0x000000ff3500720c */ /* 0x000fe20003f86270 */
[----:B------:R-:W-:Y:S01]  /*3fd0*/  IMAD.IADD R15, R6, 0x1, R15 ;  /* 0x00000001060f7824 */ /* 0x000fe200078e020f */
[----:B------:R-:W-:Y:S01]  /*3fe0*/  SEL R4, RZ, 0x4, P1 ;  /* 0x00000004ff047807 */ /* 0x000fe20000800000 */
[----:B------:R-:W4:Y:S01]  /*3ff0*/  LDC.64 R52, c[0x0][0x3a8] ;  /* 0x0000ea00ff347b82 */ /* 0x000f220000000a00 */
[----:B------:R-:W-:-:S02]  /*4000*/  ISETP.NE.AND P1, PT, R12, RZ, PT ;  /* 0x000000ff0c00720c */ /* 0x000fc40003f25270 */
[----:B------:R-:W-:Y:S01]  /*4010*/  LOP3.LUT R9, R9, 0x3, RZ, 0xc0, !PT ;  /* 0x0000000309097812 */ /* 0x000fe200078ec0ff */
[----:B------:R-:W-:-:S04]  /*4020*/  @!UP1 UIADD3 UR6, UPT, UPT, -UR4, 0x100000, URZ ;  /* 0x0010000004069890 */ /* 0x000fc8000fffe1ff */
[----:B------:R-:W-:Y:S02]  /*4030*/  @!UP1 USHF.L.U32 UR7, UR6, 0xb, URZ ;  /* 0x0000000b06079899 */ /* 0x000fe400080006ff */
[----:B------:R-:W-:Y:S01]  /*4040*/  @!UP1 USHF.L.U32 UR6, UR6, 0x1, URZ ;  /* 0x0000000106069899 */ /* 0x000fe200080006ff */
[----:B-1----:R-:W-:Y:S01]  /*4050*/  BAR.SYNC.DEFER_BLOCKING 0x0 ;  /* 0x0000000000007b1d */ /* 0x002fe20000010000 */
[----:B------:R-:W-:Y:S01]  /*4060*/  IADD3 R7, PT, PT, R9, R8, R7 ;  /* 0x0000000809077210 */ /* 0x000fe20007ffe007 */
[----:B------:R-:W-:Y:S01]  /*4070*/  IMAD.MOV.U32 R8, RZ, RZ, R2 ;  /* 0x000000ffff087224 */ /* 0x000fe200078e0002 */
[----:B------:R-:W-:Y:S02]  /*4080*/  SEL R6, RZ, 0x4, P5 ;  /* 0x00000004ff067807 */ /* 0x000fe40002800000 */
[----:B------:R-:W-:Y:S01]  /*4090*/  SEL R9, RZ, 0x7fff8, P6 ;  /* 0x0007fff8ff097807 */ /* 0x000fe20003000000 */
[----:B------:R-:W-:Y:S01]  /*40a0*/  @!P4 IMAD.MOV R8, RZ, RZ, -R8 ;  /* 0x000000ffff08c224 */ /* 0x000fe200078e0a08 */
[----:B------:R-:W-:Y:S01]  /*40b0*/  LOP3.LUT R15, R15, 0x3, RZ, 0xc0, !PT ;  /* 0x000000030f0f7812 */ /* 0x000fe200078ec0ff */
[----:B------:R-:W-:Y:S01]  /*40c0*/  IMAD.SHL.U32 R2, R7, 0x100, RZ ;  /* 0x0000010007027824 */ /* 0x000fe200078e00ff */
[----:B------:R-:W-:Y:S01]  /*40d0*/  SEL R5, RZ, 0x7fff8, P3 ;  /* 0x0007fff8ff057807 */ /* 0x000fe20001800000 */
[----:B------:R-:W-:Y:S01]  /*40e0*/  VIADD R7, R10, 0xfffffff0 ;  /* 0xfffffff00a077836 */ /* 0x000fe20000000000 */
[----:B------:R-:W-:-:S02]  /*40f0*/  LOP3.LUT R13, R13, 0x3, RZ, 0xc0, !PT ;  /* 0x000000030d0d7812 */ /* 0x000fc400078ec0ff */
[----:B------:R-:W-:Y:S02]  /*4100*/  IADD3 R6, PT, PT, R15, R9, R6 ;  /* 0x000000090f067210 */ /* 0x000fe40007ffe006 */
[----:B------:R-:W-:Y:S02]  /*4110*/  @!P1 LOP3.LUT R8, RZ, R12, RZ, 0x33, !PT ;  /* 0x0000000cff089212 */ /* 0x000fe400078e33ff */
[----:B------:R-:W-:Y:S01]  /*4120*/  IADD3 R4, PT, PT, R13, R5, R4 ;  /* 0x000000050d047210 */ /* 0x000fe20007ffe004 */
[----:B----4-:R-:W-:Y:S01]  /*4130*/  IMAD R71, R52, 0x1e, RZ ;  /* 0x0000001e34477824 */ /* 0x010fe200078e02ff */
[----:B------:R-:W-:Y:S01]  /*4140*/  LOP3.LUT R5, R6, 0xf, RZ, 0xc0, !PT ;  /* 0x0000000f06057812 */ /* 0x000fe200078ec0ff */
[----:B------:R-:W-:Y:S01]  /*4150*/  IMAD R31, R8, R11, RZ ;  /* 0x0000000b081f7224 */ /* 0x000fe200078e02ff */
[----:B------:R-:W-:Y:S01]  /*4160*/  LOP3.LUT R2, R2, 0xf00, RZ, 0xe2, !PT ;  /* 0x00000f0002027812 */ /* 0x000fe200078ee2ff */
[----:B------:R-:W-:Y:S01]  /*4170*/  VIADD R6, R10, 0xfffffffd ;  /* 0xfffffffd0a067836 */ /* 0x000fe20000000000 */
[----:B------:R-:W-:Y:S01]  /*4180*/  ISETP.GE.U32.AND P3, PT, R7, 0x7fffffd1, PT ;  /* 0x7fffffd10700780c */ /* 0x000fe20003f66070 */
[----:B------:R-:W1:Y:S02]  /*4190*/  FENCE.VIEW.ASYNC.S ;  /* 0x00000000000073c6 */ /* 0x000e640000000000 */
[----:B-1----:R1:W4:Y:S01]  /*41a0*/  @!UP2 SYNCS.EXCH.64 URZ, [UR8], UR6 ;  /* 0x0000000608ffa5b2 */ /* 0x0023220008000100 */
[----:B------:R-:W-:Y:S01]  /*41b0*/  IMAD R4, R4, 0x10, R5 ;  /* 0x0000001004047824 */ /* 0x000fe200078e0205 */
[----:B------:R-:W-:Y:S01]  /*41c0*/  PRMT R40, RZ, 0x7610, R40 ;  /* 0x00007610ff287816 */ /* 0x000fe20000000028 */
[----:B------:R-:W-:Y:S01]  /*41d0*/  IMAD.SHL.U32 R32, R31, 0x2, RZ ;  /* 0x000000021f207824 */ /* 0x000fe200078e00ff */
[----:B------:R-:W-:Y:S01]  /*41e0*/  ISETP.GE.U32.AND P5, PT, R6, 0x7fffffde, PT ;  /* 0x7fffffde0600780c */ /* 0x000fe20003fa6070 */
[----:B------:R-:W-:Y:S01]  /*41f0*/  IMAD R2, R3, 0x1000, R2 ;  /* 0x0000100003027824 */ /* 0x000fe200078e0202 */
[----:B------:R-:W-:Y:S01]  /*4200*/  LOP3.LUT R3, R4, 0xff, RZ, 0xc0, !PT ;  /* 0x000000ff04037812 */ /* 0x000fe200078ec0ff */
[----:B------:R-:W-:Y:S01]  /*4210*/  VIADD R5, R10, 0xfffffffe ;  /* 0xfffffffe0a057836 */ /* 0x000fe20000000000 */
[----:B---3--:R-:W-:Y:S01]  /*4220*/  IADD3 R60, P6, PT, R32, UR16, RZ ;  /* 0x00000010203c7c10 */ /* 0x008fe2000ffde0ff */
[----:B------:R-:W-:-:S03]  /*4230*/  VIADD R7, R10, 0xfffffffb ;  /* 0xfffffffb0a077836 */ /* 0x000fc60000000000 */
[----:B------:R-:W-:Y:S01]  /*4240*/  ISETP.GE.U32.AND P4, PT, R5, 0x7fffffdf, PT ;  /* 0x7fffffdf0500780c */ /* 0x000fe20003f86070 */
[----:B------:R-:W-:Y:S01]  /*4250*/  IMAD.IADD R5, R2, 0x1, R3 ;  /* 0x0000000102057824 */ /* 0x000fe200078e0203 */
[----:B------:R-:W-:Y:S01]  /*4260*/  LEA.HI.X.SX32 R61, R31, UR17, 0x1, P6 ;  /* 0x000000111f3d7c11 */ /* 0x000fe2000b0f0eff */
[C---:B------:R-:W-:Y:S01]  /*4270*/  IMAD R3, R52.reuse, 0xf, RZ ;  /* 0x0000000f34037824 */ /* 0x040fe200078e02ff */
[-C--:B------:R-:W-:Y:S01]  /*4280*/  IADD3 R8, P6, PT, R71, R60.reuse, RZ ;  /* 0x0000003c47087210 */ /* 0x080fe20007fde0ff */
[----:B------:R-:W-:Y:S01]  /*4290*/  IMAD.SHL.U32 R2, R52, 0x2, RZ ;  /* 0x0000000234027824 */ /* 0x000fe200078e00ff */
[----:B------:R-:W-:Y:S02]  /*42a0*/  PRMT R58, RZ, 0x7610, R58 ;  /* 0x00007610ff3a7816 */ /* 0x000fe4000000003a */
[----:B------:R-:W-:Y:S01]  /*42b0*/  LEA.HI.X.SX32 R9, R3, R61, 0x1, P6 ;  /* 0x0000003d03097211 */ /* 0x000fe200030f0eff */
[----:B----4-:R-:W-:Y:S01]  /*42c0*/  BAR.SYNC.DEFER_BLOCKING 0x0 ;  /* 0x0000000000007b1d */ /* 0x010fe20000010000 */
[----:B------:R-:W-:Y:S01]  /*42d0*/  IADD3 R4, P6, PT, R2, R60, RZ ;  /* 0x0000003c02047210 */ /* 0x000fe20007fde0ff */
[----:B------:R-:W-:Y:S01]  /*42e0*/  VIADD R3, R10, 0xfffffff6 ;  /* 0xfffffff60a037836 */ /* 0x000fe20000000000 */
[----:B------:R-:W-:-:S02]  /*42f0*/  LOP3.LUT R46, R5, 0xffff, RZ, 0xc0, !PT ;  /* 0x0000ffff052e7812 */ /* 0x000fc400078ec0ff */
[CC--:B------:R-:W-:Y:S02]  /*4300*/  LEA.HI.X.SX32 R5, R52.reuse, R61.reuse, 0x1, P6 ;  /* 0x0000003d34057211 */ /* 0x0c0fe400030f0eff */
[----:B------:R-:W-:Y:S02]  /*4310*/  LEA R6, P6, R52, R60, 0x2 ;  /* 0x0000003c34067211 */ /* 0x000fe400078c10ff */
[----:B------:R-:W-:Y:S02]  /*4320*/  ISETP.GE.U32.AND P1, PT, R7, 0x7fffffdc, PT ;  /* 0x7fffffdc0700780c */ /* 0x000fe40003f26070 */
[----:B------:R-:W-:Y:S02]  /*4330*/  PRMT R56, RZ, 0x7610, R56 ;  /* 0x00007610ff387816 */ /* 0x000fe40000000038 */
[----:B------:R-:W-:Y:S01]  /*4340*/  LEA.HI.X.SX32 R7, R2, R61, 0x1, P6 ;  /* 0x0000003d02077211 */ /* 0x000fe200030f0eff */
[----:B------:R-:W-:Y:S01]  /*4350*/  IMAD R15, R52, 0x22, RZ ;  /* 0x00000022340f7824 */ /* 0x000fe200078e02ff */
[----:B0-----:R0:W5:Y:S01]  /*4360*/  @!P3 LDG.E.U16 R40, desc[UR22][R8.64] ;  /* 0x000000160828b981 */ /* 0x001162000c1e1500 */
[----:B------:R-:W-:-:S02]  /*4370*/  ISETP.GE.U32.AND P3, PT, R3, 0x7fffffd7, PT ;  /* 0x7fffffd70300780c */ /* 0x000fc40003f66070 */
[--C-:B------:R-:W-:Y:S01]  /*4380*/  SHF.R.U32.HI R3, RZ, 0xf, R46.reuse ;  /* 0x0000000fff037819 */ /* 0x100fe2000001162e */
[----:B------:R3:W5:Y:S03]  /*4390*/  @!P4 LDG.E.U16 R58, desc[UR22][R4.64] ;  /* 0x00000016043ac981 */ /* 0x000766000c1e1500 */
[----:B------:R-:W-:Y:S01]  /*43a0*/  LOP3.LUT P4, RZ, R3, 0x1, RZ, 0xc0, !PT ;  /* 0x0000000103ff7812 */ /* 0x000fe2000788c0ff */
[C---:B------:R-:W-:Y:S01]  /*43b0*/  IMAD.SHL.U32 R3, R52.reuse, 0x10, RZ ;  /* 0x0000001034037824 */ /* 0x040fe200078e00ff */
[----:B------:R4:W5:Y:S01]  /*43c0*/  @!P5 LDG.E.U16 R56, desc[UR22][R6.64] ;  /* 0x000000160638d981 */ /* 0x000962000c1e1500 */
[----:B0-----:R-:W-:Y:S02]  /*43d0*/  SHF.R.U32.HI R9, RZ, 0xe, R46 ;  /* 0x0000000eff097819 */ /* 0x001fe4000001162e */
[----:B------:R-:W-:Y:S02]  /*43e0*/  LEA R8, P6, R52, R60, 0x5 ;  /* 0x0000003c34087211 */ /* 0x000fe400078c28ff */
[----:B------:R-:W-:-:S02]  /*43f0*/  LOP3.LUT P5, RZ, R9, 0x1, RZ, 0xc0, !PT ;  /* 0x0000000109ff7812 */ /* 0x000fc400078ac0ff */
[-C--:B------:R-:W-:Y:S01]  /*4400*/  LEA.HI.X.SX32 R9, R3, R61.reuse, 0x1, P6 ;  /* 0x0000003d03097211 */ /* 0x080fe200030f0eff */
[----:B------:R-:W-:Y:S01]  /*4410*/  IMAD R3, R52, 0x11, RZ ;  /* 0x0000001134037824 */ /* 0x000fe200078e02ff */
[----:B------:R-:W-:Y:S01]  /*4420*/  PRMT R41, RZ, 0x7610, R41 ;  /* 0x00007610ff297816 */ /* 0x000fe20000000029 */
[----:B---3--:R-:W-:Y:S01]  /*4430*/  VIADD R4, R10, 0xfffffff7 ;  /* 0xfffffff70a047836 */ /* 0x008fe20000000000 */
[----:B------:R-:W-:Y:S01]  /*4440*/  IADD3 R14, P6, PT, R15, R60, RZ ;  /* 0x0000003c0f0e7210 */ /* 0x000fe20007fde0ff */
[C---:B----4-:R-:W-:Y:S01]  /*4450*/  IMAD R7, R52.reuse, 0x12, RZ ;  /* 0x0000001234077824 */ /* 0x050fe200078e02ff */
[----:B------:R-:W-:Y:S02]  /*4460*/  PRMT R12, RZ, 0x7610, R12 ;  /* 0x00007610ff0c7816 */ /* 0x000fe4000000000c */
[----:B------:R0:W5:Y:S01]  /*4470*/  @P4 LDG.E.U16 R41, desc[UR22][R8.64] ;  /* 0x0000001608294981 */ /* 0x000162000c1e1500 */
[----:B------:R-:W-:Y:S01]  /*4480*/  LEA.HI.X.SX32 R15, R3, R61, 0x1, P6 ;  /* 0x0000003d030f7211 */ /* 0x000fe200030f0eff */
[----:B------:R-:W-:Y:S01]  /*4490*/  IMAD.SHL.U32 R3, R52, 0x4, RZ ;  /* 0x0000000434037824 */ /* 0x000fe200078e00ff */
[----:B------:R-:W-:-:S02]  /*44a0*/  ISETP.GE.U32.AND P4, PT, R4, 0x7fffffd8, PT ;  /* 0x7fffffd80400780c */ /* 0x000fc40003f86070 */
[CC--:B------:R-:W-:Y:S01]  /*44b0*/  LEA R4, P6, R52.reuse, R60.reuse, 0x3 ;  /* 0x0000003c34047211 */ /* 0x0c0fe200078c18ff */
[C---:B------:R-:W-:Y:S01]  /*44c0*/  IMAD R20, R52.reuse, 0x9, RZ ;  /* 0x0000000934147824 */ /* 0x040fe200078e02ff */
[----:B------:R-:W-:Y:S01]  /*44d0*/  SHF.R.U32.HI R6, RZ, 0xd, R46 ;  /* 0x0000000dff067819 */ /* 0x000fe2000001162e */
[----:B------:R3:W5:Y:S01]  /*44e0*/  @P5 LDG.E.U16 R12, desc[UR22][R14.64] ;  /* 0x000000160e0c5981 */ /* 0x000762000c1e1500 */
[-C--:B------:R-:W-:Y:S01]  /*44f0*/  LEA.HI.X.SX32 R5, R3, R61.reuse, 0x1, P6 ;  /* 0x0000003d03057211 */ /* 0x080fe200030f0eff */
[----:B------:R-:W-:Y:S01]  /*4500*/  IMAD R11, R52, 0x24, RZ ;  /* 0x00000024340b7824 */ /* 0x000fe200078e02ff */
[----:B------:R-:W-:Y:S02]  /*4510*/  PRMT R54, RZ, 0x7610, R54 ;  /* 0x00007610ff367816 */ /* 0x000fe40000000036 */
[-C--:B0-----:R-:W-:Y:S02]  /*4520*/  IADD3 R8, P6, PT, R7, R60.reuse, RZ ;  /* 0x0000003c07087210 */ /* 0x081fe40007fde0ff */
[----:B------:R-:W-:Y:S01]  /*4530*/  LOP3.LUT P5, RZ, R6, 0x1, RZ, 0xc0, !PT ;  /* 0x0000000106ff7812 */ /* 0x000fe200078ac0ff */
[----:B------:R-:W-:Y:S01]  /*4540*/  VIADD R6, R10, 0xfffffffa ;  /* 0xfffffffa0a067836 */ /* 0x000fe20000000000 */
[----:B------:R-:W-:Y:S01]  /*4550*/  LEA.HI.X.SX32 R9, R20, R61, 0x1, P6 ;  /* 0x0000003d14097211 */ /* 0x000fe200030f0eff */
[----:B------:R0:W5:Y:S01]  /*4560*/  @!P1 LDG.E.U16 R54, desc[UR22][R4.64] ;  /* 0x0000001604369981 */ /* 0x000162000c1e1500 */
[----:B---3--:R-:W-:-:S02]  /*4570*/  IADD3 R14, P6, PT, R11, R60, RZ ;  /* 0x0000003c0b0e7210 */ /* 0x008fc40007fde0ff */
[----:B------:R-:W-:Y:S02]  /*4580*/  PRMT R48, RZ, 0x7610, R48 ;  /* 0x00007610ff307816 */ /* 0x000fe40000000030 */
[----:B------:R-:W-:Y:S01]  /*4590*/  ISETP.GE.U32.AND P1, PT, R6, 0x7fffffdb, PT ;  /* 0x7fffffdb0600780c */ /* 0x000fe20003f26070 */
[----:B------:R-:W-:Y:S01]  /*45a0*/  VIADD R6, R10, 0xfffffff5 ;  /* 0xfffffff50a067836 */ /* 0x000fe20000000000 */
[----:B------:R-:W-:Y:S02]  /*45b0*/  PRMT R38, RZ, 0x7610, R38 ;  /* 0x00007610ff267816 */ /* 0x000fe40000000026 */
[-C--:B------:R-:W-:Y:S01]  /*45c0*/  LEA.HI.X.SX32 R15, R7, R61.reuse, 0x1, P6 ;  /* 0x0000003d070f7211 */ /* 0x080fe200030f0eff */
[----:B------:R3:W5:Y:S01]  /*45d0*/  @!P3 LDG.E.U16 R48, desc[UR22][R8.64] ;  /* 0x000000160830b981 */ /* 0x000762000c1e1500 */
[----:B0-----:R-:W-:Y:S01]  /*45e0*/  SHF.R.U32.HI R4, RZ, 0xc, R46 ;  /* 0x0000000cff047819 */ /* 0x001fe2000001162e */
[----:B------:R-:W-:Y:S01]  /*45f0*/  IMAD.SHL.U32 R21, R52, 0x8, RZ ;  /* 0x0000000834157824 */ /* 0x000fe200078e00ff */
[----:B------:R-:W-:Y:S01]  /*4600*/  ISETP.GE.U32.AND P3, PT, R6, 0x7fffffd6, PT ;  /* 0x7fffffd60600780c */ /* 0x000fe20003f66070 */
[----:B------:R-:W5:Y:S01]  /*4610*/  @P5 LDG.E.U16 R38, desc[UR22][R14.64] ;  /* 0x000000160e265981 */ /* 0x000f62000c1e1500 */
[C---:B------:R-:W-:Y:S01]  /*4620*/  LEA R6, P6, R52.reuse, R60, 0x4 ;  /* 0x0000003c34067211 */ /* 0x040fe200078c20ff */
[----:B------:R-:W-:Y:S01]  /*4630*/  IMAD R11, R52, 0x26, RZ ;  /* 0x00000026340b7824 */ /* 0x000fe200078e02ff */
[----:B------:R-:W-:Y:S01]  /*4640*/  LOP3.LUT P5, RZ, R4, 0x1, RZ, 0xc0, !PT ;  /* 0x0000000104ff7812 */ /* 0x000fe200078ac0ff */
[----:B------:R-:W-:Y:S01]  /*4650*/  IMAD R5, R52, 0x13, RZ ;  /* 0x0000001334057824 */ /* 0x000fe200078e02ff */
[----:B------:R-:W-:-:S02]  /*4660*/  LEA.HI.X.SX32 R7, R21, R61, 0x1, P6 ;  /* 0x0000003d15077211 */ /* 0x000fc400030f0eff */
[----:B------:R-:W-:Y:S01]  /*4670*/  PRMT R47, RZ, 0x7610, R47 ;  /* 0x00007610ff2f7816 */ /* 0x000fe2000000002f */
[----:B------:R-:W-:Y:S01]  /*4680*/  VIADD R4, R10, 0xfffffff4 ;  /* 0xfffffff40a047836 */ /* 0x000fe20000000000 */
[-C--:B---3--:R-:W-:Y:S01]  /*4690*/  IADD3 R8, P6, PT, R11, R60.reuse, RZ ;  /* 0x0000003c0b087210 */ /* 0x088fe20007fde0ff */
[----:B------:R-:W-:Y:S01]  /*46a0*/  IMAD R22, R52, 0xa, RZ ;  /* 0x0000000a34167824 */ /* 0x000fe200078e02ff */
[----:B------:R-:W-:Y:S02]  /*46b0*/  PRMT R13, RZ, 0x7610, R13 ;  /* 0x00007610ff0d7816 */ /* 0x000fe4000000000d */
[----:B------:R-:W-:Y:S01]  /*46c0*/  LEA.HI.X.SX32 R9, R5, R61, 0x1, P6 ;  /* 0x0000003d05097211 */ /* 0x000fe200030f0eff */
[----:B------:R0:W5:Y:S01]  /*46d0*/  @!P4 LDG.E.U16 R47, desc[UR22][R6.64] ;  /* 0x00000016062fc981 */ /* 0x000162000c1e1500 */
[----:B------:R-:W-:Y:S01]  /*46e0*/  ISETP.GE.U32.AND P4, PT, R4, 0x7fffffd5, PT ;  /* 0x7fffffd50400780c */ /* 0x000fe20003f86070 */
[----:B------:R-:W-:Y:S01]  /*46f0*/  IMAD R23, R52, 0x5, RZ ;  /* 0x0000000534177824 */ /* 0x000fe200078e02ff */
[----:B------:R-:W-:Y:S01]  /*4700*/  SHF.R.U32.HI R5, RZ, 0xb, R46 ;  /* 0x0000000bff057819 */ /* 0x000fe2000001162e */
[----:B------:R3:W5:Y:S01]  /*4710*/  @P5 LDG.E.U16 R13, desc[UR22][R8.64] ;  /* 0x00000016080d5981 */ /* 0x000762000c1e1500 */
[----:B------:R-:W-:Y:S01]  /*4720*/  IADD3 R4, P6, PT, R22, R60, RZ ;  /* 0x0000003c16047210 */ /* 0x000fe20007fde0ff */
[----:B------:R-:W-:Y:S01]  /*4730*/  IMAD R11, R52, 0x14, RZ ;  /* 0x00000014340b7824 */ /* 0x000fe200078e02ff */
[----:B------:R-:W-:-:S02]  /*4740*/  LOP3.LUT P5, RZ, R5, 0x1, RZ, 0xc0, !PT ;  /* 0x0000000105ff7812 */ /* 0x000fc400078ac0ff */
[----:B------:R-:W-:Y:S01]  /*4750*/  PRMT R51, RZ, 0x7610, R51 ;  /* 0x00007610ff337816 */ /* 0x000fe20000000033 */
[----:B0-----:R-:W-:Y:S01]  /*4760*/  VIADD R7, R10, 0xfffffffc ;  /* 0xfffffffc0a077836 */ /* 0x001fe20000000000 */
[----:B------:R-:W-:Y:S01]  /*4770*/  LEA.HI.X.SX32 R5, R23, R61, 0x1, P6 ;  /* 0x0000003d17057211 */ /* 0x000fe200030f0eff */
[----:B------:R-:W-:Y:S01]  /*4780*/  IMAD R15, R52, 0x28, RZ ;  /* 0x00000028340f7824 */ /* 0x000fe200078e02ff */
[----:B------:R-:W-:-:S03]  /*4790*/  IADD3 R6, P6, PT, R11, R60, RZ ;  /* 0x0000003c0b067210 */ /* 0x000fc60007fde0ff */
[----:B------:R0:W5:Y:S01]  /*47a0*/  @!P1 LDG.E.U16 R51, desc[UR22][R4.64] ;  /* 0x0000001604339981 */ /* 0x000162000c1e1500 */
[----:B------:R-:W-:Y:S02]  /*47b0*/  ISETP.GE.U32.AND P1, PT, R7, 0x7fffffdd, PT ;  /* 0x7fffffdd0700780c */ /* 0x000fe40003f26070 */
[-C--:B------:R-:W-:Y:S02]  /*47c0*/  LEA.HI.X.SX32 R7, R22, R61.reuse, 0x1, P6 ;  /* 0x0000003d16077211 */ /* 0x080fe400030f0eff */
[----:B---3--:R-:W-:Y:S02]  /*47d0*/  IADD3 R8, P6, PT, R15, R60, RZ ;  /* 0x0000003c0f087210 */ /* 0x008fe40007fde0ff */
[----:B------:R-:W-:Y:S02]  /*47e0*/  PRMT R19, RZ, 0x7610, R19 ;  /* 0x00007610ff137816 */ /* 0x000fe40000000013 */
[----:B------:R-:W-:Y:S01]  /*47f0*/  SHF.R.U32.HI R14, RZ, 0xa, R46 ;  /* 0x0000000aff0e7819 */ /* 0x000fe2000001162e */
[----:B------:R-:W-:Y:S01]  /*4800*/  IMAD R17, R52, 0x2a, RZ ;  /* 0x0000002a34117824 */ /* 0x000fe200078e02ff */
[----:B------:R-:W-:-:S02]  /*4810*/  LEA.HI.X.SX32 R9, R11, R61, 0x1, P6 ;  /* 0x0000003d0b097211 */ /* 0x000fc400030f0eff */
[----:B------:R-:W-:Y:S02]  /*4820*/  PRMT R45, RZ, 0x7610, R45 ;  /* 0x00007610ff2d7816 */ /* 0x000fe4000000002d */
[----:B------:R-:W-:Y:S01]  /*4830*/  LOP3.LUT P6, RZ, R14, 0x1, RZ, 0xc0, !PT ;  /* 0x000000010eff7812 */ /* 0x000fe200078cc0ff */
[----:B------:R-:W5:Y:S01]  /*4840*/  @P5 LDG.E.U16 R19, desc[UR22][R8.64] ;  /* 0x0000001608135981 */ /* 0x000f62000c1e1500 */
[C---:B0-----:R-:W-:Y:S01]  /*4850*/  IMAD R5, R52.reuse, 0x15, RZ ;  /* 0x0000001534057824 */ /* 0x041fe200078e02ff */
[----:B------:R-:W-:Y:S01]  /*4860*/  SHF.R.U32.HI R4, RZ, 0x9, R46 ;  /* 0x00000009ff047819 */ /* 0x000fe2000001162e */
[----:B------:R-:W-:Y:S01]  /*4870*/  IMAD R11, R52, 0x16, RZ ;  /* 0x00000016340b7824 */ /* 0x000fe200078e02ff */
[----:B------:R-:W-:Y:S01]  /*4880*/  IADD3 R16, P5, PT, R17, R60, RZ ;  /* 0x0000003c11107210 */ /* 0x000fe20007fbe0ff */
[----:B------:R0:W5:Y:S01]  /*4890*/  @!P3 LDG.E.U16 R45, desc[UR22][R6.64] ;  /* 0x00000016062db981 */ /* 0x000162000c1e1500 */
[----:B------:R-:W-:Y:S01]  /*48a0*/  LOP3.LUT P3, RZ, R4, 0x1, RZ, 0xc0, !PT ;  /* 0x0000000104ff7812 */ /* 0x000fe2000786c0ff */
[----:B------:R-:W-:Y:S01]  /*48b0*/  IMAD R24, R52, 0xb, RZ ;  /* 0x0000000b34187824 */ /* 0x000fe200078e02ff */
[----:B------:R-:W-:-:S02]  /*48c0*/  PRMT R14, RZ, 0x7610, R14 ;  /* 0x00007610ff0e7816 */ /* 0x000fc4000000000e */
[-C--:B------:R-:W-:Y:S02]  /*48d0*/  LEA.HI.X.SX32 R17, R5, R61.reuse, 0x1, P5 ;  /* 0x0000003d05117211 */ /* 0x080fe400028f0eff */
[----:B------:R-:W-:Y:S01]  /*48e0*/  IADD3 R4, P5, PT, R11, R60, RZ ;  /* 0x0000003c0b047210 */ /* 0x000fe20007fbe0ff */
[----:B0-----:R-:W-:Y:S01]  /*48f0*/  IMAD R7, R52, 0x2c, RZ ;  /* 0x0000002c34077824 */ /* 0x001fe200078e02ff */
[----:B------:R-:W-:Y:S01]  /*4900*/  SHF.R.U32.HI R6, RZ, 0x8, R46 ;  /* 0x00000008ff067819 */ /* 0x000fe2000001162e */
[----:B------:R-:W5:Y:S01]  /*4910*/  @P6 LDG.E.U16 R14, desc[UR22][R16.64] ;  /* 0x00000016100e6981 */ /* 0x000f62000c1e1500 */
[----:B------:R-:W-:Y:S01]  /*4920*/  PRMT R44, RZ, 0x7610, R44 ;  /* 0x00007610ff2c7816 */ /* 0x000fe2000000002c */
[----:B------:R-:W-:Y:S01]  /*4930*/  VIADD R8, R10, 0xfffffff9 ;  /* 0xfffffff90a087836 */ /* 0x000fe20000000000 */
[----:B------:R-:W-:Y:S01]  /*4940*/  LEA.HI.X.SX32 R5, R24, R61, 0x1, P5 ;  /* 0x0000003d18057211 */ /* 0x000fe200028f0eff */
[----:B------:R-:W-:Y:S01]  /*4950*/  IMAD R15, R52, 0x2e, RZ ;  /* 0x0000002e340f7824 */ /* 0x000fe200078e02ff */
[----:B------:R-:W-:-:S02]  /*4960*/  LOP3.LUT P5, RZ, R6, 0x1, RZ, 0xc0, !PT ;  /* 0x0000000106ff7812 */ /* 0x000fc400078ac0ff */
[-C--:B------:R-:W-:Y:S01]  /*4970*/  IADD3 R6, P6, PT, R7, R60.reuse, RZ ;  /* 0x0000003c07067210 */ /* 0x080fe20007fde0ff */
[----:B------:R0:W5:Y:S01]  /*4980*/  @!P4 LDG.E.U16 R44, desc[UR22][R4.64] ;  /* 0x00000016042cc981 */ /* 0x000162000c1e1500 */
[----:B------:R-:W-:Y:S01]  /*4990*/  PRMT R18, RZ, 0x7610, R18 ;  /* 0x00007610ff127816 */ /* 0x000fe20000000012 */
[----:B------:R-:W-:Y:S01]  /*49a0*/  IMAD R9, R52, 0x17, RZ ;  /* 0x0000001734097824 */ /* 0x000fe200078e02ff */
[----:B------:R-:W-:Y:S01]  /*49b0*/  LEA.HI.X.SX32 R7, R11, R61, 0x1, P6 ;  /* 0x0000003d0b077211 */ /* 0x000fe200030f0eff */
[----:B------:R-:W-:Y:S01]  /*49c0*/  VIADD R11, R10, 0xfffffff3 ;  /* 0xfffffff30a0b7836 */ /* 0x000fe20000000000 */
[----:B------:R-:W-:Y:S01]  /*49d0*/  ISETP.GE.U32.AND P4, PT, R8, 0x7fffffda, PT ;  /* 0x7fffffda0800780c */ /* 0x000fe20003f86070 */
[C---:B------:R-:W-:Y:S01]  /*49e0*/  IMAD R25, R52.reuse, 0x6, RZ ;  /* 0x0000000634197824 */ /* 0x040fe200078e02ff */
[----:B------:R-:W-:Y:S01]  /*49f0*/  IADD3 R8, P6, PT, R15, R60, RZ ;  /* 0x0000003c0f087210 */ /* 0x000fe20007fde0ff */
[----:B------:R3:W5:Y:S01]  /*4a00*/  @P3 LDG.E.U16 R18, desc[UR22][R6.64] ;  /* 0x0000001606123981 */ /* 0x000762000c1e1500 */
[----:B------:R-:W-:Y:S01]  /*4a10*/  IMAD R26, R52, 0x3, RZ ;  /* 0x00000003341a7824 */ /* 0x000fe200078e02ff */
[----:B------:R-:W-:-:S02]  /*4a20*/  PRMT R15, RZ, 0x7610, R15 ;  /* 0x00007610ff0f7816 */ /* 0x000fc4000000000f */
[-C--:B------:R-:W-:Y:S02]  /*4a30*/  LEA.HI.X.SX32 R9, R9, R61.reuse, 0x1, P6 ;  /* 0x0000003d09097211 */ /* 0x080fe400030f0eff */
[----:B------:R-:W-:Y:S01]  /*4a40*/  ISETP.GE.U32.AND P3, PT, R11, 0x7fffffd4, PT ;  /* 0x7fffffd40b00780c */ /* 0x000fe20003f66070 */
[----:B------:R-:W-:Y:S01]  /*4a50*/  VIADD R11, R10, 0xfffffff8 ;  /* 0xfffffff80a0b7836 */ /* 0x000fe20000000000 */
[-C--:B0-----:R-:W-:Y:S01]  /*4a60*/  IADD3 R4, P6, PT, R25, R60.reuse, RZ ;  /* 0x0000003c19047210 */ /* 0x081fe20007fde0ff */
[----:B------:R-:W-:Y:S01]  /*4a70*/  IMAD R27, R52, 0xc, RZ ;  /* 0x0000000c341b7824 */ /* 0x000fe200078e02ff */
[----:B------:R-:W-:Y:S01]  /*4a80*/  PRMT R55, RZ, 0x7610, R55 ;  /* 0x00007610ff377816 */ /* 0x000fe20000000037 */
[----:B------:R0:W5:Y:S01]  /*4a90*/  @P5 LDG.E.U16 R15, desc[UR22][R8.64] ;  /* 0x00000016080f5981 */ /* 0x000162000c1e1500 */
[----:B------:R-:W-:Y:S02]  /*4aa0*/  LEA.HI.X.SX32 R5, R26, R61, 0x1, P6 ;  /* 0x0000003d1a057211 */ /* 0x000fe400030f0eff */
[----:B------:R-:W-:Y:S01]  /*4ab0*/  ISETP.GE.U32.AND P6, PT, R11, 0x7fffffd9, PT ;  /* 0x7fffffd90b00780c */ /* 0x000fe20003fc6070 */
[----:B------:R-:W-:Y:S01]  /*4ac0*/  IMAD R11, R52, 0x18, RZ ;  /* 0x00000018340b7824 */ /* 0x000fe200078e02ff */
[----:B---3--:R-:W-:Y:S01]  /*4ad0*/  SHF.R.U32.HI R7, RZ, 0x7, R46 ;  /* 0x00000007ff077819 */ /* 0x008fe2000001162e */
[----:B------:R3:W5:Y:S01]  /*4ae0*/  @!P1 LDG.E.U16 R55, desc[UR22][R4.64] ;  /* 0x0000001604379981 */ /* 0x000762000c1e1500 */
[----:B------:R-:W-:-:S02]  /*4af0*/  IADD3 R6, P5, PT, R27, R60, RZ ;  /* 0x0000003c1b067210 */ /* 0x000fc40007fbe0ff */
[----:B------:R-:W-:Y:S01]  /*4b00*/  LOP3.LUT P1, RZ, R7, 0x1, RZ, 0xc0, !PT ;  /* 0x0000000107ff7812 */ /* 0x000fe2000782c0ff */
[----:B------:R-:W-:Y:S01]  /*4b10*/  IMAD R37, R52, 0x30, RZ ;  /* 0x0000003034257824 */ /* 0x000fe200078e02ff */
[----:B------:R-:W-:Y:S02]  /*4b20*/  LEA.HI.X.SX32 R7, R25, R61, 0x1, P5 ;  /* 0x0000003d19077211 */ /* 0x000fe400028f0eff */
[----:B------:R-:W-:Y:S02]  /*4b30*/  PRMT R50, RZ, 0x7610, R50 ;  /* 0x00007610ff327816 */ /* 0x000fe40000000032 */
[----:B0-----:R-:W-:Y:S01]  /*4b40*/  IADD3 R8, P5, PT, R11, R60, RZ ;  /* 0x0000003c0b087210 */ /* 0x001fe20007fbe0ff */
[----:B------:R-:W-:-:S03]  /*4b50*/  VIADD R16, R10, 0xfffffff2 ;  /* 0xfffffff20a107836 */ /* 0x000fc60000000000 */
[-C--:B------:R-:W-:Y:S01]  /*4b60*/  LEA.HI.X.SX32 R9, R27, R61.reuse, 0x1, P5 ;  /* 0x0000003d1b097211 */ /* 0x080fe200028f0eff */
[----:B------:R0:W5:Y:S01]  /*4b70*/  @!P4 LDG.E.U16 R50, desc[UR22][R6.64] ;  /* 0x000000160632c981 */ /* 0x000162000c1e1500 */
[-C--:B------:R-:W-:Y:S02]  /*4b80*/  IADD3 R36, P5, PT, R37, R60.reuse, RZ ;  /* 0x0000003c25247210 */ /* 0x080fe40007fbe0ff */
[----:B------:R-:W-:Y:S01]  /*4b90*/  ISETP.GE.U32.AND P4, PT, R16, 0x7fffffd3, PT ;  /* 0x7fffffd31000780c */ /* 0x000fe20003f86070 */
[----:B---3--:R-:W-:Y:S01]  /*4ba0*/  VIADD R4, R10, 0xfffffff1 ;  /* 0xfffffff10a047836 */ /* 0x008fe20000000000 */
[----:B------:R-:W-:Y:S01]  /*4bb0*/  PRMT R16, RZ, 0x7610, R16 ;  /* 0x00007610ff107816 */ /* 0x000fe20000000010 */
[----:B------:R-:W-:Y:S01]  /*4bc0*/  IMAD R28, R52, 0xe, RZ ;  /* 0x0000000e341c7824 */ /* 0x000fe200078e02ff */
[----:B------:R-:W-:Y:S02]  /*4bd0*/  LEA.HI.X.SX32 R37, R11, R61, 0x1, P5 ;  /* 0x0000003d0b257211 */ /* 0x000fe400028f0eff */
[----:B------:R-:W-:Y:S01]  /*4be0*/  PRMT R43, RZ, 0x7610, R43 ;  /* 0x00007610ff2b7816 */ /* 0x000fe2000000002b */
[----:B------:R-:W-:Y:S01]  /*4bf0*/  VIADD R5, R10, 0xffffffff ;  /* 0xffffffff0a057836 */ /* 0x000fe20000000000 */
[----:B------:R-:W-:Y:S01]  /*4c00*/  ISETP.GE.U32.AND P5, PT, R4, 0x7fffffd2, PT ;  /* 0x7fffffd20400780c */ /* 0x000fe20003fa6070 */
[----:B------:R-:W5:Y:S01]  /*4c10*/  @P1 LDG.E.U16 R16, desc[UR22][R36.64] ;  /* 0x0000001624101981 */ /* 0x000f62000c1e1500 */
[----:B------:R-:W-:Y:S01]  /*4c20*/  IMAD R29, R52, 0x7, RZ ;  /* 0x00000007341d7824 */ /* 0x000fe200078e02ff */
[----:B------:R-:W-:Y:S01]  /*4c30*/  IADD3 R4, P1, PT, R28, R60, RZ ;  /* 0x0000003c1c047210 */ /* 0x000fe20007f3e0ff */
[----:B------:R-:W-:Y:S01]  /*4c40*/  IMAD R17, R52, 0x1a, RZ ;  /* 0x0000001a34117824 */ /* 0x000fe200078e02ff */
[----:B------:R3:W5:Y:S01]  /*4c50*/  @!P3 LDG.E.U16 R43, desc[UR22][R8.64] ;  /* 0x00000016082bb981 */ /* 0x000762000c1e1500 */
[----:B------:R-:W-:-:S02]  /*4c60*/  ISETP.GE.U32.AND P3, PT, R5, 0x7fffffe0, PT ;  /* 0x7fffffe00500780c */ /* 0x000fc40003f66070 */
[----:B------:R-:W-:Y:S01]  /*4c70*/  PRMT R49, RZ, 0x7610, R49 ;  /* 0x00007610ff317816 */ /* 0x000fe20000000031 */
[C---:B------:R-:W-:Y:S01]  /*4c80*/  IMAD R39, R52.reuse, 0x1c, RZ ;  /* 0x0000001c34277824 */ /* 0x040fe200078e02ff */
[-C--:B------:R-:W-:Y:S01]  /*4c90*/  LEA.HI.X.SX32 R5, R29, R61.reuse, 0x1, P1 ;  /* 0x0000003d1d057211 */ /* 0x080fe200008f0eff */
[----:B------:R-:W-:Y:S01]  /*4ca0*/  IMAD R30, R52, 0xd, RZ ;  /* 0x0000000d341e7824 */ /* 0x000fe200078e02ff */
[-C--:B0-----:R-:W-:Y:S02]  /*4cb0*/  IADD3 R6, P1, PT, R17, R60.reuse, RZ ;  /* 0x0000003c11067210 */ /* 0x081fe40007f3e0ff */
[----:B---3--:R-:W-:Y:S01]  /*4cc0*/  SHF.R.U32.HI R9, RZ, 0x6, R46 ;  /* 0x00000006ff097819 */ /* 0x008fe2000001162e */
[----:B------:R0:W5:Y:S01]  /*4cd0*/  @!P6 LDG.E.U16 R49, desc[UR22][R4.64] ;  /* 0x000000160431e981 */ /* 0x000162000c1e1500 */
[----:B------:R-:W-:Y:S02]  /*4ce0*/  IADD3 R8, P6, PT, R39, R60, RZ ;  /* 0x0000003c27087210 */ /* 0x000fe40007fde0ff */
[----:B------:R-:W-:-:S02]  /*4cf0*/  LEA.HI.X.SX32 R7, R30, R61, 0x1, P1 ;  /* 0x0000003d1e077211 */ /* 0x000fc400008f0eff */
[----:B------:R-:W-:Y:S02]  /*4d00*/  LOP3.LUT P1, RZ, R9, 0x1, RZ, 0xc0, !PT ;  /* 0x0000000109ff7812 */ /* 0x000fe4000782c0ff */
[----:B------:R-:W-:Y:S01]  /*4d10*/  PRMT R11, RZ, 0x7610, R11 ;  /* 0x00007610ff0b7816 */ /* 0x000fe2000000000b */
[----:B------:R-:W-:Y:S01]  /*4d20*/  IMAD R85, R52, 0x32, RZ ;  /* 0x0000003234557824 */ /* 0x000fe200078e02ff */
[-C--:B------:R-:W-:Y:S01]  /*4d30*/  LEA.HI.X.SX32 R9, R28, R61.reuse, 0x1, P6 ;  /* 0x0000003d1c097211 */ /* 0x080fe200030f0eff */
[C---:B------:R-:W-:Y:S01]  /*4d40*/  IMAD R77, R52.reuse, 0x34, RZ ;  /* 0x00000034344d7824 */ /* 0x040fe200078e02ff */
[----:B------:R-:W-:Y:S01]  /*4d50*/  PRMT R42, RZ, 0x7610, R42 ;  /* 0x00007610ff2a7816 */ /* 0x000fe2000000002a */
[C---:B0-----:R-:W-:Y:S02]  /*4d60*/  IMAD R5, R52.reuse, 0x19, RZ ;  /* 0x0000001934057824 */ /* 0x041fe400078e02ff */
[----:B------:R-:W5:Y:S01]  /*4d70*/  @!P5 LDG.E.U16 R11, desc[UR22][R8.64] ;  /* 0x00000016080bd981 */ /* 0x000f62000c1e1500 */
[C---:B------:R-:W-:Y:S01]  /*4d80*/  IMAD R79, R52.reuse, 0x36, RZ ;  /* 0x00000036344f7824 */ /* 0x040fe200078e02ff */
[-C--:B------:R-:W-:Y:S01]  /*4d90*/  IADD3 R84, P5, PT, R85, R60.reuse, RZ ;  /* 0x0000003c55547210 */ /* 0x080fe20007fbe0ff */
[C---:B------:R-:W-:Y:S01]  /*4da0*/  IMAD R81, R52.reuse, 0x38, RZ ;  /* 0x0000003834517824 */ /* 0x040fe200078e02ff */
[----:B------:R-:W-:Y:S01]  /*4db0*/  IADD3 R76, P6, PT, R77, R60, RZ ;  /* 0x0000003c4d4c7210 */ /* 0x000fe20007fde0ff */
[----:B------:R0:W5:Y:S01]  /*4dc0*/  @!P4 LDG.E.U16 R42, desc[UR22][R6.64] ;  /* 0x00000016062ac981 */ /* 0x000162000c1e1500 */
[----:B------:R-:W-:Y:S01]  /*4dd0*/  IMAD R37, R52, 0x1b, RZ ;  /* 0x0000001b34257824 */ /* 0x000fe200078e02ff */
[----:B------:R-:W-:-:S02]  /*4de0*/  LEA.HI.X.SX32 R85, R5, R61, 0x1, P5 ;  /* 0x0000003d05557211 */ /* 0x000fc400028f0eff */
[-C--:B------:R-:W-:Y:S01]  /*4df0*/  IADD3 R78, P5, PT, R79, R60.reuse, RZ ;  /* 0x0000003c4f4e7210 */ /* 0x080fe20007fbe0ff */
[C---:B------:R-:W-:Y:S01]  /*4e00*/  IMAD R135, R52.reuse, 0x3c, RZ ;  /* 0x0000003c34877824 */ /* 0x040fe200078e02ff */
[-C--:B------:R-:W-:Y:S02]  /*4e10*/  LEA.HI.X.SX32 R77, R17, R61.reuse, 0x1, P6 ;  /* 0x0000003d114d7211 */ /* 0x080fe400030f0eff */
[-C--:B------:R-:W-:Y:S01]  /*4e20*/  IADD3 R80, P6, PT, R81, R60.reuse, RZ ;  /* 0x0000003c51507210 */ /* 0x080fe20007fde0ff */
[C---:B0-----:R-:W-:Y:S01]  /*4e30*/  IMAD R7, R52.reuse, 0x3a, RZ ;  /* 0x0000003a34077824 */ /* 0x041fe200078e02ff */
[-C--:B------:R-:W-:Y:S01]  /*4e40*/  LEA.HI.X.SX32 R79, R37, R61.reuse, 0x1, P5 ;  /* 0x0000003d254f7211 */ /* 0x080fe200028f0eff */
[C---:B------:R-:W-:Y:S01]  /*4e50*/  IMAD R57, R52.reuse, 0x1d, RZ ;  /* 0x0000001d34397824 */ /* 0x040fe200078e02ff */
[----:B------:R-:W-:Y:S02]  /*4e60*/  LEA.HI.X.SX32 R81, R39, R61, 0x1, P6 ;  /* 0x0000003d27517211 */ /* 0x000fe400030f0eff */
[----:B------:R-:W-:Y:S01]  /*4e70*/  IADD3 R4, P5, PT, R7, R60, RZ ;  /* 0x0000003c07047210 */ /* 0x000fe20007fbe0ff */
[----:B------:R-:W-:Y:S01]  /*4e80*/  IMAD R137, R52, 0x3e, RZ ;  /* 0x0000003e34897824 */ /* 0x000fe200078e02ff */
[----:B------:R-:W-:-:S02]  /*4e90*/  SHF.R.U32.HI R7, RZ, 0x4, R46 ;  /* 0x00000004ff077819 */ /* 0x000fc4000001162e */
[----:B------:R-:W-:Y:S02]  /*4ea0*/  SHF.R.U32.HI R36, RZ, 0x5, R46 ;  /* 0x00000005ff247819 */ /* 0x000fe4000001162e */
[----:B------:R-:W-:Y:S02]  /*4eb0*/  IADD3 R6, P6, PT, R135, R60, RZ ;  /* 0x0000003c87067210 */ /* 0x000fe40007fde0ff */
[-C--:B------:R-:W-:Y:S01]  /*4ec0*/  LEA.HI.X.SX32 R5, R57, R61.reuse, 0x1, P5 ;  /* 0x0000003d39057211 */ /* 0x080fe200028f0eff */
[----:B------:R-:W-:Y:S01]  /*4ed0*/  IMAD R9, R52, 0x1f, RZ ;  /* 0x0000001f34097824 */ /* 0x000fe200078e02ff */
[----:B------:R-:W-:Y:S02]  /*4ee0*/  LOP3.LUT P5, RZ, R7, 0x1, RZ, 0xc0, !PT ;  /* 0x0000000107ff7812 */ /* 0x000fe400078ac0ff */
[----:B------:R-:W-:Y:S02]  /*4ef0*/  LOP3.LUT P4, RZ, R36, 0x1, RZ, 0xc0, !PT ;  /* 0x0000000124ff7812 */ /* 0x000fe4000788c0ff */
[----:B------:R-:W-:-:S02]  /*4f00*/  LEA.HI.X.SX32 R7, R71, R61, 0x1, P6 ;  /* 0x0000003d47077211 */ /* 0x000fc400030f0eff */
[----:B------:R-:W-:Y:S02]  /*4f10*/  IADD3 R8, P6, PT, R137, R60, RZ ;  /* 0x0000003c89087210 */ /* 0x000fe40007fde0ff */
[----:B------:R-:W-:Y:S02]  /*4f20*/  SHF.R.U32.HI R17, RZ, 0x3, R46 ;  /* 0x00000003ff117819 */ /* 0x000fe4000001162e */
[----:B------:R-:W-:Y:S02]  /*4f30*/  LOP3.LUT R207, R35, 0x1f, RZ, 0xc0, !PT ;  /* 0x0000001f23cf7812 */ /* 0x000fe400078ec0ff */
[----:B------:R-:W-:Y:S02]  /*4f40*/  LEA.HI.X.SX32 R9, R9, R61, 0x1, P6 ;  /* 0x0000003d09097211 */ /* 0x000fe400030f0eff */
[----:B------:R-:W-:Y:S02]  /*4f50*/  LOP3.LUT P6, RZ, R17, 0x1, RZ, 0xc0, !PT ;  /* 0x0000000111ff7812 */ /* 0x000fe400078cc0ff */
[----:B------:R-:W-:Y:S01]  /*4f60*/  PRMT R37, RZ, 0x7610, R37 ;  /* 0x00007610ff257816 */ /* 0x000fe20000000025 */
[----:B------:R-:W-:Y:S01]  /*4f70*/  IMAD R71, R207, R53, RZ ;  /* 0x00000035cf477224 */ /* 0x000fe200078e02ff */
[----:B------:R-:W-:-:S02]  /*4f80*/  PRMT R57, RZ, 0x7610, R57 ;  /* 0x00007610ff397816 */ /* 0x000fc40000000039 */
[----:B------:R-:W-:Y:S01]  /*4f90*/  SHF.R.U32.HI R36, RZ, 0x2, R46 ;  /* 0x00000002ff247819 */ /* 0x000fe2000001162e */
[----:B--2---:R-:W-:Y:S01]  /*4fa0*/  IMAD R197, R33, UR5, RZ ;  /* 0x0000000521c57c24 */ /* 0x004fe2000f8e02ff */
[----:B------:R0:W5:Y:S01]  /*4fb0*/  @P4 LDG.E.U16 R37, desc[UR22][R76.64] ;  /* 0x000000164c254981 */ /* 0x000162000c1e1500 */
[----:B------:R-:W-:Y:S01]  /*4fc0*/  PRMT R39, RZ, 0x7610, R39 ;  /* 0x00007610ff277816 */ /* 0x000fe20000000027 */
[----:B------:R-:W-:Y:S01]  /*4fd0*/  IMAD R195, R59, UR5, RZ ;  /* 0x000000053bc37c24 */ /* 0x000fe2000f8e02ff */
[C---:B------:R-:W-:Y:S01]  /*4fe0*/  LEA R70, P4, R71.reuse, UR18, 0x1 ;  /* 0x0000001247467c11 */ /* 0x040fe2000f8808ff */
[----:B------:R-:W5:Y:S01]  /*4ff0*/  @!P3 LDG.E.U16 R57, desc[UR22][R60.64] ;  /* 0x000000163c39b981 */ /* 0x000f62000c1e1500 */
[----:B------:R-:W-:Y:S02]  /*5000*/  LOP3.LUT P3, RZ, R36, 0x1, RZ, 0xc0, !PT ;  /* 0x0000000124ff7812 */ /* 0x000fe4000786c0ff */
[----:B------:R-:W-:Y:S01]  /*5010*/  PRMT R36, RZ, 0x7610, R36 ;  /* 0x00007610ff247816 */ /* 0x000fe20000000024 */
[----:B------:R-:W5:Y:S01]  /*5020*/  @P6 LDG.E.U16 R39, desc[UR22][R80.64] ;  /* 0x0000001650276981 */ /* 0x000f62000c1e1500 */
[----:B------:R-:W-:Y:S01]  /*5030*/  LEA.HI.X.SX32 R71, R71, UR19, 0x1, P4 ;  /* 0x0000001347477c11 */ /* 0x000fe2000a0f0eff */
[----:B------:R-:W-:Y:S01]  /*5040*/  IMAD R62, R62, UR5, RZ ;  /* 0x000000053e3e7c24 */ /* 0x000fe2000f8e02ff */
[-C--:B------:R-:W-:Y:S01]  /*5050*/  LEA R196, P4, R197, R70.reuse, 0x1 ;  /* 0x00000046c5c47211 */ /* 0x080fe200078808ff */
[----:B------:R-:W-:Y:S01]  /*5060*/  IMAD R63, R63, UR5, RZ ;  /* 0x000000053f3f7c24 */ /* 0x000fe2000f8e02ff */
[-C--:B------:R-:W-:Y:S01]  /*5070*/  LEA R194, P6, R195, R70.reuse, 0x1 ;  /* 0x00000046c3c27211 */ /* 0x080fe200078c08ff */
[----:B------:R-:W-:Y:S01]  /*5080*/  IMAD R64, R64, UR5, RZ ;  /* 0x0000000540407c24 */ /* 0x000fe2000f8e02ff */
[----:B------:R2:W5:Y:S01]  /*5090*/  @P5 LDG.E.U16 R36, desc[UR22][R78.64] ;  /* 0x000000164e245981 */ /* 0x000562000c1e1500 */
[-C--:B------:R-:W-:Y:S01]  /*50a0*/  LEA.HI.X.SX32 R197, R197, R71.reuse, 0x1, P4 ;  /* 0x00000047c5c57211 */ /* 0x080fe200020f0eff */
[----:B------:R-:W-:Y:S01]  /*50b0*/  IMAD R65, R65, UR5, RZ ;  /* 0x0000000541417c24 */ /* 0x000fe2000f8e02ff */
[-C--:B------:R-:W-:Y:S01]  /*50c0*/  LEA R192, P4, R62, R70.reuse, 0x1 ;  /* 0x000000463ec07211 */ /* 0x080fe200078808ff */
[----:B------:R-:W-:Y:S01]  /*50d0*/  IMAD R66, R66, UR5, RZ ;  /* 0x0000000542427c24 */ /* 0x000fe2000f8e02ff */
[----:B------:R-:W-:Y:S01]  /*50e0*/  LEA R190, P5, R63, R70, 0x1 ;  /* 0x000000463fbe7211 */ /* 0x000fe200078a08ff */
[----:B------:R-:W-:Y:S01]  /*50f0*/  IMAD R67, R67, UR5, RZ ;  /* 0x0000000543437c24 */ /* 0x000fe2000f8e02ff */
[----:B------:R-:W-:-:S02]  /*5100*/  LEA.HI.X.SX32 R195, R195, R71, 0x1, P6 ;  /* 0x00000047c3c37211 */ /* 0x000fc400030f0eff */
[-C--:B------:R-:W-:Y:S01]  /*5110*/  LEA R188, P6, R64, R70.reuse, 0x1 ;  /* 0x0000004640bc7211 */ /* 0x080fe200078c08ff */
[----:B------:R-:W-:Y:S01]  /*5120*/  IMAD R68, R68, UR5, RZ ;  /* 0x0000000544447c24 */ /* 0x000fe2000f8e02ff */
[-C--:B------:R-:W-:Y:S01]  /*5130*/  LEA.HI.X.SX32 R193, R62, R71.reuse, 0x1, P4 ;  /* 0x000000473ec17211 */ /* 0x080fe200020f0eff */
[----:B------:R-:W-:Y:S01]  /*5140*/  IMAD R69, R69, UR5, RZ ;  /* 0x0000000545457c24 */ /* 0x000fe2000f8e02ff */
[-C--:B------:R-:W-:Y:S01]  /*5150*/  LEA.HI.X.SX32 R191, R63, R71.reuse, 0x1, P5 ;  /* 0x000000473fbf7211 */ /* 0x080fe200028f0eff */
[----:B------:R-:W-:Y:S01]  /*5160*/  IMAD R72, R72, UR5, RZ ;  /* 0x0000000548487c24 */ /* 0x000fe2000f8e02ff */
[-C--:B------:R-:W-:Y:S02]  /*5170*/  LEA R186, P4, R65, R70.reuse, 0x1 ;  /* 0x0000004641ba7211 */ /* 0x080fe400078808ff */
[----:B------:R-:W-:Y:S02]  /*5180*/  LEA R184, P5, R66, R70, 0x1 ;  /* 0x0000004642b87211 */ /* 0x000fe400078a08ff */
        /* <DEDUP_REMOVED lines=74> */
[----:B0-----:R-:W-:Y:S01]  /*5630*/  IMAD R77, R132, UR5, RZ ;  /* 0x00000005844d7c24 */ /* 0x001fe2000f8e02ff */
[-C--:B------:R-:W-:Y:S01]  /*5640*/  LEA.HI.X.SX32 R139, R99, R71.reuse, 0x1, P4 ;  /* 0x00000047638b7211 */ /* 0x080fe200020f0eff */
[----:B------:R-:W-:Y:S01]  /*5650*/  IMAD R59, R130, UR5, RZ ;  /* 0x00000005823b7c24 */ /* 0x000fe2000f8e02ff */
[-C--:B------:R-:W-:Y:S01]  /*5660*/  LEA.HI.X.SX32 R137, R100, R71.reuse, 0x1, P5 ;  /* 0x0000004764897211 */ /* 0x080fe200028f0eff */
[----:B------:R-:W-:Y:S01]  /*5670*/  IMAD R105, R105, UR5, RZ ;  /* 0x0000000569697c24 */ /* 0x000fe2000f8e02ff */
[-C--:B------:R-:W-:Y:S01]  /*5680*/  LEA R132, P4, R102, R70.reuse, 0x1 ;  /* 0x0000004666847211 */ /* 0x080fe200078808ff */
[----:B------:R-:W-:Y:S01]  /*5690*/  IMAD R106, R106, UR5, RZ ;  /* 0x000000056a6a7c24 */ /* 0x000fe2000f8e02ff */
[-C--:B------:R-:W-:Y:S01]  /*56a0*/  LEA R130, P5, R103, R70.reuse, 0x1 ;  /* 0x0000004667827211 */ /* 0x080fe200078a08ff */
[----:B------:R-:W-:Y:S01]  /*56b0*/  IMAD R73, R128, UR5, RZ ;  /* 0x0000000580497c24 */ /* 0x000fe2000f8e02ff */
[-C--:B------:R-:W-:Y:S01]  /*56c0*/  LEA.HI.X.SX32 R135, R101, R71.reuse, 0x1, P6 ;  /* 0x0000004765877211 */ /* 0x080fe200030f0eff */
[----:B------:R-:W-:Y:S01]  /*56d0*/  IMAD R107, R107, UR5, RZ ;  /* 0x000000056b6b7c24 */ /* 0x000fe2000f8e02ff */
[-C--:B------:R-:W-:Y:S01]  /*56e0*/  LEA R128, P6, R104, R70.reuse, 0x1 ;  /* 0x0000004668807211 */ /* 0x080fe200078c08ff */
[----:B--2---:R-:W-:Y:S01]  /*56f0*/  IMAD R79, R131, UR5, RZ ;  /* 0x00000005834f7c24 */ /* 0x004fe2000f8e02ff */
[----:B------:R-:W-:Y:S01]  /*5700*/  PRMT R17, RZ, 0x7610, R17 ;  /* 0x00007610ff117816 */ /* 0x000fe20000000011 */
[----:B------:R-:W-:Y:S01]  /*5710*/  IMAD R75, R133, UR5, RZ ;  /* 0x00000005854b7c24 */ /* 0x000fe2000f8e02ff */
        /* <DEDUP_REMOVED lines=8> */
[----:B------:R-:W-:Y:S01]  /*57a0*/  LEA.HI.X.SX32 R129, R104, R71, 0x1, P6 ;  /* 0x0000004768817211 */ /* 0x000fe200030f0eff */
[----:B------:R-:W-:Y:S01]  /*57b0*/  IMAD R109, R109, UR5, RZ ;  /* 0x000000056d6d7c24 */ /* 0x000fe2000f8e02ff */
[----:B------:R0:W5:Y:S01]  /*57c0*/  @P1 LDG.E.U16 R17, desc[UR22][R84.64] ;  /* 0x0000001654111981 */ /* 0x000162000c1e1500 */
[----:B------:R-:W-:Y:S01]  /*57d0*/  IMAD R200, R122, UR5, RZ ;  /* 0x000000057ac87c24 */ /* 0x000fe2000f8e02ff */
[----:B------:R-:W-:Y:S01]  /*57e0*/  LEA R122, P6, R107, R70, 0x1 ;  /* 0x000000466b7a7211 */ /* 0x000fe200078c08ff */
[----:B------:R-:W-:-:S02]  /*57f0*/  IMAD R110, R110, UR5, RZ ;  /* 0x000000056e6e7c24 */ /* 0x000fc4000f8e02ff */
[----:B------:R-:W-:Y:S01]  /*5800*/  IMAD R203, R125, UR5, RZ ;  /* 0x000000057dcb7c24 */ /* 0x000fe2000f8e02ff */
[-C--:B------:R-:W-:Y:S01]  /*5810*/  LEA.HI.X.SX32 R125, R106, R71.reuse, 0x1, P5 ;  /* 0x000000476a7d7211 */ /* 0x080fe200028f0eff */
[----:B------:R-:W-:Y:S01]  /*5820*/  IMAD R205, R127, UR5, RZ ;  /* 0x000000057fcd7c24 */ /* 0x000fe2000f8e02ff */
[-C--:B------:R-:W-:Y:S01]  /*5830*/  LEA.HI.X.SX32 R127, R105, R71.reuse, 0x1, P4 ;  /* 0x00000047697f7211 */ /* 0x080fe200020f0eff */
[----:B------:R-:W-:Y:S01]  /*5840*/  IMAD R198, R120, UR5, RZ ;  /* 0x0000000578c67c24 */ /* 0x000fe2000f8e02ff */
[-C--:B------:R-:W-:Y:S01]  /*5850*/  LEA R120, P4, R108, R70.reuse, 0x1 ;  /* 0x000000466c787211 */ /* 0x080fe200078808ff */
[----:B0-----:R-:W-:Y:S01]  /*5860*/  IMAD R84, R118, UR5, RZ ;  /* 0x0000000576547c24 */ /* 0x001fe2000f8e02ff */
[----:B------:R-:W-:Y:S01]  /*5870*/  LEA R118, P5, R109, R70, 0x1 ;  /* 0x000000466d767211 */ /* 0x000fe200078a08ff */
[----:B------:R-:W-:Y:S01]  /*5880*/  IMAD R201, R123, UR5, RZ ;  /* 0x000000057bc97c24 */ /* 0x000fe2000f8e02ff */
[----:B------:R-:W-:Y:S01]  /*5890*/  LEA.HI.X.SX32 R123, R107, R71, 0x1, P6 ;  /* 0x000000476b7b7211 */ /* 0x000fe200030f0eff */
[----:B------:R-:W-:-:S02]  /*58a0*/  IMAD R111, R111, UR5, RZ ;  /* 0x000000056f6f7c24 */ /* 0x000fc4000f8e02ff */
[----:B------:R-:W-:Y:S02]  /*58b0*/  IMAD R60, R112, UR5, RZ ;  /* 0x00000005703c7c24 */ /* 0x000fe4000f8e02ff */
[----:B------:R-:W-:Y:S01]  /*58c0*/  IMAD R80, R116, UR5, RZ ;  /* 0x0000000574507c24 */ /* 0x000fe2000f8e02ff */
[-C--:B------:R-:W-:Y:S01]  /*58d0*/  LEA R116, P6, R110, R70.reuse, 0x1 ;  /* 0x000000466e747211 */ /* 0x080fe200078c08ff */
[----:B------:R-:W-:Y:S02]  /*58e0*/  IMAD R61, R113, UR5, RZ ;  /* 0x00000005713d7c24 */ /* 0x000fe4000f8e02ff */
[----:B------:R-:W-:Y:S01]  /*58f0*/  IMAD R85, R119, UR5, RZ ;  /* 0x0000000577557c24 */ /* 0x000fe2000f8e02ff */
[-C--:B------:R-:W-:Y:S01]  /*5900*/  LEA.HI.X.SX32 R119, R109, R71.reuse, 0x1, P5 ;  /* 0x000000476d777211 */ /* 0x080fe200028f0eff */
[----:B------:R-:W-:Y:S01]  /*5910*/  IMAD R199, R121, UR5, RZ ;  /* 0x0000000579c77c24 */ /* 0x000fe2000f8e02ff */
[-C--:B------:R-:W-:Y:S01]  /*5920*/  LEA.HI.X.SX32 R121, R108, R71.reuse, 0x1, P4 ;  /* 0x000000476c797211 */ /* 0x080fe200020f0eff */
[----:B------:R-:W-:Y:S01]  /*5930*/  IMAD R76, R114, UR5, RZ ;  /* 0x00000005724c7c24 */ /* 0x000fe2000f8e02ff */
[-C--:B------:R-:W-:Y:S01]  /*5940*/  LEA R114, P4, R111, R70.reuse, 0x1 ;  /* 0x000000466f727211 */ /* 0x080fe200078808ff */
[----:B------:R-:W-:Y:S01]  /*5950*/  IMAD R81, R117, UR5, RZ ;  /* 0x0000000575517c24 */ /* 0x000fe2000f8e02ff */
[----:B------:R-:W-:Y:S01]  /*5960*/  LEA R112, P5, R60, R70, 0x1 ;  /* 0x000000463c707211 */ /* 0x000fe200078a08ff */
[----:B------:R-:W-:Y:S01]  /*5970*/  IMAD R78, R115, UR5, RZ ;  /* 0x00000005734e7c24 */ /* 0x000fe2000f8e02ff */
[----:B------:R-:W-:-:S02]  /*5980*/  LEA.HI.X.SX32 R117, R110, R71, 0x1, P6 ;  /* 0x000000476e757211 */ /* 0x000fc400030f0eff */
[-C--:B------:R-:W-:Y:S02]  /*5990*/  LEA R110, P6, R61, R70.reuse, 0x1 ;  /* 0x000000463d6e7211 */ /* 0x080fe400078c08ff */
[-C--:B------:R-:W-:Y:S02]  /*59a0*/  LEA.HI.X.SX32 R115, R111, R71.reuse, 0x1, P4 ;  /* 0x000000476f737211 */ /* 0x080fe400020f0eff */
[-C--:B------:R-:W-:Y:S02]  /*59b0*/  LEA.HI.X.SX32 R113, R60, R71.reuse, 0x1, P5 ;  /* 0x000000473c717211 */ /* 0x080fe400028f0eff */
[-C--:B------:R-:W-:Y:S02]  /*59c0*/  LEA R106, P5, R78, R70.reuse, 0x1 ;  /* 0x000000464e6a7211 */ /* 0x080fe400078a08ff */
[----:B------:R-:W-:Y:S02]  /*59d0*/  LEA.HI.X.SX32 R111, R61, R71, 0x1, P6 ;  /* 0x000000473d6f7211 */ /* 0x000fe400030f0eff */
[----:B------:R-:W-:-:S02]  /*59e0*/  LEA R104, P6, R80, R70, 0x1 ;  /* 0x0000004650687211 */ /* 0x000fc400078c08ff */
[-C--:B------:R-:W-:Y:S02]  /*59f0*/  LEA.HI.X.SX32 R107, R78, R71.reuse, 0x1, P5 ;  /* 0x000000474e6b7211 */ /* 0x080fe400028f0eff */
[-C--:B------:R-:W-:Y:S02]  /*5a00*/  LEA R108, P4, R76, R70.reuse, 0x1 ;  /* 0x000000464c6c7211 */ /* 0x080fe400078808ff */
[-C--:B------:R-:W-:Y:S02]  /*5a10*/  LEA R100, P5, R84, R70.reuse, 0x1 ;  /* 0x0000004654647211 */ /* 0x080fe400078a08ff */
[-C--:B------:R-:W-:Y:S02]  /*5a20*/  LEA.HI.X.SX32 R105, R80, R71.reuse, 0x1, P6 ;  /* 0x0000004750697211 */ /* 0x080fe400030f0eff */
[----:B------:R-:W-:Y:S02]  /*5a30*/  LEA R98, P6, R85, R70, 0x1 ;  /* 0x0000004655627211 */ /* 0x000fe400078c08ff */
[----:B------:R-:W-:-:S02]  /*5a40*/  LEA.HI.X.SX32 R109, R76, R71, 0x1, P4 ;  /* 0x000000474c6d7211 */ /* 0x000fc400020f0eff */
        /* <DEDUP_REMOVED lines=19> */
[----:B------:R-:W-:Y:S02]  /*5b80*/  SHF.R.U32.HI R46, RZ, 0x1, R46 ;  /* 0x00000001ff2e7819 */ /* 0x000fe4000001162e */
[-C--:B------:R-:W-:Y:S02]  /*5b90*/  LEA R84, P4, R204, R70.reuse, 0x1 ;  /* 0x00000046cc547211 */ /* 0x080fe400078808ff */
[-C--:B------:R-:W-:Y:S02]  /*5ba0*/  LEA R76, P5, R77, R70.reuse, 0x1 ;  /* 0x000000464d4c7211 */ /* 0x080fe400078a08ff */
[----:B------:R-:W-:Y:S02]  /*5bb0*/  LEA.HI.X.SX32 R81, R206, R71, 0x1, P6 ;  /* 0x00000047ce517211 */ /* 0x000fe400030f0eff */
[----:B------:R-:W-:-:S02]  /*5bc0*/  LEA R74, P6, R75, R70, 0x1 ;  /* 0x000000464b4a7211 */ /* 0x000fc400078c08ff */
[----:B------:R-:W-:Y:S02]  /*5bd0*/  LOP3.LUT P1, RZ, R46, 0x1, RZ, 0xc0, !PT ;  /* 0x000000012eff7812 */ /* 0x000fe4000782c0ff */
[-C--:B------:R-:W-:Y:S02]  /*5be0*/  LEA.HI.X.SX32 R85, R204, R71.reuse, 0x1, P4 ;  /* 0x00000047cc557211 */ /* 0x080fe400020f0eff */
[-C--:B------:R-:W-:Y:S02]  /*5bf0*/  LEA.HI.X.SX32 R77, R77, R71.reuse, 0x1, P5 ;  /* 0x000000474d4d7211 */ /* 0x080fe400028f0eff */
[-C--:B------:R-:W-:Y:S02]  /*5c00*/  LEA R78, P4, R79, R70.reuse, 0x1 ;  /* 0x000000464f4e7211 */ /* 0x080fe400078808ff */
[----:B------:R-:W-:Y:S02]  /*5c10*/  LEA R72, P5, R73, R70, 0x1 ;  /* 0x0000004649487211 */ /* 0x000fe400078a08ff */
[----:B------:R-:W-:-:S02]  /*5c20*/  LEA.HI.X.SX32 R75, R75, R71, 0x1, P6 ;  /* 0x000000474b4b7211 */ /* 0x000fc400030f0eff */
[----:B------:R-:W-:Y:S02]  /*5c30*/  LEA R70, P6, R59, R70, 0x1 ;  /* 0x000000463b467211 */ /* 0x000fe400078c08ff */
[-C--:B------:R-:W-:Y:S02]  /*5c40*/  LEA.HI.X.SX32 R79, R79, R71.reuse, 0x1, P4 ;  /* 0x000000474f4f7211 */ /* 0x080fe400020f0eff */
[-C--:B------:R-:W-:Y:S02]  /*5c50*/  LEA.HI.X.SX32 R73, R73, R71.reuse, 0x1, P5 ;  /* 0x0000004749497211 */ /* 0x080fe400028f0eff */
[----:B------:R-:W-:Y:S02]  /*5c60*/  LEA.HI.X.SX32 R71, R59, R71, 0x1, P6 ;  /* 0x000000473b477211 */ /* 0x000fe400030f0eff */
[----:B------:R-:W-:Y:S02]  /*5c70*/  PRMT R46, RZ, 0x7610, R46 ;  /* 0x00007610ff2e7816 */ /* 0x000fe4000000002e */
[----:B------:R-:W-:-:S02]  /*5c80*/  PRMT R59, RZ, 0x7610, R59 ;  /* 0x00007610ff3b7816 */ /* 0x000fc4000000003b */
[----:B------:R-:W-:Y:S02]  /*5c90*/  PRMT R60, RZ, 0x7610, R60 ;  /* 0x00007610ff3c7816 */ /* 0x000fe4000000003c */
[----:B------:R1:W5:Y:S04]  /*5ca0*/  @P3 LDG.E.U16 R46, desc[UR22][R4.64] ;  /* 0x00000016042e3981 */ /* 0x000368000c1e1500 */
[----:B------:R1:W5:Y:S04]  /*5cb0*/  @P1 LDG.E.U16 R59, desc[UR22][R6.64] ;  /* 0x00000016063b1981 */ /* 0x000368000c1e1500 */
[----:B------:R1:W5:Y:S01]  /*5cc0*/  @!P0 LDG.E.U16 R60, desc[UR22][R8.64] ;  /* 0x00000016083c8981 */ /* 0x000362000c1e1500 */
[----:B------:R-:W-:-:S05]  /*5cd0*/  VIADD R218, R10, 0x1f ;  /* 0x0000001f0ada7836 */ /* 0x000fca0000000000 */
[----:B------:R1:W-:Y:S01]  /*5ce0*/  STL [R1+0x24], R218 ;  /* 0x000024da01007387 */ /* 0x0003e20000100800 */
[----:B------:R-:W-:Y:S01]  /*5cf0*/  ISETP.GT.AND P4, PT, R218, 0x1f, PT ;  /* 0x0000001fda00780c */ /* 0x000fe20003f84270 */
[----:B------:R-:W-:-:S04]  /*5d00*/  @!UP1 UIADD3 UR4, UPT, UPT, -UR4, 0x100000, URZ ;  /* 0x0010000004049890 */ /* 0x000fc8000fffe1ff */
[----:B------:R-:W-:Y:S02]  /*5d10*/  @!UP1 USHF.L.U32 UR5, UR4, 0xb, URZ ;  /* 0x0000000b04059899 */ /* 0x000fe400080006ff */
[----:B------:R-:W-:Y:S01]  /*5d20*/  @!UP1 USHF.L.U32 UR4, UR4, 0x1, URZ ;  /* 0x0000000104049899 */ /* 0x000fe200080006ff */
[----:B------:R-:W-:Y:S01]  /*5d30*/  VOTEU.ALL UP1, P2 ;  /* 0x0000000000ff7886 */ /* 0x000fe20001020000 */
[----:B------:R-:W-:-:S10]  /*5d40*/  ISETP.LT.AND P5, PT, R207, R10, P4 ;  /* 0x0000000acf00720c */ /* 0x000fd400027a1270 */
[----:B------:R1:W0:Y:S02]  /*5d50*/  @!UP1 SYNCS.EXCH.64 URZ, [UR11+0x8008], UR4 ;  /* 0x008008040bff95b2 */ /* 0x0002240008000100 */
[----:B-1----:R-:W-:Y:S05]  /*5d60*/  @!P4 BRA `(.L_x_6) ;  /* 0x000000000044c947 */ /* 0x002fea0003800000 */
[----:B-----5:R-:W-:Y:S02]  /*5d70*/  PRMT R14, R19, 0x5410, R14 ;  /* 0x00005410130e7816 */ /* 0x020fe4000000000e */
[----:B------:R-:W-:Y:S02]  /*5d80*/  PRMT R15, R18, 0x5410, R15 ;  /* 0x00005410120f7816 */ /* 0x000fe4000000000f */
[----:B------:R-:W-:Y:S02]  /*5d90*/  PRMT R16, R16, 0x5410, R17 ;  /* 0x0000541010107816 */ /* 0x000fe40000000011 */
[----:B------:R-:W-:Y:S02]  /*5da0*/  PRMT R4, R57, 0x5410, R58 ;  /* 0x0000541039047816 */ /* 0x000fe4000000003a */
[----:B------:R-:W-:Y:S02]  /*5db0*/  PRMT R5, R56, 0x5410, R55 ;  /* 0x0000541038057816 */ /* 0x000fe40000000037 */
[----:B------:R-:W-:-:S02]  /*5dc0*/  PRMT R6, R54, 0x5410, R51 ;  /* 0x0000541036067816 */ /* 0x000fc40000000033 */
[----:B------:R-:W-:Y:S02]  /*5dd0*/  PRMT R7, R50, 0x5410, R49 ;  /* 0x0000541032077816 */ /* 0x000fe40000000031 */
        /* <DEDUP_REMOVED lines=8> */
[----:B------:R-:W-:-:S04]  /*5e60*/  PRMT R19, R59, 0x5410, R60 ;  /* 0x000054103b137816 */ /* 0x000fc8000000003c */
[----:B------:R1:W-:Y:S03]  /*5e70*/  STTM.x16 tmem[UR12+0x100], R4 ;  /* 0x00010004000079ed */ /* 0x0003e6000824000c */
.L_x_6:
[----:B------:R-:W2:Y:S01]  /*5e80*/  FENCE.VIEW.ASYNC.T ;  /* 0x00000000000073c6 */ /* 0x000ea20000000200 */
[----:B-1---5:R-:W-:Y:S01]  /*5e90*/  PRMT R15, RZ, 0x7610, R15 ;  /* 0x00007610ff0f7816 */ /* 0x022fe2000000000f */
[----:B0-2---:R-:W-:Y:S01]  /*5ea0*/  BAR.SYNC.DEFER_BLOCKING 0x0 ;  /* 0x0000000000007b1d */ /* 0x005fe20000010000 */
[----:B------:R-:W-:Y:S02]  /*5eb0*/  PRMT R17, RZ, 0x7610, R17 ;  /* 0x00007610ff117816 */ /* 0x000fe40000000011 */
[----:B------:R-:W-:Y:S02]  /*5ec0*/  PRMT R19, RZ, 0x7610, R19 ;  /* 0x00007610ff137816 */ /* 0x000fe40000000013 */
[----:B------:R-:W-:Y:S01]  /*5ed0*/  PRMT R37, RZ, 0x7610, R37 ;  /* 0x00007610ff257816 */ /* 0x000fe20000000025 */
[----:B------:R-:W0:Y:S01]  /*5ee0*/  LDCU UR4, c[0x0][0x3a0] ;  /* 0x00007400ff0477ac */ /* 0x000e220008000800 */
[----:B------:R-:W-:Y:S02]  /*5ef0*/  PRMT R39, RZ, 0x7610, R39 ;  /* 0x00007610ff277816 */ /* 0x000fe40000000027 */
[----:B------:R-:W-:-:S02]  /*5f00*/  PRMT R41, RZ, 0x7610, R41 ;  /* 0x00007610ff297816 */ /* 0x000fc40000000029 */
[----:B------:R-:W-:Y:S02]  /*5f10*/  PRMT R43, RZ, 0x7610, R43 ;  /* 0x00007610ff2b7816 */ /* 0x000fe4000000002b */
[----:B------:R-:W-:Y:S02]  /*5f20*/  PRMT R45, RZ, 0x7610, R45 ;  /* 0x00007610ff2d7816 */ /* 0x000fe4000000002d */
[----:B------:R-:W-:Y:S02]  /*5f30*/  PRMT R47, RZ, 0x7610, R47 ;  /* 0x00007610ff2f7816 */ /* 0x000fe4000000002f */
[----:B------:R-:W-:Y:S02]  /*5f40*/  PRMT R49, RZ, 0x7610, R49 ;  /* 0x00007610ff317816 */ /* 0x000fe40000000031 */
[----:B------:R-:W-:Y:S02]  /*5f50*/  PRMT R51, RZ, 0x7610, R51 ;  /* 0x00007610ff337816 */ /* 0x000fe40000000033 */
[----:B------:R-:W-:-:S02]  /*5f60*/  PRMT R55, RZ, 0x7610, R55 ;  /* 0x00007610ff377816 */ /* 0x000fc40000000037 */
[----:B------:R-:W-:Y:S01]  /*5f70*/  PRMT R57, RZ, 0x7610, R57 ;  /* 0x00007610ff397816 */ /* 0x000fe20000000039 */
[----:B------:R-:W2:Y:S01]  /*5f80*/  @P5 LDG.E.U16 R15, desc[UR22][R196.64] ;  /* 0x00000016c40f5981 */ /* 0x000ea2000c1e1500 */
[----:B------:R-:W-:Y:S02]  /*5f90*/  PRMT R59, RZ, 0x7610, R59 ;  /* 0x00007610ff3b7816 */ /* 0x000fe4000000003b */
[----:B------:R-:W-:Y:S01]  /*5fa0*/  PRMT R61, RZ, 0x7610, R61 ;  /* 0x00007610ff3d7816 */ /* 0x000fe2000000003d */
[----:B------:R-:W3:Y:S01]  /*5fb0*/  @P5 LDG.E.U16 R17, desc[UR22][R192.64] ;  /* 0x00000016c0115981 */ /* 0x000ee2000c1e1500 */
[----:B------:R-:W-:Y:S02]  /*5fc0*/  PRMT R63, RZ, 0x7610, R63 ;  /* 0x00007610ff3f7816 */ /* 0x000fe4000000003f */
[----:B------:R-:W-:Y:S01]  /*5fd0*/  PRMT R65, RZ, 0x7610, R65 ;  /* 0x00007610ff417816 */ /* 0x000fe20000000041 */
[----:B------:R-:W4:Y:S01]  /*5fe0*/  @P5 LDG.E.U16 R19, desc[UR22][R188.64] ;  /* 0x00000016bc135981 */ /* 0x000f22000c1e1500 */
[----:B------:R-:W-:-:S02]  /*5ff0*/  PRMT R67, RZ, 0x7610, R67 ;  /* 0x00007610ff437816 */ /* 0x000fc40000000043 */
[----:B------:R-:W-:Y:S01]  /*6000*/  PRMT R69, RZ, 0x7610, R69 ;  /* 0x00007610ff457816 */ /* 0x000fe20000000045 */
[----:B------:R-:W4:Y:S01]  /*6010*/  @P5 LDG.E.U16 R37, desc[UR22][R184.64] ;  /* 0x00000016b8255981 */ /* 0x000f22000c1e1500 */
[----:B------:R-:W-:Y:S02]  /*6020*/  PRMT R199, RZ, 0x7610, R199 ;  /* 0x00007610ffc77816 */ /* 0x000fe400000000c7 */
[----:B------:R-:W-:Y:S01]  /*6030*/  PRMT R201, RZ, 0x7610, R201 ;  /* 0x00007610ffc97816 */ /* 0x000fe200000000c9 */
[----:B------:R-:W4:Y:S01]  /*6040*/  @P5 LDG.E.U16 R39, desc[UR22][R180.64] ;  /* 0x00000016b4275981 */ /* 0x000f22000c1e1500 */
        /* <DEDUP_REMOVED lines=63> */
[----:B------:R-:W-:-:S03]  /*6440*/  PRMT R216, RZ, 0x7610, R216 ;  /* 0x00007610ffd87816 */ /* 0x000fc600000000d8 */
[----:B------:R-:W4:Y:S04]  /*6450*/  @P5 LDG.E.U16 R215, desc[UR22][R92.64] ;  /* 0x000000165cd75981 */ /* 0x000f28000c1e1500 */
        /* <DEDUP_REMOVED lines=36> */
[----:B------:R-:W4:Y:S01]  /*66a0*/  @P5 LDG.E.U16 R216, desc[UR22][R70.64] ;  /* 0x0000001646d85981 */ /* 0x000f22000c1e1500 */
[----:B------:R-:W-:-:S02]  /*66b0*/  SHF.R.S32.HI R4, RZ, 0x1f, R31 ;  /* 0x0000001fff047819 */ /* 0x000fc4000001141f */
[----:B------:R-:W-:Y:S02]  /*66c0*/  SHF.R.S32.HI R5, RZ, 0x6, R35 ;  /* 0x00000006ff057819 */ /* 0x000fe40000011423 */
[----:B------:R-:W-:Y:S02]  /*66d0*/  SHF.L.U64.HI R33, R31, 0x1, R4 ;  /* 0x000000011f217819 */ /* 0x000fe40000010204 */
[----:B------:R-:W-:Y:S01]  /*66e0*/  SGXT R4, R5, 0x1 ;  /* 0x000000010504781a */ /* 0x000fe20000000200 */
[----:B------:R-:W-:Y:S02]  /*66f0*/  IMAD.SHL.U32 R31, R52, 0x20, RZ ;  /* 0x00000020341f7824 */ /* 0x000fe400078e00ff */
[----:B------:R-:W-:Y:S01]  /*6700*/  IMAD.SHL.U32 R35, R35, 0x2, RZ ;  /* 0x0000000223237824 */ /* 0x000fe200078e00ff */
[----:B------:R-:W-:Y:S01]  /*6710*/  LOP3.LUT R202, R4, 0x90, RZ, 0xc0, !PT ;  /* 0x0000009004ca7812 */ /* 0x000fe200078ec0ff */
[----:B------:R-:W-:-:S03]  /*6720*/  IMAD.WIDE R4, R31, 0x2, R32 ;  /* 0x000000021f047825 */ /* 0x000fc600078e0220 */
[----:B------:R-:W-:Y:S01]  /*6730*/  LOP3.LUT R32, R202, 0x7e, R35, 0x78, !PT ;  /* 0x0000007eca207812 */ /* 0x000fe200078e7823 */
[----:B0-----:R-:W-:-:S03]  /*6740*/  UIADD3 UR5, UPT, UPT, UR4, 0x1f, URZ ;  /* 0x0000001f04057890 */ /* 0x001fc6000fffe0ff */
[----:B------:R-:W-:Y:S01]  /*6750*/  LOP3.LUT R33, R32, 0x20, RZ, 0x3c, !PT ;  /* 0x0000002020217812 */ /* 0x000fe200078e3cff */
[----:B------:R-:W-:Y:S01]  /*6760*/  USHF.R.S32.HI UR4, URZ, 0x1f, UR5 ;  /* 0x0000001fff047899 */ /* 0x000fe20008011405 */
[----:B------:R-:W-:-:S03]  /*6770*/  IADD3 R202, P1, PT, R4, UR16, RZ ;  /* 0x0000001004ca7c10 */ /* 0x000fc6000ff3e0ff */
[----:B------:R-:W-:Y:S01]  /*6780*/  ULEA.HI UR4, UR4, UR5, URZ, 0x5 ;  /* 0x0000000504047291 */ /* 0x000fe2000f8f28ff */
[----:B------:R-:W-:-:S03]  /*6790*/  ISETP.NE.U32.AND P0, PT, R34, RZ, PT ;  /* 0x000000ff2200720c */ /* 0x000fc60003f05070 */
[----:B------:R-:W-:Y:S01]  /*67a0*/  USHF.R.S32.HI UR4, URZ, 0x5, UR4 ;  /* 0x00000005ff047899 */ /* 0x000fe20008011404 */
[----:B------:R-:W-:Y:S02]  /*67b0*/  IADD3.X R203, PT, PT, R5, UR17, RZ, P1, !PT ;  /* 0x0000001105cb7c10 */ /* 0x000fe40008ffe4ff */
[----:B------:R-:W-:Y:S01]  /*67c0*/  ISETP.LT.OR P1, PT, R218, 0x20, P0 ;  /* 0x00000020da00780c */ /* 0x000fe20000721670 */
[----:B------:R-:W-:Y:S01]  /*67d0*/  UISETP.LT.AND UP1, UPT, UR4, 0x1, UPT ;  /* 0x000000010400788c */ /* 0x000fe2000bf21270 */
[----:B--2---:R-:W-:Y:S04]  /*67e0*/  STS.U16 [R32+UR11], R15 ;  /* 0x0000000f20007988 */ /* 0x004fe8000800040b */
[----:B---3--:R-:W-:Y:S04]  /*67f0*/  STS.U16 [R32+UR11+0x200], R17 ;  /* 0x0002001120007988 */ /* 0x008fe8000800040b */
[----:B----4-:R-:W-:Y:S04]  /*6800*/  STS.U16 [R32+UR11+0x400], R19 ;  /* 0x0004001320007988 */ /* 0x010fe8000800040b */
[----:B------:R-:W-:Y:S04]  /*6810*/  STS.U16 [R32+UR11+0x600], R37 ;  /* 0x0006002520007988 */ /* 0x000fe8000800040b */
[----:B------:R-:W-:Y:S04]  /*6820*/  STS.U16 [R32+UR11+0x800], R39 ;  /* 0x0008002720007988 */ /* 0x000fe8000800040b */
[----:B------:R-:W-:Y:S04]  /*6830*/  STS.U16 [R32+UR11+0xa00], R41 ;  /* 0x000a002920007988 */ /* 0x000fe8000800040b */
[----:B------:R-:W-:Y:S04]  /*6840*/  STS.U16 [R32+UR11+0xc00], R43 ;  /* 0x000c002b20007988 */ /* 0x000fe8000800040b */
[----:B------:R-:W-:Y:S04]  /*6850*/  STS.U16 [R32+UR11+0xe00], R45 ;  /* 0x000e002d20007988 */ /* 0x000fe8000800040b */
[----:B------:R-:W-:Y:S04]  /*6860*/  STS.U16 [R32+UR11+0x1000], R47 ;  /* 0x0010002f20007988 */ /* 0x000fe8000800040b */
[----:B------:R-:W-:Y:S04]  /*6870*/  STS.U16 [R32+UR11+0x1200], R49 ;  /* 0x0012003120007988 */ /* 0x000fe8000800040b */
[----:B------:R0:W-:Y:S04]  /*6880*/  STS.U16 [R32+UR11+0x1400], R51 ;  /* 0x0014003320007988 */ /* 0x0001e8000800040b */
[----:B------:R-:W-:Y:S04]  /*6890*/  STS.U16 [R32+UR11+0x1600], R55 ;  /* 0x0016003720007988 */ /* 0x000fe8000800040b */
        /* <DEDUP_REMOVED lines=28> */
[----:B------:R2:W-:Y:S04]  /*6a60*/  STS.U16 [R33+UR11+0x1100], R38 ;  /* 0x0011002621007988 */ /* 0x0005e8000800040b */
[----:B------:R3:W-:Y:S04]  /*6a70*/  STS.U16 [R33+UR11+0x1300], R40 ;  /* 0x0013002821007988 */ /* 0x0007e8000800040b */
[----:B------:R4:W-:Y:S04]  /*6a80*/  STS.U16 [R33+UR11+0x1500], R42 ;  /* 0x0015002a21007988 */ /* 0x0009e8000800040b */
[----:B------:R0:W-:Y:S04]  /*6a90*/  STS.U16 [R33+UR11+0x1700], R44 ;  /* 0x0017002c21007988 */ /* 0x0001e8000800040b */
[----:B------:R0:W-:Y:S04]  /*6aa0*/  STS.U16 [R33+UR11+0x1900], R46 ;  /* 0x0019002e21007988 */ /* 0x0001e8000800040b */
[----:B------:R0:W-:Y:S04]  /*6ab0*/  STS.U16 [R33+UR11+0x1b00], R48 ;  /* 0x001b003021007988 */ /* 0x0001e8000800040b */
[----:B------:R0:W-:Y:S04]  /*6ac0*/  STS.U16 [R33+UR11+0x1d00], R50 ;  /* 0x001d003221007988 */ /* 0x0001e8000800040b */
[----:B------:R-:W-:Y:S04]  /*6ad0*/  STS.U16 [R33+UR11+0x1f00], R54 ;  /* 0x001f003621007988 */ /* 0x000fe8000800040b */
[----:B------:R0:W-:Y:S04]  /*6ae0*/  STS.U16 [R33+UR11+0x2100], R56 ;  /* 0x0021003821007988 */ /* 0x0001e8000800040b */
[----:B------:R0:W-:Y:S04]  /*6af0*/  STS.U16 [R33+UR11+0x2300], R58 ;  /* 0x0023003a21007988 */ /* 0x0001e8000800040b */
        /* <DEDUP_REMOVED lines=13> */
[----:B------:R2:W-:Y:S01]  /*6bd0*/  STS.U16 [R33+UR11+0x3f00], R216 ;  /* 0x003f00d821007988 */ /* 0x0005e2000800040b */
[----:B------:R0:W-:Y:S06]  /*6be0*/  MEMBAR.ALL.CTA ;  /* 0x0000000000007992 */ /* 0x0001ec0000008000 */
[----:B0-----:R-:W0:Y:S01]  /*6bf0*/  FENCE.VIEW.ASYNC.S ;  /* 0x00000000000073c6 */ /* 0x001e220000000000 */
[----:B------:R-:W-:Y:S01]  /*6c00*/  USEL UR4, UR4, 0x1, !UP1 ;  /* 0x0000000104047887 */ /* 0x000fe2000c800000 */
[----:B------:R-:W-:Y:S01]  /*6c10*/  SHF.R.S32.HI R51, RZ, 0x1f, R52 ;  /* 0x0000001fff337819 */ /* 0x000fe20000011434 */
[----:B------:R-:W-:-:S02]  /*6c20*/  IMAD R35, R52, 0xf, RZ ;  /* 0x0000000f34237824 */ /* 0x000fc400078e02ff */
[----:B------:R-:W-:Y:S01]  /*6c30*/  UIADD3 UR9, UPT, UPT, UR4, -0x1, URZ ;  /* 0xffffffff04097890 */ /* 0x000fe2000fffe0ff */
[C---:B-1----:R-:W-:Y:S02]  /*6c40*/  IMAD.SHL.U32 R36, R52.reuse, 0x10, RZ ;  /* 0x0000001034247824 */ /* 0x042fe400078e00ff */
[C---:B------:R-:W-:Y:S02]  /*6c50*/  IMAD R37, R52.reuse, 0x11, RZ ;  /* 0x0000001134257824 */ /* 0x040fe400078e02ff */
[C---:B--2---:R-:W-:Y:S02]  /*6c60*/  IMAD R38, R52.reuse, 0x12, RZ ;  /* 0x0000001234267824 */ /* 0x044fe400078e02ff */
[C---:B------:R-:W-:Y:S02]  /*6c70*/  IMAD R39, R52.reuse, 0x13, RZ ;  /* 0x0000001334277824 */ /* 0x040fe400078e02ff */
[C---:B---3--:R-:W-:Y:S02]  /*6c80*/  IMAD R40, R52.reuse, 0x14, RZ ;  /* 0x0000001434287824 */ /* 0x048fe400078e02ff */
[----:B------:R-:W-:-:S02]  /*6c90*/  IMAD R41, R52, 0x15, RZ ;  /* 0x0000001534297824 */ /* 0x000fc400078e02ff */
[C---:B----4-:R-:W-:Y:S02]  /*6ca0*/  IMAD R42, R52.reuse, 0x16, RZ ;  /* 0x00000016342a7824 */ /* 0x050fe400078e02ff */
[C---:B------:R-:W-:Y:S02]  /*6cb0*/  IMAD R43, R52.reuse, 0x17, RZ ;  /* 0x00000017342b7824 */ /* 0x040fe400078e02ff */
[C---:B------:R-:W-:Y:S02]  /*6cc0*/  IMAD R44, R52.reuse, 0x18, RZ ;  /* 0x00000018342c7824 */ /* 0x040fe400078e02ff */
[C---:B------:R-:W-:Y:S02]  /*6cd0*/  IMAD R45, R52.reuse, 0x19, RZ ;  /* 0x00000019342d7824 */ /* 0x040fe400078e02ff */
[C---:B------:R-:W-:Y:S02]  /*6ce0*/  IMAD R46, R52.reuse, 0x1a, RZ ;  /* 0x0000001a342e7824 */ /* 0x040fe400078e02ff */
[----:B------:R-:W-:-:S02]  /*6cf0*/  IMAD R47, R52, 0x1b, RZ ;  /* 0x0000001b342f7824 */ /* 0x000fc400078e02ff */
[C---:B------:R-:W-:Y:S02]  /*6d00*/  IMAD R48, R52.reuse, 0x1c, RZ ;  /* 0x0000001c34307824 */ /* 0x040fe400078e02ff */
[C---:B------:R-:W-:Y:S01]  /*6d10*/  IMAD R49, R52.reuse, 0x1d, RZ ;  /* 0x0000001d34317824 */ /* 0x040fe200078e02ff */
[----:B------:R-:W-:Y:S02]  /*6d20*/  UISETP.NE.U32.AND UP1, UPT, UR9, URZ, UPT ;  /* 0x000000ff0900728c */ /* 0x000fe4000bf25070 */
[----:B------:R-:W-:Y:S01]  /*6d30*/  UIADD3 UR13, UPT, UPT, UR10, 0x100, URZ ;  /* 0x000001000a0d7890 */ /* 0x000fe2000fffe0ff */
[----:B------:R-:W-:Y:S01]  /*6d40*/  IMAD.SHL.U32 R34, R53, 0x20, RZ ;  /* 0x0000002035227824 */ /* 0x000fe200078e00ff */
[C---:B------:R-:W-:Y:S01]  /*6d50*/  SHF.L.U64.HI R51, R52.reuse, 0x1, R51 ;  /* 0x0000000134337819 */ /* 0x040fe20000010233 */
[C---:B------:R-:W-:Y:S01]  /*6d60*/  IMAD R50, R52.reuse, 0x1e, RZ ;  /* 0x0000001e34327824 */ /* 0x040fe200078e02ff */
[----:B------:R-:W-:Y:S01]  /*6d70*/  SHF.R.S32.HI R53, RZ, 0x1f, R2 ;  /* 0x0000001fff357819 */ /* 0x000fe20000011402 */
[----:B------:R-:W-:Y:S01]  /*6d80*/  IMAD R52, R52, 0x1f, RZ ;  /* 0x0000001f34347824 */ /* 0x000fe200078e02ff */
[----:B------:R-:W-:-:S02]  /*6d90*/  SHF.R.S32.HI R5, RZ, 0x1f, R26 ;  /* 0x0000001fff057819 */ /* 0x000fc4000001141a */
[----:B------:R-:W-:Y:S02]  /*6da0*/  SHF.R.S32.HI R4, RZ, 0x1f, R3 ;  /* 0x0000001fff047819 */ /* 0x000fe40000011403 */
[----:B------:R-:W-:Y:S02]  /*6db0*/  SHF.R.S32.HI R56, RZ, 0x1f, R23 ;  /* 0x0000001fff387819 */ /* 0x000fe40000011417 */
[----:B------:R-:W-:Y:S02]  /*6dc0*/  SHF.R.S32.HI R6, RZ, 0x1f, R25 ;  /* 0x0000001fff067819 */ /* 0x000fe40000011419 */
[----:B------:R-:W-:Y:S02]  /*6dd0*/  SHF.R.S32.HI R58, RZ, 0x1f, R29 ;  /* 0x0000001fff3a7819 */ /* 0x000fe4000001141d */
[----:B------:R-:W-:Y:S02]  /*6de0*/  SHF.R.S32.HI R8, RZ, 0x1f, R21 ;  /* 0x0000001fff087819 */ /* 0x000fe40000011415 */
        /* <DEDUP_REMOVED lines=20> */
[----:B------:R-:W-:Y:S01]  /*6f30*/  SHF.R.S32.HI R16, RZ, 0x1f, R49 ;  /* 0x0000001fff107819 */ /* 0x000fe20000011431 */
[----:B0-----:R-:W-:Y:S06]  /*6f40*/  BAR.SYNC.DEFER_BLOCKING 0x0 ;  /* 0x0000000000007b1d */ /* 0x001fec0000010000 */
[----:B------:R-:W-:Y:S05]  /*6f50*/  @P1 BRA `(.L_x_7) ;  /* 0x00000000004c1947 */ /* 0x000fea0003800000 */
[----:B------:R-:W-:Y:S01]  /*6f60*/  USHF.R.U32.HI UR6, URZ, 0x4, UR11 ;  /* 0x00000004ff067899 */ /* 0x000fe2000801160b */
[----:B------:R-:W-:Y:S01]  /*6f70*/  UMOV UR14, 0xfffffffe ;  /* 0xfffffffe000e7882 */ /* 0x000fe20000000000 */
[----:B------:R-:W-:Y:S02]  /*6f80*/  UMOV UR15, 0x7fffbfdf ;  /* 0x7fffbfdf000f7882 */ /* 0x000fe40000000000 */
[----:B------:R-:W-:Y:S01]  /*6f90*/  USGXT.U32 UR6, UR6, 0xe ;  /* 0x0000000e0606789a */ /* 0x000fe20008000000 */
[----:B------:R-:W-:Y:S01]  /*6fa0*/  UMOV UR7, URZ ;  /* 0x000000ff00077c82 */ /* 0x000fe20008000000 */
[----:B------:R-:W-:Y:S02]  /*6fb0*/  UIADD3 UR16, UPT, UPT, UR10, 0x108, URZ ;  /* 0x000001080a107890 */ /* 0x000fe4000fffe0ff */
[----:B------:R-:W-:Y:S01]  /*6fc0*/  UIADD3.64 UR14, UPT, UPT, UR6, -UR14, URZ ;  /* 0x8000000e060e7297 */ /* 0x000fe2000fffe0ff */
[----:B------:R-:W-:Y:S01]  /*6fd0*/  UMOV UR18, 0x0 ;  /* 0x0000000000127882 */ /* 0x000fe20000000000 */
[----:B------:R-:W-:Y:S01]  /*6fe0*/  UMOV UR19, 0x8400490 ;  /* 0x0840049000137882 */ /* 0x000fe20000000000 */
[----:B------:R-:W-:Y:S01]  /*6ff0*/  UMOV UR4, UR8 ;  /* 0x0000000800047c82 */ /* 0x000fe20008000000 */
[----:B------:R-:W-:Y:S01]  /*7000*/  UMOV UR5, URZ ;  /* 0x000000ff00057c82 */ /* 0x000fe20008000000 */
[----:B------:R-:W-:Y:S01]  /*7010*/  UMOV UR7, 0x80004020 ;  /* 0x8000402000077882 */ /* 0x000fe20000000000 */
[----:B------:R-:W-:Y:S01]  /*7020*/  UMOV UR20, 0x0 ;  /* 0x0000000000147882 */ /* 0x000fe20000000000 */
[----:B------:R-:W-:Y:S01]  /*7030*/  UMOV UR21, 0x8400490 ;  /* 0x0840049000157882 */ /* 0x000fe20000000000 */
[----:B------:R-:W-:Y:S01]  /*7040*/  UMOV UR4, UR4 ;  /* 0x0000000400047c82 */ /* 0x000fe20008000000 */
[----:B------:R0:W-:Y:S01]  /*7050*/  UTCHMMA tmem[UR13], gdesc[UR6], tmem[UR10], tmem[UR18], idesc[UR19], !UPT ;  /* 0x00ff12060d0079ea */ /* 0x0001e2000f80000a */
[----:B------:R0:W-:Y:S01]  /*7060*/  UTCHMMA tmem[UR16], gdesc[UR14], tmem[UR10], tmem[UR20], idesc[UR21], UPT ;  /* 0x00ff140e100079ea */ /* 0x0001e2000b80000a */
[----:B------:R0:W-:Y:S01]  /*7070*/  UTCBAR [UR4], URZ ;  /* 0x000000ff040073e9 */ /* 0x0001e200080000ff */
[----:B------:R-:W-:Y:S01]  /*7080*/  NOP ;  /* 0x0000000000007918 */ /* 0x000fe20000000000 */
.L_x_7:
[----:B------:R-:W-:Y:S01]  /*7090*/  SHF.R.S32.HI R19, RZ, 0x1f, R50 ;  /* 0x0000001fff137819 */ /* 0x000fe20000011432 */
[----:B0-----:R-:W-:Y:S01]  /*70a0*/  UMOV UR4, URZ ;  /* 0x000000ff00047c82 */ /* 0x001fe20008000000 */
[----:B------:R-:W-:Y:S01]  /*70b0*/  SHF.R.S32.HI R205, RZ, 0x1f, R52 ;  /* 0x0000001fffcd7819 */ /* 0x000fe20000011434 */
[----:B------:R-:W-:Y:S06]  /*70c0*/  BRA.U !UP1, `(.L_x_8) ;  /* 0x0000002109607547 */ /* 0x000fec000b800000 */
[----:B------:R-:W-:Y:S01]  /*70d0*/  UIADD3 UR5, UPT, UPT, UR11, 0x4000, URZ ;  /* 0x000040000b057890 */ /* 0x000fe2000fffe0ff */
[----:B------:R-:W-:Y:S01]  /*70e0*/  SHF.L.U64.HI R55, R3, 0x1, R4 ;  /* 0x0000000103377819 */ /* 0x000fe20000010204 */
[----:B------:R-:W-:Y:S01]  /*70f0*/  UMOV UR14, 0xfffffffe ;  /* 0xfffffffe000e7882 */ /* 0x000fe20000000000 */
[----:B------:R-:W-:Y:S01]  /*7100*/  SHF.L.U64.HI R54, R26, 0x1, R5 ;  /* 0x000000011a367819 */ /* 0x000fe20000010205 */
[----:B------:R-:W-:Y:S01]  /*7110*/  USHF.R.U32.HI UR5, URZ, 0x4, UR5 ;  /* 0x00000004ff057899 */ /* 0x000fe20008011605 */
[----:B------:R-:W-:Y:S01]  /*7120*/  SHF.L.U64.HI R4, R44, 0x1, R13 ;  /* 0x000000012c047819 */ /* 0x000fe2000001020d */
[----:B------:R-:W-:Y:S01]  /*7130*/  UMOV UR15, 0x7fffbfdf ;  /* 0x7fffbfdf000f7882 */ /* 0x000fe20000000000 */
[----:B------:R-:W-:Y:S01]  /*7140*/  SHF.L.U64.HI R5, R45, 0x1, R12 ;  /* 0x000000012d057819 */ /* 0x000fe2000001020c */
[----:B------:R-:W-:Y:S01]  /*7150*/  USGXT.U32 UR6, UR5, 0xe ;  /* 0x0000000e0506789a */ /* 0x000fe20008000000 */
[----:B------:R-:W-:Y:S01]  /*7160*/  SHF.L.U64.HI R4, R46, 0x1, R15 ;  /* 0x000000012e047819 */ /* 0x000fe2000001020f */
[----:B------:R-:W-:Y:S01]  /*7170*/  UMOV UR7, URZ ;  /* 0x000000ff00077c82 */ /* 0x000fe20008000000 */
[----:B------:R-:W-:Y:S01]  /*7180*/  SHF.L.U64.HI R57, R25, 0x1, R6 ;  /* 0x0000000119397819 */ /* 0x000fe20000010206 */
[----:B------:R-:W-:Y:S01]  /*7190*/  UIADD3.64 UR14, UPT, UPT, UR6, -UR14, URZ ;  /* 0x8000000e060e7297 */ /* 0x000fe2000fffe0ff */
[----:B------:R-:W-:Y:S01]  /*71a0*/  SHF.L.U64.HI R5, R48, 0x1, R17 ;  /* 0x0000000130057819 */ /* 0x000fe20000010211 */
[----:B------:R-:W-:Y:S01]  /*71b0*/  UMOV UR20, UR9 ;  /* 0x0000000900147c82 */ /* 0x000fe20008000000 */
[----:B------:R-:W-:Y:S01]  /*71c0*/  SHF.L.U64.HI R4, R49, 0x1, R16 ;  /* 0x0000000131047819 */ /* 0x000fe20000010210 */
[----:B------:R-:W-:Y:S01]  /*71d0*/  UMOV UR21, 0x1 ;  /* 0x0000000100157882 */ /* 0x000fe20000000000 */
[----:B------:R-:W-:Y:S01]  /*71e0*/  SHF.L.U64.HI R53, R2, 0x1, R53 ;  /* 0x0000000102357819 */ /* 0x000fe20000010235 */
[----:B------:R-:W-:Y:S01]  /*71f0*/  UMOV UR5, URZ ;  /* 0x000000ff00057c82 */ /* 0x000fe20008000000 */
[----:B------:R-:W-:-:S02]  /*7200*/  SHF.L.U64.HI R56, R23, 0x1, R56 ;  /* 0x0000000117387819 */ /* 0x000fc40000010238 */
[----:B------:R-:W-:Y:S02]  /*7210*/  SHF.L.U64.HI R58, R29, 0x1, R58 ;  /* 0x000000011d3a7819 */ /* 0x000fe4000001023a */
[----:B------:R-:W-:Y:S02]  /*7220*/  SHF.L.U64.HI R59, R21, 0x1, R8 ;  /* 0x00000001153b7819 */ /* 0x000fe40000010208 */
[----:B------:R-:W-:Y:S02]  /*7230*/  SHF.L.U64.HI R60, R20, 0x1, R7 ;  /* 0x00000001143c7819 */ /* 0x000fe40000010207 */
[----:B------:R-:W-:Y:S02]  /*7240*/  SHF.L.U64.HI R61, R22, 0x1, R61 ;  /* 0x00000001163d7819 */ /* 0x000fe4000001023d */
[----:B------:R-:W-:Y:S02]  /*7250*/  SHF.L.U64.HI R62, R24, 0x1, R9 ;  /* 0x00000001183e7819 */ /* 0x000fe40000010209 */
        /* <DEDUP_REMOVED lines=14> */
[----:B------:R-:W-:-:S07]  /*7340*/  SHF.L.U64.HI R4, R52, 0x1, R205 ;  /* 0x0000000134047819 */ /* 0x000fce00000102cd */
.L_x_11:
[-C--:B-----5:R-:W-:Y:S02]  /*7350*/  LEA R6, P1, R2, R202.reuse, 0x1 ;  /* 0x000000ca02067211 */ /* 0x0a0fe400078208ff */
[C---:B------:R-:W-:Y:S02]  /*7360*/  ISETP.GT.AND P5, PT, R0.reuse, 0x2, PT ;  /* 0x000000020000780c */ /* 0x040fe40003fa4270 */
[----:B------:R-:W-:Y:S01]  /*7370*/  ISETP.GT.AND P4, PT, R0, 0x3, PT ;  /* 0x000000030000780c */ /* 0x000fe20003f84270 */
[C---:B------:R-:W-:Y:S01]  /*7380*/  IMAD.X R7, R203.reuse, 0x1, R53, P1 ;  /* 0x00000001cb077824 */ /* 0x040fe200008e0635 */
[----:B------:R-:W-:Y:S02]  /*7390*/  LEA R4, P1, R26, R202, 0x1 ;  /* 0x000000ca1a047211 */ /* 0x000fe400078208ff */
[----:B------:R-:W-:Y:S02]  /*73a0*/  PRMT R10, RZ, 0x7610, R10 ;  /* 0x00007610ff0a7816 */ /* 0x000fe4000000000a */
[----:B------:R-:W-:Y:S01]  /*73b0*/  PRMT R12, RZ, 0x7610, R12 ;  /* 0x00007610ff0c7816 */ /* 0x000fe2000000000c */
[----:B------:R-:W-:Y:S01]  /*73c0*/  IMAD.X R5, R203, 0x1, R54, P1 ;  /* 0x00000001cb057824 */ /* 0x000fe200008e0636 */
[----:B------:R-:W-:-:S02]  /*73d0*/  ISETP.GT.AND P3, PT, R0, 0x4, PT ;  /* 0x000000040000780c */ /* 0x000fc40003f64270 */
[----:B------:R-:W-:Y:S01]  /*73e0*/  ISETP.GT.AND P1, PT, R0, 0x5, PT ;  /* 0x000000050000780c */ /* 0x000fe20003f24270 */
[----:B------:R0:W2:Y:S01]  /*73f0*/  @P5 LDG.E.U16 R10, desc[UR22][R6.64] ;  /* 0x00000016060a5981 */ /* 0x0000a2000c1e1500 */
[----:B------:R-:W-:-:S03]  /*7400*/  PRMT R11, RZ, 0x7610, R11 ;  /* 0x00007610ff0b7816 */ /* 0x000fc6000000000b */
[----:B------:R1:W2:Y:S01]  /*7410*/  @P4 LDG.E.U16 R12, desc[UR22][R4.64] ;  /* 0x00000016040c4981 */ /* 0x0002a2000c1e1500 */
[----:B------:R-:W-:Y:S02]  /*7420*/  PRMT R14, RZ, 0x7610, R14 ;  /* 0x00007610ff0e7816 */ /* 0x000fe4000000000e */
[-C--:B0-----:R-:W-:Y:S02]  /*7430*/  LEA R6, P5, R3, R202.reuse, 0x1 ;  /* 0x000000ca03067211 */ /* 0x081fe400078a08ff */
[----:B-1----:R-:W-:-:S03]  /*7440*/  LEA R4, P6, R23, R202, 0x1 ;  /* 0x000000ca17047211 */ /* 0x002fc600078c08ff */
[C---:B------:R-:W-:Y:S02]  /*7450*/  IMAD.X R7, R203.reuse, 0x1, R55, P5 ;  /* 0x00000001cb077824 */ /* 0x040fe400028e0637 */
[----:B------:R-:W-:-:S03]  /*7460*/  IMAD.X R5, R203, 0x1, R56, P6 ;  /* 0x00000001cb057824 */ /* 0x000fc600030e0638 */
[----:B------:R0:W3:Y:S04]  /*7470*/  @P3 LDG.E.U16 R11, desc[UR22][R6.64] ;  /* 0x00000016060b3981 */ /* 0x0000e8000c1e1500 */
[----:B------:R1:W3:Y:S01]  /*7480*/  @P1 LDG.E.U16 R14, desc[UR22][R4.64] ;  /* 0x00000016040e1981 */ /* 0x0002e2000c1e1500 */
[C---:B------:R-:W-:Y:S02]  /*7490*/  ISETP.GT.AND P4, PT, R0.reuse, 0x6, PT ;  /* 0x000000060000780c */ /* 0x040fe40003f84270 */
[----:B0-----:R-:W-:Y:S02]  /*74a0*/  LEA R6, P5, R25, R202, 0x1 ;  /* 0x000000ca19067211 */ /* 0x001fe400078a08ff */
[----:B------:R-:W-:Y:S02]  /*74b0*/  PRMT R13, RZ, 0x7610, R13 ;  /* 0x00007610ff0d7816 */ /* 0x000fe4000000000d */
[C---:B------:R-:W-:Y:S01]  /*74c0*/  ISETP.GT.AND P3, PT, R0.reuse, 0x7, PT ;  /* 0x000000070000780c */ /* 0x040fe20003f64270 */
[----:B------:R-:W-:Y:S01]  /*74d0*/  IMAD.X R7, R203, 0x1, R57, P5 ;  /* 0x00000001cb077824 */ /* 0x000fe200028e0639 */
[----:B------:R-:W-:-:S02]  /*74e0*/  ISETP.GT.AND P1, PT, R0, 0x8, PT ;  /* 0x000000080000780c */ /* 0x000fc40003f24270 */
[----:B-1----:R-:W-:-:S03]  /*74f0*/  LEA R4, P6, R29, R202, 0x1 ;  /* 0x000000ca1d047211 */ /* 0x002fc600078c08ff */
[----:B------:R0:W5:Y:S01]  /*7500*/  @P4 LDG.E.U16 R13, desc[UR22][R6.64] ;  /* 0x00000016060d4981 */ /* 0x000162000c1e1500 */
[----:B------:R-:W-:Y:S01]  /*7510*/  PRMT R16, RZ, 0x7610, R16 ;  /* 0x00007610ff107816 */ /* 0x000fe20000000010 */
[----:B------:R-:W-:Y:S01]  /*7520*/  IMAD.X R5, R203, 0x1, R58, P6 ;  /* 0x00000001cb057824 */ /* 0x000fe200030e063a */
[----:B------:R-:W-:Y:S02]  /*7530*/  PRMT R15, RZ, 0x7610, R15 ;  /* 0x00007610ff0f7816 */ /* 0x000fe4000000000f */
[----:B0-----:R-:W-:Y:S02]  /*7540*/  LEA R6, P5, R21, R202, 0x1 ;  /* 0x000000ca15067211 */ /* 0x001fe400078a08ff */
[----:B------:R0:W5:Y:S01]  /*7550*/  @P3 LDG.E.U16 R16, desc[UR22][R4.64] ;  /* 0x0000001604103981 */ /* 0x000162000c1e1500 */
[C---:B------:R-:W-:Y:S02]  /*7560*/  ISETP.GT.AND P4, PT, R0.reuse, 0x9, PT ;  /* 0x000000090000780c */ /* 0x040fe40003f84270 */
[----:B------:R-:W-:Y:S01]  /*7570*/  IMAD.X R7, R203, 0x1, R59, P5 ;  /* 0x00000001cb077824 */ /* 0x000fe200028e063b */
[----:B------:R-:W-:-:S02]  /*7580*/  ISETP.GT.AND P3, PT, R0, 0xa, PT ;  /* 0x0000000a0000780c */ /* 0x000fc40003f64270 */
[----:B------:R-:W-:Y:S02]  /*7590*/  PRMT R18, RZ, 0x7610, R18 ;  /* 0x00007610ff127816 */ /* 0x000fe40000000012 */
[----:B------:R1:W5:Y:S01]  /*75a0*/  @P1 LDG.E.U16 R15, desc[UR22][R6.64] ;  /* 0x00000016060f1981 */ /* 0x000362000c1e1500 */
[----:B0-----:R-:W-:Y:S02]  /*75b0*/  LEA R4, P6, R20, R202, 0x1 ;  /* 0x000000ca14047211 */ /* 0x001fe400078c08ff */
[----:B------:R-:W-:-:S03]  /*75c0*/  PRMT R17, RZ, 0x7610, R17 ;  /* 0x00007610ff117816 */ /* 0x000fc60000000011 */
[----:B------:R-:W-:Y:S01]  /*75d0*/  IMAD.X R5, R203, 0x1, R60, P6 ;  /* 0x00000001cb057824 */ /* 0x000fe200030e063c */
[----:B-1----:R-:W-:-:S04]  /*75e0*/  LEA R6, P5, R22, R202, 0x1 ;  /* 0x000000ca16067211 */ /* 0x002fc800078a08ff */
[----:B------:R0:W5:Y:S01]  /*75f0*/  @P4 LDG.E.U16 R18, desc[UR22][R4.64] ;  /* 0x0000001604124981 */ /* 0x000162000c1e1500 */
[C---:B------:R-:W-:Y:S01]  /*7600*/  ISETP.GT.AND P1, PT, R0.reuse, 0xb, PT ;  /* 0x0000000b0000780c */ /* 0x040fe20003f24270 */
[----:B------:R-:W-:Y:S01]  /*7610*/  IMAD.X R7, R203, 0x1, R61, P5 ;  /* 0x00000001cb077824 */ /* 0x000fe200028e063d */
[----:B------:R-:W-:Y:S02]  /*7620*/  ISETP.GT.AND P4, PT, R0, 0xc, PT ;  /* 0x0000000c0000780c */ /* 0x000fe40003f84270 */
        /* <DEDUP_REMOVED lines=47> */
[----:B------:R-:W-:Y:S01]  /*7920*/  ISETP.GT.AND P4, PT, R0, 0x15, PT ;  /* 0x000000150000780c */ /* 0x000fe20003f84270 */
[----:B------:R-:W-:Y:S01]  /*7930*/  IMAD.X R7, R203, 0x1, R199, P5 ;  /* 0x00000001cb077824 */ /* 0x000fe200028e06c7 */
[----:B------:R-:W-:-:S04]  /*7940*/  PRMT R215, RZ, 0x7610, R215 ;  /* 0x00007610ffd77816 */ /* 0x000fc800000000d7 */
[----:B------:R1:W5:Y:S01]  /*7950*/  @P1 LDG.E.U16 R212, desc[UR22][R6.64] ;  /* 0x0000001606d41981 */ /* 0x000362000c1e1500 */
[-C--:B0-----:R-:W-:Y:S02]  /*7960*/  LEA R4, P5, R41, R202.reuse, 0x1 ;  /* 0x000000ca29047211 */ /* 0x081fe400078a08ff */
[C---:B------:R-:W-:Y:S02]  /*7970*/  ISETP.GT.AND P1, PT, R0.reuse, 0x17, PT ;  /* 0x000000170000780c */ /* 0x040fe40003f24270 */
[----:B------:R-:W-:Y:S01]  /*7980*/  ISETP.GT.AND P3, PT, R0, 0x16, PT ;  /* 0x000000160000780c */ /* 0x000fe20003f64270 */
[----:B------:R-:W-:Y:S01]  /*7990*/  IMAD.X R5, R203, 0x1, R200, P5 ;  /* 0x00000001cb057824 */ /* 0x000fe200028e06c8 */
[-C--:B------:R-:W-:Y:S02]  /*79a0*/  LEA R8, P5, R43, R202.reuse, 0x1 ;  /* 0x000000ca2b087211 */ /* 0x080fe400078a08ff */
[----:B-1----:R-:W-:Y:S02]  /*79b0*/  LEA R6, P6, R42, R202, 0x1 ;  /* 0x000000ca2a067211 */ /* 0x002fe400078c08ff */
[----:B------:R0:W5:Y:S01]  /*79c0*/  @P4 LDG.E.U16 R215, desc[UR22][R4.64] ;  /* 0x0000001604d74981 */ /* 0x000162000c1e1500 */
[----:B------:R-:W-:Y:S01]  /*79d0*/  SHF.R.S32.HI R227, RZ, 0x1f, R44 ;  /* 0x0000001fffe37819 */ /* 0x000fe2000001142c */
[C---:B------:R-:W-:Y:S01]  /*79e0*/  IMAD.X R9, R203.reuse, 0x1, R204, P5 ;  /* 0x00000001cb097824 */ /* 0x040fe200028e06cc */
[----:B------:R-:W-:Y:S01]  /*79f0*/  PRMT R216, RZ, 0x7610, R216 ;  /* 0x00007610ffd87816 */ /* 0x000fe200000000d8 */
[----:B------:R-:W-:Y:S01]  /*7a00*/  IMAD.X R7, R203, 0x1, R201, P6 ;  /* 0x00000001cb077824 */ /* 0x000fe200030e06c9 */
[----:B------:R-:W-:-:S02]  /*7a10*/  SHF.L.U64.HI R227, R44, 0x1, R227 ;  /* 0x000000012ce37819 */ /* 0x000fc400000102e3 */
[----:B------:R-:W-:Y:S02]  /*7a20*/  PRMT R214, RZ, 0x7610, R214 ;  /* 0x00007610ffd67816 */ /* 0x000fe400000000d6 */
[----:B------:R1:W5:Y:S01]  /*7a30*/  @P1 LDG.E.U16 R216, desc[UR22][R8.64] ;  /* 0x0000001608d81981 */ /* 0x000362000c1e1500 */
[----:B0-----:R-:W-:Y:S02]  /*7a40*/  LEA R4, P6, R44, R202, 0x1 ;  /* 0x000000ca2c047211 */ /* 0x001fe400078c08ff */
[----:B------:R-:W-:Y:S01]  /*7a50*/  SHF.R.S32.HI R228, RZ, 0x1f, R45 ;  /* 0x0000001fffe47819 */ /* 0x000fe2000001142d */
[----:B------:R0:W5:Y:S01]  /*7a60*/  @P3 LDG.E.U16 R214, desc[UR22][R6.64] ;  /* 0x0000001606d63981 */ /* 0x000162000c1e1500 */
[----:B------:R-:W-:Y:S01]  /*7a70*/  ISETP.GT.AND P1, PT, R0, 0x19, PT ;  /* 0x000000190000780c */ /* 0x000fe20003f24270 */
[----:B------:R-:W-:Y:S01]  /*7a80*/  IMAD.X R5, R203, 0x1, R227, P6 ;  /* 0x00000001cb057824 */ /* 0x000fe200030e06e3 */
[----:B------:R-:W-:Y:S02]  /*7a90*/  SHF.R.S32.HI R227, RZ, 0x1f, R46 ;  /* 0x0000001fffe37819 */ /* 0x000fe4000001142e */
[----:B------:R-:W-:-:S02]  /*7aa0*/  SHF.L.U64.HI R228, R45, 0x1, R228 ;  /* 0x000000012de47819 */ /* 0x000fc400000102e4 */
[----:B------:R-:W-:Y:S02]  /*7ab0*/  ISETP.GT.AND P3, PT, R0, 0x18, PT ;  /* 0x000000180000780c */ /* 0x000fe40003f64270 */
[CC--:B-1----:R-:W-:Y:S02]  /*7ac0*/  LEA R8, P6, R46.reuse, R202.reuse, 0x1 ;  /* 0x000000ca2e087211 */ /* 0x0c2fe400078c08ff */
[----:B0-----:R-:W-:Y:S02]  /*7ad0*/  LEA R6, P5, R45, R202, 0x1 ;  /* 0x000000ca2d067211 */ /* 0x001fe400078a08ff */
[----:B------:R-:W-:Y:S02]  /*7ae0*/  SHF.L.U64.HI R227, R46, 0x1, R227 ;  /* 0x000000012ee37819 */ /* 0x000fe400000102e3 */
[----:B------:R-:W-:Y:S01]  /*7af0*/  ISETP.GT.AND P4, PT, R0, 0x1a, PT ;  /* 0x0000001a0000780c */ /* 0x000fe20003f84270 */
[C---:B------:R-:W-:Y:S01]  /*7b00*/  IMAD.X R7, R203.reuse, 0x1, R228, P5 ;  /* 0x00000001cb077824 */ /* 0x040fe200028e06e4 */
[----:B------:R-:W-:Y:S01]  /*7b10*/  PRMT R219, RZ, 0x7610, R219 ;  /* 0x00007610ffdb7816 */ /* 0x000fe200000000db */
[----:B------:R-:W-:Y:S01]  /*7b20*/  IMAD.X R9, R203, 0x1, R227, P6 ;  /* 0x00000001cb097824 */ /* 0x000fe200030e06e3 */
[----:B------:R-:W-:-:S02]  /*7b30*/  SHF.R.S32.HI R227, RZ, 0x1f, R48 ;  /* 0x0000001fffe37819 */ /* 0x000fc40000011430 */
[----:B------:R-:W-:Y:S02]  /*7b40*/  PRMT R218, RZ, 0x7610, R218 ;  /* 0x00007610ffda7816 */ /* 0x000fe400000000da */
[----:B------:R-:W-:Y:S01]  /*7b50*/  PRMT R217, RZ, 0x7610, R217 ;  /* 0x00007610ffd97816 */ /* 0x000fe200000000d9 */
[----:B------:R0:W5:Y:S01]  /*7b60*/  @P1 LDG.E.U16 R219, desc[UR22][R6.64] ;  /* 0x0000001606db1981 */ /* 0x000162000c1e1500 */
[----:B------:R-:W-:Y:S02]  /*7b70*/  SHF.R.S32.HI R228, RZ, 0x1f, R47 ;  /* 0x0000001fffe47819 */ /* 0x000fe4000001142f */
[----:B------:R-:W-:Y:S01]  /*7b80*/  SHF.L.U64.HI R227, R48, 0x1, R227 ;  /* 0x0000000130e37819 */ /* 0x000fe200000102e3 */
[----:B------:R1:W5:Y:S01]  /*7b90*/  @P3 LDG.E.U16 R218, desc[UR22][R4.64] ;  /* 0x0000001604da3981 */ /* 0x000362000c1e1500 */
[----:B------:R-:W-:-:S03]  /*7ba0*/  SHF.L.U64.HI R228, R47, 0x1, R228 ;  /* 0x000000012fe47819 */ /* 0x000fc600000102e4 */
[----:B------:R4:W5:Y:S01]  /*7bb0*/  @P4 LDG.E.U16 R217, desc[UR22][R8.64] ;  /* 0x0000001608d94981 */ /* 0x000962000c1e1500 */
[-C--:B0-----:R-:W-:Y:S02]  /*7bc0*/  LEA R6, P6, R48, R202.reuse, 0x1 ;  /* 0x000000ca30067211 */ /* 0x081fe400078c08ff */
[C---:B------:R-:W-:Y:S02]  /*7bd0*/  ISETP.GT.AND P4, PT, R0.reuse, 0x1c, PT ;  /* 0x0000001c0000780c */ /* 0x040fe40003f84270 */
[----:B-1----:R-:W-:Y:S01]  /*7be0*/  LEA R4, P1, R47, R202, 0x1 ;  /* 0x000000ca2f047211 */ /* 0x002fe200078208ff */
[C---:B------:R-:W-:Y:S01]  /*7bf0*/  IMAD.X R7, R203.reuse, 0x1, R227, P6 ;  /* 0x00000001cb077824 */ /* 0x040fe200030e06e3 */
[----:B------:R-:W-:Y:S02]  /*7c00*/  SHF.R.S32.HI R227, RZ, 0x1f, R49 ;  /* 0x0000001fffe37819 */ /* 0x000fe40000011431 */
[C---:B------:R-:W-:Y:S01]  /*7c10*/  ISETP.GT.AND P3, PT, R0.reuse, 0x1d, PT ;  /* 0x0000001d0000780c */ /* 0x040fe20003f64270 */
[----:B------:R-:W-:Y:S01]  /*7c20*/  IMAD.X R5, R203, 0x1, R228, P1 ;  /* 0x00000001cb057824 */ /* 0x000fe200008e06e4 */
[----:B------:R-:W-:-:S02]  /*7c30*/  ISETP.GT.AND P1, PT, R0, RZ, PT ;  /* 0x000000ff0000720c */ /* 0x000fc40003f24270 */
[C---:B----4-:R-:W-:Y:S02]  /*7c40*/  LEA R8, P6, R49.reuse, R202, 0x1 ;  /* 0x000000ca31087211 */ /* 0x050fe400078c08ff */
[----:B------:R-:W-:Y:S02]  /*7c50*/  SHF.L.U64.HI R227, R49, 0x1, R227 ;  /* 0x0000000131e37819 */ /* 0x000fe400000102e3 */
[----:B------:R-:W-:Y:S02]  /*7c60*/  PRMT R220, RZ, 0x7610, R220 ;  /* 0x00007610ffdc7816 */ /* 0x000fe400000000dc */
[----:B------:R-:W-:Y:S01]  /*7c70*/  ISETP.GT.AND P5, PT, R0, 0x1b, PT ;  /* 0x0000001b0000780c */ /* 0x000fe20003fa4270 */
[----:B------:R-:W-:Y:S01]  /*7c80*/  IMAD.X R9, R203, 0x1, R227, P6 ;  /* 0x00000001cb097824 */ /* 0x000fe200030e06e3 */
[----:B------:R-:W-:Y:S02]  /*7c90*/  PRMT R221, RZ, 0x7610, R221 ;  /* 0x00007610ffdd7816 */ /* 0x000fe400000000dd */
[----:B------:R-:W-:Y:S01]  /*7ca0*/  SHF.R.S32.HI R227, RZ, 0x1f, R50 ;  /* 0x0000001fffe37819 */ /* 0x000fe20000011432 */
[----:B------:R0:W5:Y:S01]  /*7cb0*/  @P4 LDG.E.U16 R220, desc[UR22][R6.64] ;  /* 0x0000001606dc4981 */ /* 0x000162000c1e1500 */
[----:B------:R-:W-:-:S02]  /*7cc0*/  PRMT R223, RZ, 0x7610, R223 ;  /* 0x00007610ffdf7816 */ /* 0x000fc400000000df */
[C---:B------:R-:W-:Y:S01]  /*7cd0*/  SHF.L.U64.HI R227, R50.reuse, 0x1, R227 ;  /* 0x0000000132e37819 */ /* 0x040fe200000102e3 */
[----:B------:R1:W5:Y:S01]  /*7ce0*/  @P3 LDG.E.U16 R221, desc[UR22][R8.64] ;  /* 0x0000001608dd3981 */ /* 0x000362000c1e1500 */
[----:B------:R-:W-:Y:S02]  /*7cf0*/  PRMT R222, RZ, 0x7610, R222 ;  /* 0x00007610ffde7816 */ /* 0x000fe400000000de */
[----:B0-----:R-:W-:-:S04]  /*7d00*/  LEA R6, P6, R50, R202, 0x1 ;  /* 0x000000ca32067211 */ /* 0x001fc800078c08ff */
[----:B------:R0:W5:Y:S01]  /*7d10*/  @P5 LDG.E.U16 R222, desc[UR22][R4.64] ;  /* 0x0000001604de5981 */ /* 0x000162000c1e1500 */
[----:B-1----:R-:W-:Y:S02]  /*7d20*/  @P1 IMAD.MOV.U32 R8, RZ, RZ, R202 ;  /* 0x000000ffff081224 */ /* 0x002fe400078e00ca */
[----:B------:R-:W-:Y:S02]  /*7d30*/  @P1 IMAD.MOV.U32 R9, RZ, RZ, R203 ;  /* 0x000000ffff091224 */ /* 0x000fe400078e00cb */
[----:B------:R-:W-:Y:S01]  /*7d40*/  IMAD.X R7, R203, 0x1, R227, P6 ;  /* 0x00000001cb077824 */ /* 0x000fe200030e06e3 */
[----:B------:R-:W-:Y:S02]  /*7d50*/  SHF.R.S32.HI R227, RZ, 0x1f, R52 ;  /* 0x0000001fffe37819 */ /* 0x000fe40000011434 */
[C---:B------:R-:W-:Y:S01]  /*7d60*/  ISETP.GT.AND P3, PT, R0.reuse, 0x1e, PT ;  /* 0x0000001e0000780c */ /* 0x040fe20003f64270 */
[----:B------:R1:W5:Y:S01]  /*7d70*/  @P1 LDG.E.U16 R223, desc[UR22][R8.64] ;  /* 0x0000001608df1981 */ /* 0x000362000c1e1500 */
[----:B------:R-:W-:-:S02]  /*7d80*/  ISETP.GT.AND P4, PT, R0, 0x1f, PT ;  /* 0x0000001f0000780c */ /* 0x000fc40003f84270 */
[----:B------:R-:W-:Y:S01]  /*7d90*/  ISETP.GT.AND P6, PT, R0, 0x1, PT ;  /* 0x000000010000780c */ /* 0x000fe20003fc4270 */
[----:B------:R-:W-:Y:S01]  /*7da0*/  USHF.L.U32 UR4, UR4, 0x1f, URZ ;  /* 0x0000001f04047899 */ /* 0x000fe200080006ff */
[CC--:B0-----:R-:W-:Y:S02]  /*7db0*/  LEA R4, P5, R52.reuse, R202.reuse, 0x1 ;  /* 0x000000ca34047211 */ /* 0x0c1fe400078a08ff */
[----:B------:R-:W-:Y:S02]  /*7dc0*/  SHF.L.U64.HI R227, R52, 0x1, R227 ;  /* 0x0000000134e37819 */ /* 0x000fe400000102e3 */
[----:B-1----:R-:W-:Y:S02]  /*7dd0*/  IADD3 R8, P1, PT, R2, R202, RZ ;  /* 0x000000ca02087210 */ /* 0x002fe40007f3e0ff */
[----:B------:R-:W-:Y:S01]  /*7de0*/  PRMT R226, RZ, 0x7610, R226 ;  /* 0x00007610ffe27816 */ /* 0x000fe200000000e2 */
[C---:B------:R-:W-:Y:S01]  /*7df0*/  IMAD.X R5, R203.reuse, 0x1, R227, P5 ;  /* 0x00000001cb057824 */ /* 0x040fe200028e06e3 */
[----:B------:R-:W-:Y:S01]  /*7e00*/  PRMT R224, RZ, 0x7610, R224 ;  /* 0x00007610ffe07816 */ /* 0x000fe200000000e0 */
[----:B------:R-:W-:Y:S01]  /*7e10*/  IMAD.X R9, R203, 0x1, R51, P1 ;  /* 0x00000001cb097824 */ /* 0x000fe200008e0633 */
[----:B------:R-:W-:Y:S01]  /*7e20*/  PRMT R225, RZ, 0x7610, R225 ;  /* 0x00007610ffe17816 */ /* 0x000fe200000000e1 */
[----:B------:R-:W-:Y:S01]  /*7e30*/  IMAD.U32 R227, RZ, RZ, UR4 ;  /* 0x00000004ffe37e24 */ /* 0x000fe2000f8e00ff */
[----:B------:R-:W5:Y:S04]  /*7e40*/  @P3 LDG.E.U16 R226, desc[UR22][R6.64] ;  /* 0x0000001606e23981 */ /* 0x000f68000c1e1500 */
[----:B------:R2:W5:Y:S04]  /*7e50*/  @P4 LDG.E.U16 R225, desc[UR22][R4.64] ;  /* 0x0000001604e14981 */ /* 0x000568000c1e1500 */
[----:B------:R0:W5:Y:S01]  /*7e60*/  @P6 LDG.E.U16 R224, desc[UR22][R8.64] ;  /* 0x0000001608e06981 */ /* 0x000162000c1e1500 */
[----:B------:R-:W1:Y:S01]  /*7e70*/  SYNCS.PHASECHK.TRANS64.TRYWAIT P1, [UR8], R227 ;  /* 0x000000e3ff0075a7 */ /* 0x000e620008021108 */
[----:B--2---:R-:W-:-:S02]  /*7e80*/  PRMT R5, R10, 0x5410, R12 ;  /* 0x000054100a057816 */ /* 0x004fc4000000000c */
[----:B---3--:R-:W-:Y:S01]  /*7e90*/  PRMT R6, R11, 0x5410, R14 ;  /* 0x000054100b067816 */ /* 0x008fe2000000000e */
[----:B01----:R-:W-:Y:S06]  /*7ea0*/  @!P1 BRA `(.L_x_9) ;  /* 0x0000009800f09947 */ /* 0x003fec0003800000 */
.L_x_17:
[----:B------:R0:W-:Y:S01]  /*7eb0*/  STL [R1+0x30], R2 ;  /* 0x0000300201007387 */ /* 0x0001e20000100800 */
[----:B-----5:R-:W-:Y:S01]  /*7ec0*/  PRMT R7, R13, 0x5410, R16 ;  /* 0x000054100d077816 */ /* 0x020fe20000000010 */
[C---:B------:R-:W-:Y:S01]  /*7ed0*/  IMAD.WIDE R72, R34.reuse, 0x2, R72 ;  /* 0x0000000222487825 */ /* 0x040fe200078e0248 */
[----:B------:R-:W-:Y:S02]  /*7ee0*/  PRMT R8, R15, 0x5410, R18 ;  /* 0x000054100f087816 */ /* 0x000fe40000000012 */
[----:B------:R-:W-:Y:S01]  /*7ef0*/  PRMT R9, R17, 0x5410, R205 ;  /* 0x0000541011097816 */ /* 0x000fe200000000cd */
[----:B------:R-:W-:Y:S01]  /*7f00*/  IMAD.WIDE R76, R34, 0x2, R76 ;  /* 0x00000002224c7825 */ /* 0x000fe200078e024c */
[----:B------:R-:W-:Y:S02]  /*7f10*/  PRMT R10, R19, 0x5410, R207 ;  /* 0x00005410130a7816 */ /* 0x000fe400000000cf */
[----:B------:R-:W-:Y:S01]  /*7f20*/  PRMT R11, R206, 0x5410, R209 ;  /* 0x00005410ce0b7816 */ /* 0x000fe200000000d1 */
[----:B0-----:R-:W0:Y:S01]  /*7f30*/  S2R R2, SR_TID.X ;  /* 0x0000000000027919 */ /* 0x001e220000002100 */
[----:B------:R-:W-:Y:S01]  /*7f40*/  PRMT R12, R208, 0x5410, R211 ;  /* 0x00005410d00c7816 */ /* 0x000fe200000000d3 */
[----:B------:R-:W-:Y:S01]  /*7f50*/  IMAD.WIDE R80, R34, 0x2, R80 ;  /* 0x0000000222507825 */ /* 0x000fe200078e0250 */
[----:B------:R-:W-:-:S02]  /*7f60*/  PRMT R13, R210, 0x5410, R213 ;  /* 0x00005410d20d7816 */ /* 0x000fc400000000d5 */
[----:B------:R-:W-:Y:S01]  /*7f70*/  PRMT R14, R212, 0x5410, R215 ;  /* 0x00005410d40e7816 */ /* 0x000fe200000000d7 */
[----:B------:R-:W-:Y:S01]  /*7f80*/  IMAD.WIDE R84, R34, 0x2, R84 ;  /* 0x0000000222547825 */ /* 0x000fe200078e0254 */
[----:B------:R-:W-:Y:S02]  /*7f90*/  PRMT R15, R214, 0x5410, R216 ;  /* 0x00005410d60f7816 */ /* 0x000fe400000000d8 */
[----:B------:R-:W-:Y:S01]  /*7fa0*/  PRMT R16, R218, 0x5410, R219 ;  /* 0x00005410da107816 */ /* 0x000fe200000000db */
[----:B------:R-:W-:Y:S01]  /*7fb0*/  IMAD.WIDE R88, R34, 0x2, R88 ;  /* 0x0000000222587825 */ /* 0x000fe200078e0258 */
[----:B------:R-:W-:Y:S02]  /*7fc0*/  PRMT R17, R217, 0x5410, R222 ;  /* 0x00005410d9117816 */ /* 0x000fe400000000de */
[----:B------:R-:W-:Y:S01]  /*7fd0*/  PRMT R18, R220, 0x5410, R221 ;  /* 0x00005410dc127816 */ /* 0x000fe200000000dd */
[----:B------:R-:W-:Y:S01]  /*7fe0*/  IMAD.WIDE R92, R34, 0x2, R92 ;  /* 0x00000002225c7825 */ /* 0x000fe200078e025c */
[----:B------:R-:W-:-:S02]  /*7ff0*/  PRMT R19, R226, 0x5410, R225 ;  /* 0x00005410e2137816 */ /* 0x000fc400000000e1 */
[----:B------:R-:W-:Y:S01]  /*8000*/  PRMT R4, R223, 0x5410, R224 ;  /* 0x00005410df047816 */ /* 0x000fe200000000e0 */
[----:B------:R-:W-:-:S03]  /*8010*/  IMAD.WIDE R96, R34, 0x2, R96 ;  /* 0x0000000222607825 */ /* 0x000fc600078e0260 */
[----:B------:R1:W-:Y:S01]  /*8020*/  STTM.x16 tmem[UR12+0x100], R4 ;  /* 0x00010004000079ed */ /* 0x0003e2000824000c */
[----:B------:R-:W2:Y:S01]  /*8030*/  FENCE.VIEW.ASYNC.T ;  /* 0x00000000000073c6 */ /* 0x000ea20000000200 */
[----:B------:R-:W-:-:S04]  /*8040*/  IMAD.WIDE R100, R34, 0x2, R100 ;  /* 0x0000000222647825 */ /* 0x000fc800078e0264 */
[----:B------:R-:W-:-:S04]  /*8050*/  IMAD.WIDE R104, R34, 0x2, R104 ;  /* 0x0000000222687825 */ /* 0x000fc800078e0268 */
[----:B------:R-:W-:Y:S01]  /*8060*/  IMAD.WIDE R108, R34, 0x2, R108 ;  /* 0x00000002226c7825 */ /* 0x000fe200078e026c */
[----:B0-----:R-:W-:-:S03]  /*8070*/  LOP3.LUT R2, R2, 0x1f, RZ, 0xc0, !PT ;  /* 0x0000001f02027812 */ /* 0x001fc600078ec0ff */
[----:B------:R-:W-:Y:S01]  /*8080*/  IMAD.WIDE R112, R34, 0x2, R112 ;  /* 0x0000000222707825 */ /* 0x000fe200078e0270 */
[----:B------:R-:W-:Y:S02]  /*8090*/  ISETP.GE.AND P1, PT, R2, R0, PT ;  /* 0x000000000200720c */ /* 0x000fe40003f26270 */
[----:B------:R-:W-:Y:S01]  /*80a0*/  PRMT R205, RZ, 0x7610, R205 ;  /* 0x00007610ffcd7816 */ /* 0x000fe200000000cd */
[C---:B------:R-:W-:Y:S01]  /*80b0*/  IMAD.WIDE R116, R34.reuse, 0x2, R116 ;  /* 0x0000000222747825 */ /* 0x040fe200078e0274 */
[----:B------:R-:W-:Y:S01]  /*80c0*/  PRMT R207, RZ, 0x7610, R207 ;  /* 0x00007610ffcf7816 */ /* 0x000fe200000000cf */
[----:B------:R0:W5:Y:S01]  /*80d0*/  LDL.LU R2, [R1+0x30] ;  /* 0x0000300001027983 */ /* 0x0001620000300800 */
[----:B------:R-:W-:Y:S01]  /*80e0*/  PRMT R209, RZ, 0x7610, R209 ;  /* 0x00007610ffd17816 */ /* 0x000fe200000000d1 */
[C---:B------:R-:W-:Y:S01]  /*80f0*/  IMAD.WIDE R120, R34.reuse, 0x2, R120 ;  /* 0x0000000222787825 */ /* 0x040fe200078e0278 */
[----:B------:R-:W-:Y:S02]  /*8100*/  PRMT R211, RZ, 0x7610, R211 ;  /* 0x00007610ffd37816 */ /* 0x000fe400000000d3 */
[----:B------:R-:W-:Y:S01]  /*8110*/  PRMT R213, RZ, 0x7610, R213 ;  /* 0x00007610ffd57816 */ /* 0x000fe200000000d5 */
[----:B------:R-:W-:Y:S01]  /*8120*/  IMAD.WIDE R124, R34, 0x2, R124 ;  /* 0x00000002227c7825 */ /* 0x000fe200078e027c */
[----:B------:R-:W-:-:S02]  /*8130*/  PRMT R215, RZ, 0x7610, R215 ;  /* 0x00007610ffd77816 */ /* 0x000fc400000000d7 */
[----:B------:R-:W-:Y:S01]  /*8140*/  PRMT R217, RZ, 0x7610, R217 ;  /* 0x00007610ffd97816 */ /* 0x000fe200000000d9 */
[C---:B------:R-:W-:Y:S01]  /*8150*/  IMAD.WIDE R128, R34.reuse, 0x2, R128 ;  /* 0x0000000222807825 */ /* 0x040fe200078e0280 */
[----:B------:R-:W-:Y:S02]  /*8160*/  PRMT R219, RZ, 0x7610, R219 ;  /* 0x00007610ffdb7816 */ /* 0x000fe400000000db */
[----:B------:R-:W-:Y:S01]  /*8170*/  PRMT R221, RZ, 0x7610, R221 ;  /* 0x00007610ffdd7816 */ /* 0x000fe200000000dd */
[C---:B------:R-:W-:Y:S01]  /*8180*/  IMAD.WIDE R132, R34.reuse, 0x2, R132 ;  /* 0x0000000222847825 */ /* 0x040fe200078e0284 */
[----:B--2---:R-:W-:Y:S01]  /*8190*/  BAR.SYNC.DEFER_BLOCKING 0x0 ;  /* 0x0000000000007b1d */ /* 0x004fe20000010000 */
[----:B------:R-:W-:Y:S02]  /*81a0*/  PRMT R223, RZ, 0x7610, R223 ;  /* 0x00007610ffdf7816 */ /* 0x000fe400000000df */
[----:B-1----:R-:W-:Y:S01]  /*81b0*/  PRMT R4, RZ, 0x7610, R4 ;  /* 0x00007610ff047816 */ /* 0x002fe20000000004 */
[----:B------:R-:W-:Y:S01]  /*81c0*/  IMAD.WIDE R136, R34, 0x2, R136 ;  /* 0x0000000222887825 */ /* 0x000fe200078e0288 */
[----:B------:R-:W-:-:S02]  /*81d0*/  PRMT R6, RZ, 0x7610, R6 ;  /* 0x00007610ff067816 */ /* 0x000fc40000000006 */
[----:B------:R-:W-:Y:S01]  /*81e0*/  PRMT R8, RZ, 0x7610, R8 ;  /* 0x00007610ff087816 */ /* 0x000fe20000000008 */
[C---:B------:R-:W-:Y:S01]  /*81f0*/  IMAD.WIDE R140, R34.reuse, 0x2, R140 ;  /* 0x00000002228c7825 */ /* 0x040fe200078e028c */
[----:B------:R-:W-:Y:S02]  /*8200*/  PRMT R10, RZ, 0x7610, R10 ;  /* 0x00007610ff0a7816 */ /* 0x000fe4000000000a */
        /* <DEDUP_REMOVED lines=11> */
[----:B------:R-:W-:Y:S01]  /*82c0*/  PRMT R231, RZ, 0x7610, R231 ;  /* 0x00007610ffe77816 */ /* 0x000fe200000000e7 */
[----:B------:R-:W2:Y:S01]  /*82d0*/  @!P1 LDG.E.U16 R211, desc[UR22][R152.64] ;  /* 0x0000001698d39981 */ /* 0x000ea2000c1e1500 */
[----:B------:R-:W-:Y:S01]  /*82e0*/  PRMT R232, RZ, 0x7610, R232 ;  /* 0x00007610ffe87816 */ /* 0x000fe200000000e8 */
[C---:B------:R-:W-:Y:S01]  /*82f0*/  IMAD.WIDE R160, R34.reuse, 0x2, R160 ;  /* 0x0000000222a07825 */ /* 0x040fe200078e02a0 */
[----:B------:R-:W-:Y:S01]  /*8300*/  PRMT R233, RZ, 0x7610, R233 ;  /* 0x00007610ffe97816 */ /* 0x000fe200000000e9 */
[----:B------:R-:W3:Y:S01]  /*8310*/  @!P1 LDG.E.U16 R209, desc[UR22][R156.64] ;  /* 0x000000169cd19981 */ /* 0x000ee2000c1e1500 */
[----:B------:R-:W-:Y:S01]  /*8320*/  PRMT R234, RZ, 0x7610, R234 ;  /* 0x00007610ffea7816 */ /* 0x000fe200000000ea */
[C---:B------:R-:W-:Y:S01]  /*8330*/  IMAD.WIDE R164, R34.reuse, 0x2, R164 ;  /* 0x0000000222a47825 */ /* 0x040fe200078e02a4 */
[----:B------:R-:W-:Y:S01]  /*8340*/  PRMT R235, RZ, 0x7610, R235 ;  /* 0x00007610ffeb7816 */ /* 0x000fe200000000eb */
[----:B------:R-:W4:Y:S01]  /*8350*/  @!P1 LDG.E.U16 R207, desc[UR22][R160.64] ;  /* 0x00000016a0cf9981 */ /* 0x000f22000c1e1500 */
        /* <DEDUP_REMOVED lines=75> */
[----:B------:R-:W4:Y:S02]  /*8810*/  @!P1 LDG.E.U16 R231, desc[UR22][R112.64] ;  /* 0x0000001670e79981 */ /* 0x000f24000c1e1500 */
[----:B------:R-:W-:-:S02]  /*8820*/  IMAD.WIDE R118, R34, 0x2, R118 ;  /* 0x0000000222767825 */ /* 0x000fc400078e0276 */
[----:B------:R-:W4:Y:S02]  /*8830*/  @!P1 LDG.E.U16 R232, desc[UR22][R108.64] ;  /* 0x000000166ce89981 */ /* 0x000f24000c1e1500 */
[C---:B------:R-:W-:Y:S02]  /*8840*/  IMAD.WIDE R122, R34.reuse, 0x2, R122 ;  /* 0x00000002227a7825 */ /* 0x040fe400078e027a */
[----:B------:R-:W4:Y:S02]  /*8850*/  @!P1 LDG.E.U16 R233, desc[UR22][R104.64] ;  /* 0x0000001668e99981 */ /* 0x000f24000c1e1500 */
[C---:B------:R-:W-:Y:S02]  /*8860*/  IMAD.WIDE R126, R34.reuse, 0x2, R126 ;  /* 0x00000002227e7825 */ /* 0x040fe400078e027e */
        /* <DEDUP_REMOVED lines=35> */
[----:B------:R-:W-:Y:S02]  /*8aa0*/  IMAD.WIDE R70, R34, 0x2, R70 ;  /* 0x0000000222467825 */ /* 0x000fe400078e0246 */
[----:B------:R-:W4:Y:S04]  /*8ab0*/  @!P1 LDG.E.U16 R5, desc[UR22][R194.64] ;  /* 0x00000016c2059981 */ /* 0x000f28000c1e1500 */
        /* <DEDUP_REMOVED lines=20> */
[----:B------:R-:W4:Y:S01]  /*8c00*/  @!P1 LDG.E.U16 R252, desc[UR22][R70.64] ;  /* 0x0000001646fc9981 */ /* 0x000f22000c1e1500 */
[----:B------:R-:W-:Y:S01]  /*8c10*/  BAR.SYNC.DEFER_BLOCKING 0x0 ;  /* 0x0000000000007b1d */ /* 0x000fe20000010000 */
[----:B------:R-:W-:-:S04]  /*8c20*/  ULEA UR8, UR21, UR11, 0x3 ;  /* 0x0000000b15087291 */ /* 0x000fc8000f8e18ff */
[----:B------:R-:W-:Y:S01]  /*8c30*/  UIADD3 UR8, UPT, UPT, UR8, 0x8000, URZ ;  /* 0x0000800008087890 */ /* 0x000fe2000fffe0ff */
[----:B--2---:R0:W-:Y:S04]  /*8c40*/  STS.U16 [R32+UR11+0x5600], R211 ;  /* 0x005600d320007988 */ /* 0x0041e8000800040b */
[----:B---3--:R0:W-:Y:S04]  /*8c50*/  STS.U16 [R32+UR11+0x5400], R209 ;  /* 0x005400d120007988 */ /* 0x0081e8000800040b */
[----:B----4-:R0:W-:Y:S04]  /*8c60*/  STS.U16 [R32+UR11+0x5200], R207 ;  /* 0x005200cf20007988 */ /* 0x0101e8000800040b */
        /* <DEDUP_REMOVED lines=62> */
[----:B-1----:R-:W1:Y:S02]  /*9050*/  FENCE.VIEW.ASYNC.S ;  /* 0x00000000000073c6 */ /* 0x002e640000000000 */
[----:B-1----:R-:W-:Y:S06]  /*9060*/  BAR.SYNC.DEFER_BLOCKING 0x0 ;  /* 0x0000000000007b1d */ /* 0x002fec0000010000 */
[----:B------:R-:W-:Y:S05]  /*9070*/  @P0 BRA `(.L_x_10) ;  /* 0x0000000000340947 */ /* 0x000fea0003800000 */
[----:B------:R-:W-:Y:S01]  /*9080*/  UIADD3 UR24, UPT, UPT, UR10, 0x108, URZ ;  /* 0x000001080a187890 */ /* 0x000fe2000fffe0ff */
[----:B------:R-:W-:Y:S01]  /*9090*/  UMOV UR16, UR6 ;  /* 0x0000000600107c82 */ /* 0x000fe20008000000 */
[----:B------:R-:W-:Y:S01]  /*90a0*/  UMOV UR17, 0x80004020 ;  /* 0x8000402000117882 */ /* 0x000fe20000000000 */
[----:B------:R-:W-:Y:S01]  /*90b0*/  UMOV UR18, 0x0 ;  /* 0x0000000000127882 */ /* 0x000fe20000000000 */
[----:B------:R-:W-:Y:S01]  /*90c0*/  UMOV UR19, 0x8400490 ;  /* 0x0840049000137882 */ /* 0x000fe20000000000 */
[----:B------:R-:W-:Y:S01]  /*90d0*/  UMOV UR9, URZ ;  /* 0x000000ff00097c82 */ /* 0x000fe20008000000 */
[----:B------:R-:W-:Y:S01]  /*90e0*/  UMOV UR26, 0x0 ;  /* 0x00000000001a7882 */ /* 0x000fe20000000000 */
[----:B------:R-:W-:Y:S01]  /*90f0*/  UMOV UR27, 0x8400490 ;  /* 0x08400490001b7882 */ /* 0x000fe20000000000 */
[----:B------:R1:W-:Y:S01]  /*9100*/  UTCHMMA tmem[UR13], gdesc[UR16], tmem[UR10], tmem[UR18], idesc[UR19], UPT ;  /* 0x00ff12100d0079ea */ /* 0x0003e2000b80000a */
[----:B------:R-:W-:Y:S01]  /*9110*/  UMOV UR4, UR8 ;  /* 0x0000000800047c82 */ /* 0x000fe20008000000 */
[----:B------:R1:W-:Y:S01]  /*9120*/  UTCHMMA tmem[UR24], gdesc[UR14], tmem[UR10], tmem[UR26], idesc[UR27], UPT ;  /* 0x00ff1a0e180079ea */ /* 0x0003e2000b80000a */
[----:B------:R1:W-:Y:S01]  /*9130*/  UTCBAR [UR4], URZ ;  /* 0x000000ff040073e9 */ /* 0x0003e200080000ff */
[----:B------:R-:W-:-:S02]  /*9140*/  NOP ;  /* 0x0000000000007918 */ /* 0x000fc40000000000 */
.L_x_10:
[----:B------:R-:W-:Y:S01]  /*9150*/  UIADD3 UR21, UPT, UPT, UR21, 0x1, URZ ;  /* 0x0000000115157890 */ /* 0x000fe2000fffe0ff */
[----:B0-----:R-:W-:Y:S01]  /*9160*/  IMAD.MOV.U32 R4, RZ, RZ, R202 ;  /* 0x000000ffff047224 */ /* 0x001fe200078e00ca */
[----:B------:R-:W-:Y:S01]  /*9170*/  UIADD3 UR20, UPT, UPT, UR20, -0x1, URZ ;  /* 0xffffffff14147890 */ /* 0x000fe2000fffe0ff */
[----:B------:R-:W-:Y:S01]  /*9180*/  IMAD.MOV.U32 R5, RZ, RZ, R203 ;  /* 0x000000ffff057224 */ /* 0x000fe200078e00cb */
[----:B------:R-:W-:Y:S01]  /*9190*/  UISETP.GT.AND UP1, UPT, UR21, 0x1, UPT ;  /* 0x000000011500788c */ /* 0x000fe2000bf24270 */
[----:B------:R-:W-:Y:S02]  /*91a0*/  VIADD R0, R0, 0xffffffe0 ;  /* 0xffffffe000007836 */ /* 0x000fe40000000000 */
[----:B------:R-:W-:Y:S01]  /*91b0*/  IMAD.WIDE R4, R31, 0x2, R4 ;  /* 0x000000021f047825 */ /* 0x000fe200078e0204 */
[----:B-1----:R-:W-:Y:S02]  /*91c0*/  USEL UR4, URZ, 0x1, !UP1 ;  /* 0x00000001ff047887 */ /* 0x002fe4000c800000 */
[----:B------:R-:W-:Y:S01]  /*91d0*/  USEL UR21, UR21, URZ, !UP1 ;  /* 0x000000ff15157287 */ /* 0x000fe2000c800000 */
[----:B------:R-:W-:Y:S01]  /*91e0*/  IMAD.MOV.U32 R202, RZ, RZ, R4 ;  /* 0x000000ffffca7224 */ /* 0x000fe200078e0004 */
[----:B------:R-:W-:Y:S01]  /*91f0*/  UISETP.NE.U32.AND UP1, UPT, UR20, URZ, UPT ;  /* 0x000000ff1400728c */ /* 0x000fe2000bf25070 */
[----:B------:R-:W-:Y:S01]  /*9200*/  IMAD.MOV.U32 R203, RZ, RZ, R5 ;  /* 0x000000ffffcb7224 */ /* 0x000fe200078e0005 */
[----:B------:R-:W-:-:S03]  /*9210*/  ULOP3.LUT UR9, UR5, UR4, URZ, 0x3c, !UPT ;  /* 0x0000000405097292 */ /* 0x000fc6000f8e3cff */
[----:B------:R-:W-:-:S04]  /*9220*/  UMOV UR4, UR5 ;  /* 0x0000000500047c82 */ /* 0x000fc80008000000 */
[----:B------:R-:W-:Y:S01]  /*9230*/  UMOV UR5, UR9 ;  /* 0x0000000900057c82 */ /* 0x000fe20008000000 */
[----:B------:R-:W-:Y:S05]  /*9240*/  BRA.U UP1, `(.L_x_11) ;  /* 0xffffffe101407547 */ /* 0x000fea000b83ffff */
.L_x_8:
[----:B------:R-:W2:Y:S01]  /*9250*/  LDL.LU R4, [R1+0x28] ;  /* 0x0000280001047983 */ /* 0x000ea20000300800 */
[----:B------:R-:W0:Y:S03]  /*9260*/  LDCU UR5, c[0x0][0x3b8] ;  /* 0x00007700ff0577ac */ /* 0x000e260008000800 */
[----:B------:R-:W3:Y:S01]  /*9270*/  LDL.LU R8, [R1+0x24] ;  /* 0x0000240001087983 */ /* 0x000ee20000300800 */
[----:B------:R-:W1:Y:S03]  /*9280*/  LDCU UR6, c[0x0][0x3b4] ;  /* 0x00007680ff0677ac */ /* 0x000e660008000800 */
[----:B------:R-:W1:Y:S01]  /*9290*/  LDL.LU R7, [R1+0x20] ;  /* 0x0000200001077983 */ /* 0x000e620000300800 */
[----:B------:R-:W4:Y:S01]  /*92a0*/  LDCU.128 UR16, c[0x0][0x390] ;  /* 0x00007200ff1077ac */ /* 0x000f220008000c00 */
[----:B------:R-:W0:Y:S01]  /*92b0*/  S2R R0, SR_CgaCtaId ;  /* 0x0000000000007919 */ /* 0x000e220000008800 */
[----:B------:R-:W0:Y:S01]  /*92c0*/  LDCU UR14, c[0x0][0x39c] ;  /* 0x00007380ff0e77ac */ /* 0x000e220008000800 */
[----:B------:R-:W0:Y:S01]  /*92d0*/  LDCU UR7, c[0x0][0x39c] ;  /* 0x00007380ff0777ac */ /* 0x000e220008000800 */
[----:B------:R-:W0:Y:S01]  /*92e0*/  LDCU UR9, c[0x0][0x39c] ;  /* 0x00007380ff0977ac */ /* 0x000e220008000800 */
[----:B------:R-:W0:Y:S02]  /*92f0*/  LDCU UR13, c[0x0][0x39c] ;  /* 0x00007380ff0d77ac */ /* 0x000e240008000800 */
[----:B0-----:R-:W-:-:S05]  /*9300*/  IMAD.SHL.U32 R0, R0, 0x100, RZ ;  /* 0x0000010000007824 */ /* 0x001fca00078e00ff */
[----:B--2---:R-:W-:Y:S02]  /*9310*/  LOP3.LUT R0, R4, 0x100, R0, 0xf8, !PT ;  /* 0x0000010004007812 */ /* 0x004fe400078ef800 */
[----:B---3--:R-:W-:-:S03]  /*9320*/  ISETP.GE.AND P5, PT, R8, 0x20, PT ;  /* 0x000000200800780c */ /* 0x008fc60003fa6270 */
[C---:B------:R-:W-:Y:S01]  /*9330*/  IMAD R4, R0.reuse, UR5, RZ ;  /* 0x0000000500047c24 */ /* 0x040fe2000f8e02ff */
[----:B------:R-:W-:Y:S01]  /*9340*/  LOP3.LUT R9, R0, 0x1, RZ, 0xfc, !PT ;  /* 0x0000000100097812 */ /* 0x000fe200078efcff */
[C---:B-1---5:R-:W-:Y:S01]  /*9350*/  IMAD R2, R7.reuse, UR6, RZ ;  /* 0x0000000607027c24 */ /* 0x062fe2000f8e02ff */
[----:B------:R-:W0:Y:S01]  /*9360*/  LDCU UR6, c[0x0][0x39c] ;  /* 0x00007380ff0677ac */ /* 0x000e220008000800 */
[----:B------:R-:W-:Y:S01]  /*9370*/  VIADD R5, R4, UR5 ;  /* 0x0000000504057c36 */ /* 0x000fe20008000000 */
[----:B----4-:R-:W-:Y:S02]  /*9380*/  ISETP.GE.AND P0, PT, R7, UR18, PT ;  /* 0x0000001207007c0c */ /* 0x010fe4000bf06270 */
[----:B------:R-:W-:Y:S01]  /*9390*/  LEA R3, P1, R2, UR16, 0x1 ;  /* 0x0000001002037c11 */ /* 0x000fe2000f8208ff */
[----:B------:R-:W-:Y:S01]  /*93a0*/  VIADD R6, R5, UR5 ;  /* 0x0000000505067c36 */ /* 0x000fe20008000000 */
[C---:B------:R-:W-:Y:S02]  /*93b0*/  LOP3.LUT R7, R0.reuse, 0xff, RZ, 0xfc, !PT ;  /* 0x000000ff00077812 */ /* 0x040fe400078efcff */
[----:B------:R-:W-:Y:S01]  /*93c0*/  LOP3.LUT R8, R0, 0x2, RZ, 0xfc, !PT ;  /* 0x0000000200087812 */ /* 0x000fe200078efcff */
[----:B------:R-:W-:Y:S01]  /*93d0*/  VIADD R68, R6, UR5 ;  /* 0x0000000506447c36 */ /* 0x000fe20008000000 */
[----:B------:R-:W-:-:S02]  /*93e0*/  LEA.HI.X.SX32 R2, R2, UR17, 0x1, P1 ;  /* 0x0000001102027c11 */ /* 0x000fc400088f0eff */
[----:B------:R-:W-:Y:S01]  /*93f0*/  ISETP.LT.AND P6, PT, R0, UR19, !P0 ;  /* 0x0000001300007c0c */ /* 0x000fe2000c7c1270 */
[----:B------:R-:W-:Y:S01]  /*9400*/  VIADD R69, R68, UR5 ;  /* 0x0000000544457c36 */ /* 0x000fe20008000000 */
[----:B------:R-:W-:Y:S02]  /*9410*/  ISETP.LT.AND P1, PT, R7, UR14, !P0 ;  /* 0x0000000e07007c0c */ /* 0x000fe4000c721270 */
[----:B------:R-:W-:Y:S01]  /*9420*/  ISETP.LT.AND P3, PT, R9, UR7, !P0 ;  /* 0x0000000709007c0c */ /* 0x000fe2000c761270 */
[----:B------:R-:W-:Y:S01]  /*9430*/  VIADD R70, R69, UR5 ;  /* 0x0000000545467c36 */ /* 0x000fe20008000000 */
[----:B0-----:R-:W-:-:S03]  /*9440*/  ISETP.LT.AND P4, PT, R8, UR6, !P0 ;  /* 0x0000000608007c0c */ /* 0x001fc6000c781270 */
[----:B------:R-:W-:-:S04]  /*9450*/  VIADD R71, R70, UR5 ;  /* 0x0000000546477c36 */ /* 0x000fc80008000000 */
[----:B------:R-:W-:-:S04]  /*9460*/  VIADD R72, R71, UR5 ;  /* 0x0000000547487c36 */ /* 0x000fc80008000000 */
[----:B------:R-:W-:-:S04]  /*9470*/  VIADD R73, R72, UR5 ;  /* 0x0000000548497c36 */ /* 0x000fc80008000000 */
[----:B------:R-:W-:-:S04]  /*9480*/  VIADD R74, R73, UR5 ;  /* 0x00000005494a7c36 */ /* 0x000fc80008000000 */
[----:B------:R-:W-:Y:S01]  /*9490*/  VIADD R75, R74, UR5 ;  /* 0x000000054a4b7c36 */ /* 0x000fe20008000000 */
[----:B------:R-:W-:Y:S06]  /*94a0*/  @!P5 BRA `(.L_x_12) ;  /* 0x000000000010d947 */ /* 0x000fec0003800000 */
[----:B------:R-:W-:-:S06]  /*94b0*/  USHF.L.U32 UR4, UR4, 0x1f, URZ ;  /* 0x0000001f04047899 */ /* 0x000fcc00080006ff */
[----:B------:R-:W-:-:S04]  /*94c0*/  IMAD.U32 R7, RZ, RZ, UR4 ;  /* 0x00000004ff077e24 */ /* 0x000fc8000f8e00ff */
[----:B------:R-:W0:Y:S02]  /*94d0*/  SYNCS.PHASECHK.TRANS64.TRYWAIT P5, [UR8], R7 ;  /* 0x00000007ff0075a7 */ /* 0x000e2400080a1108 */
[----:B0-----:R-:W-:Y:S05]  /*94e0*/  @!P5 BRA `(.L_x_13) ;  /* 0x00000084006cd947 */ /* 0x001fea0003800000 */
.L_x_12:
[----:B------:R-:W-:Y:S01]  /*94f0*/  BAR.SYNC.DEFER_BLOCKING 0x0 ;  /* 0x0000000000007b1d */ /* 0x000fe20000010000 */
[----:B------:R-:W-:Y:S01]  /*9500*/  VIADD R76, R75, UR5 ;  /* 0x000000054b4c7c36 */ /* 0x000fe20008000000 */
[-C--:B------:R-:W-:Y:S02]  /*9510*/  LEA R230, P5, R4, R3.reuse, 0x1 ;  /* 0x0000000304e67211 */ /* 0x080fe400078a08ff */
[----:B------:R-:W-:Y:S01]  /*9520*/  LOP3.LUT R81, R0, 0x3, RZ, 0xfc, !PT ;  /* 0x0000000300517812 */ /* 0x000fe200078efcff */
[----:B------:R-:W-:Y:S01]  /*9530*/  VIADD R77, R76, UR5 ;  /* 0x000000054c4d7c36 */ /* 0x000fe20008000000 */
[-C--:B------:R-:W-:Y:S01]  /*9540*/  LEA.HI.X.SX32 R231, R4, R2.reuse, 0x1, P5 ;  /* 0x0000000204e77211 */ /* 0x080fe200028f0eff */
[----:B------:R-:W0:Y:S01]  /*9550*/  LDCU UR4, c[0x0][0x39c] ;  /* 0x00007380ff0477ac */ /* 0x000e220008000800 */
[CC--:B------:R-:W-:Y:S01]  /*9560*/  LEA R226, P5, R6.reuse, R3.reuse, 0x1 ;  /* 0x0000000306e27211 */ /* 0x0c0fe200078a08ff */
[----:B------:R-:W-:Y:S01]  /*9570*/  VIADD R78, R77, UR5 ;  /* 0x000000054d4e7c36 */ /* 0x000fe20008000000 */
[----:B------:R-:W1:Y:S02]  /*9580*/  LDCU UR6, c[0x0][0x39c] ;  /* 0x00007380ff0677ac */ /* 0x000e640008000800 */
[-C--:B------:R-:W-:Y:S01]  /*9590*/  LEA.HI.X.SX32 R227, R6, R2.reuse, 0x1, P5 ;  /* 0x0000000206e37211 */ /* 0x080fe200028f0eff */
[----:B------:R-:W-:Y:S01]  /*95a0*/  VIADD R79, R78, UR5 ;  /* 0x000000054e4f7c36 */ /* 0x000fe20008000000 */
[----:B------:R-:W-:Y:S01]  /*95b0*/  LEA R222, P5, R69, R3, 0x1 ;  /* 0x0000000345de7211 */ /* 0x000fe200078a08ff */
[----:B------:R-:W2:Y:S02]  /*95c0*/  LDCU UR7, c[0x0][0x39c] ;  /* 0x00007380ff0777ac */ /* 0x000ea40008000800 */
[----:B------:R-:W-:Y:S01]  /*95d0*/  VIADD R80, R79, UR5 ;  /* 0x000000054f507c36 */ /* 0x000fe20008000000 */
[----:B------:R-:W-:-:S02]  /*95e0*/  LEA.HI.X.SX32 R223, R69, R2, 0x1, P5 ;  /* 0x0000000245df7211 */ /* 0x000fc400028f0eff */
[CC--:B------:R-:W-:Y:S01]  /*95f0*/  LEA R218, P5, R71.reuse, R3.reuse, 0x1 ;  /* 0x0000000347da7211 */ /* 0x0c0fe200078a08ff */
[----:B------:R-:W3:Y:S02]  /*9600*/  @!P2 SYNCS.CCTL.IV [UR11+0x8000] ;  /* 0x00800000ff00a9b1 */ /* 0x000ee4000800000b */
[----:B---3--:R-:W-:Y:S01]  /*9610*/  BAR.SYNC.DEFER_BLOCKING 0x0 ;  /* 0x0000000000007b1d */ /* 0x008fe20000010000 */
[----:B------:R-:W-:Y:S02]  /*9620*/  LEA.HI.X.SX32 R219, R71, R2, 0x1, P5 ;  /* 0x0000000247db7211 */ /* 0x000fe400028f0eff */
[----:B------:R-:W-:-:S04]  /*9630*/  LEA R214, P5, R73, R3, 0x1 ;  /* 0x0000000349d67211 */ /* 0x000fc800078a08ff */
[----:B------:R-:W-:Y:S02]  /*9640*/  LEA.HI.X.SX32 R215, R73, R2, 0x1, P5 ;  /* 0x0000000249d77211 */ /* 0x000fe400028f0eff */
[----:B------:R-:W-:-:S04]  /*9650*/  LEA R210, P5, R75, R3, 0x1 ;  /* 0x000000034bd27211 */ /* 0x000fc800078a08ff */
[----:B------:R-:W-:Y:S02]  /*9660*/  LEA.HI.X.SX32 R211, R75, R2, 0x1, P5 ;  /* 0x000000024bd37211 */ /* 0x000fe400028f0eff */
[----:B------:R-:W-:-:S04]  /*9670*/  LEA R206, P5, R77, R3, 0x1 ;  /* 0x000000034dce7211 */ /* 0x000fc800078a08ff */
[-C--:B------:R-:W-:Y:S02]  /*9680*/  LEA.HI.X.SX32 R207, R77, R2.reuse, 0x1, P5 ;  /* 0x000000024dcf7211 */ /* 0x080fe400028f0eff */
[-C--:B------:R-:W-:Y:S01]  /*9690*/  LEA R202, P5, R79, R3.reuse, 0x1 ;  /* 0x000000034fca7211 */ /* 0x080fe200078a08ff */
[----:B------:R-:W3:Y:S01]  /*96a0*/  @!P2 SYNCS.CCTL.IV [UR11+0x8008] ;  /* 0x00800800ff00a9b1 */ /* 0x000ee2000800000b */
[-C--:B------:R-:W-:Y:S02]  /*96b0*/  LEA R228, P2, R5, R3.reuse, 0x1 ;  /* 0x0000000305e47211 */ /* 0x080fe400078408ff */
[-C--:B------:R-:W-:Y:S02]  /*96c0*/  LEA.HI.X.SX32 R203, R79, R2.reuse, 0x1, P5 ;  /* 0x000000024fcb7211 */ /* 0x080fe400028f0eff */
[-C--:B------:R-:W-:Y:S02]  /*96d0*/  LEA.HI.X.SX32 R229, R5, R2.reuse, 0x1, P2 ;  /* 0x0000000205e57211 */ /* 0x080fe400010f0eff */
[CC--:B------:R-:W-:Y:S01]  /*96e0*/  LEA R224, P2, R68.reuse, R3.reuse, 0x1 ;  /* 0x0000000344e07211 */ /* 0x0c0fe200078408ff */
[----:B------:R-:W4:Y:S01]  /*96f0*/  LDTM.x64 R4, tmem[UR12] ;  /* 0x0000000c000479ee */ /* 0x000f220008340000 */
[----:B------:R-:W5:Y:S02]  /*9700*/  LDTM.x64 R96, tmem[UR12+0x40] ;  /* 0x0000400c006079ee */ /* 0x000f640008340000 */
[----:B------:R-:W-:Y:S01]  /*9710*/  LEA.HI.X.SX32 R225, R68, R2, 0x1, P2 ;  /* 0x0000000244e17211 */ /* 0x000fe200010f0eff */
[----:B------:R-:W-:Y:S01]  /*9720*/  VIADD R68, R80, UR5 ;  /* 0x0000000550447c36 */ /* 0x000fe20008000000 */
[----:B------:R-:W-:-:S03]  /*9730*/  LEA R220, P2, R70, R3, 0x1 ;  /* 0x0000000346dc7211 */ /* 0x000fc600078408ff */
[----:B------:R-:W-:Y:S01]  /*9740*/  VIADD R69, R68, UR5 ;  /* 0x0000000544457c36 */ /* 0x000fe20008000000 */
[-C--:B------:R-:W-:Y:S02]  /*9750*/  LEA.HI.X.SX32 R221, R70, R2.reuse, 0x1, P2 ;  /* 0x0000000246dd7211 */ /* 0x080fe400010f0eff */
[-C--:B------:R-:W-:Y:S01]  /*9760*/  LEA R216, P2, R72, R3.reuse, 0x1 ;  /* 0x0000000348d87211 */ /* 0x080fe200078408ff */
[----:B------:R-:W-:Y:S01]  /*9770*/  VIADD R70, R69, UR5 ;  /* 0x0000000545467c36 */ /* 0x000fe20008000000 */
[-C--:B------:R-:W-:Y:S02]  /*9780*/  LEA R198, P5, R68, R3.reuse, 0x1 ;  /* 0x0000000344c67211 */ /* 0x080fe400078a08ff */
[-C--:B------:R-:W-:Y:S01]  /*9790*/  LEA.HI.X.SX32 R217, R72, R2.reuse, 0x1, P2 ;  /* 0x0000000248d97211 */ /* 0x080fe200010f0eff */
[----:B------:R-:W-:Y:S01]  /*97a0*/  VIADD R71, R70, UR5 ;  /* 0x0000000546477c36 */ /* 0x000fe20008000000 */
[----:B------:R-:W-:Y:S02]  /*97b0*/  LEA R212, P2, R74, R3, 0x1 ;  /* 0x000000034ad47211 */ /* 0x000fe400078408ff */
[-C--:B------:R-:W-:Y:S01]  /*97c0*/  LEA.HI.X.SX32 R199, R68, R2.reuse, 0x1, P5 ;  /* 0x0000000244c77211 */ /* 0x080fe200028f0eff */
[----:B------:R-:W-:Y:S01]  /*97d0*/  VIADD R72, R71, UR5 ;  /* 0x0000000547487c36 */ /* 0x000fe20008000000 */
[----:B------:R-:W-:-:S02]  /*97e0*/  LEA.HI.X.SX32 R213, R74, R2, 0x1, P2 ;  /* 0x000000024ad57211 */ /* 0x000fc400010f0eff */
        /* <DEDUP_REMOVED lines=14> */
[CC--:B------:R-:W-:Y:S02]  /*98d0*/  LEA R196, P2, R69.reuse, R3.reuse, 0x1 ;  /* 0x0000000345c47211 */ /* 0x0c0fe400078408ff */
[-C--:B------:R-:W-:Y:S02]  /*98e0*/  LEA.HI.X.SX32 R191, R72, R2.reuse, 0x1, P5 ;  /* 0x0000000248bf7211 */ /* 0x080fe400028f0eff */
[----:B------:R-:W-:Y:S01]  /*98f0*/  LEA.HI.X.SX32 R197, R69, R2, 0x1, P2 ;  /* 0x0000000245c57211 */ /* 0x000fe200010f0eff */
[----:B------:R-:W-:Y:S01]  /*9900*/  VIADD R69, R68, UR5 ;  /* 0x0000000544457c36 */ /* 0x000fe20008000000 */
[----:B------:R-:W-:-:S02]  /*9910*/  LEA R192, P2, R71, R3, 0x1 ;  /* 0x0000000347c07211 */ /* 0x000fc400078408ff */
[-C--:B------:R-:W-:Y:S01]  /*9920*/  LEA R186, P5, R74, R3.reuse, 0x1 ;  /* 0x000000034aba7211 */ /* 0x080fe200078a08ff */
[----:B------:R-:W-:Y:S01]  /*9930*/  VIADD R70, R69, UR5 ;  /* 0x0000000545467c36 */ /* 0x000fe20008000000 */
[-C--:B------:R-:W-:Y:S02]  /*9940*/  LEA.HI.X.SX32 R193, R71, R2.reuse, 0x1, P2 ;  /* 0x0000000247c17211 */ /* 0x080fe400010f0eff */
[CC--:B------:R-:W-:Y:S01]  /*9950*/  LEA R188, P2, R73.reuse, R3.reuse, 0x1 ;  /* 0x0000000349bc7211 */ /* 0x0c0fe200078408ff */
[----:B------:R-:W-:Y:S01]  /*9960*/  VIADD R71, R70, UR5 ;  /* 0x0000000546477c36 */ /* 0x000fe20008000000 */
[-C--:B------:R-:W-:Y:S02]  /*9970*/  LEA.HI.X.SX32 R187, R74, R2.reuse, 0x1, P5 ;  /* 0x000000024abb7211 */ /* 0x080fe400028f0eff */
[----:B------:R-:W-:Y:S01]  /*9980*/  LEA.HI.X.SX32 R189, R73, R2, 0x1, P2 ;  /* 0x0000000249bd7211 */ /* 0x000fe200010f0eff */
[----:B------:R-:W-:Y:S01]  /*9990*/  VIADD R72, R71, UR5 ;  /* 0x0000000547487c36 */ /* 0x000fe20008000000 */
[----:B------:R-:W-:-:S02]  /*99a0*/  LEA R184, P2, R75, R3, 0x1 ;  /* 0x000000034bb87211 */ /* 0x000fc400078408ff */
[-C--:B------:R-:W-:Y:S01]  /*99b0*/  LEA R182, P5, R76, R3.reuse, 0x1 ;  /* 0x000000034cb67211 */ /* 0x080fe200078a08ff */
[----:B------:R-:W-:Y:S01]  /*99c0*/  VIADD R73, R72, UR5 ;  /* 0x0000000548497c36 */ /* 0x000fe20008000000 */
[-C--:B------:R-:W-:Y:S02]  /*99d0*/  LEA.HI.X.SX32 R185, R75, R2.reuse, 0x1, P2 ;  /* 0x000000024bb97211 */ /* 0x080fe400010f0eff */
[-C--:B------:R-:W-:Y:S02]  /*99e0*/  LEA R180, P2, R68, R3.reuse, 0x1 ;  /* 0x0000000344b47211 */ /* 0x080fe400078408ff */
[-C--:B------:R-:W-:Y:S02]  /*99f0*/  LEA.HI.X.SX32 R183, R76, R2.reuse, 0x1, P5 ;  /* 0x000000024cb77211 */ /* 0x080fe400028f0eff */
[-C--:B------:R-:W-:Y:S02]  /*9a00*/  LEA R178, P5, R69, R3.reuse, 0x1 ;  /* 0x0000000345b27211 */ /* 0x080fe400078a08ff */
[----:B------:R-:W-:Y:S01]  /*9a10*/  LEA.HI.X.SX32 R181, R68, R2, 0x1, P2 ;  /* 0x0000000244b57211 */ /* 0x000fe200010f0eff */
[----:B------:R-:W-:Y:S01]  /*9a20*/  VIADD R68, R73, UR5 ;  /* 0x0000000549447c36 */ /* 0x000fe20008000000 */
[----:B------:R-:W-:-:S02]  /*9a30*/  LEA R176, P2, R70, R3, 0x1 ;  /* 0x0000000346b07211 */ /* 0x000fc400078408ff */
[-C--:B------:R-:W-:Y:S01]  /*9a40*/  LEA.HI.X.SX32 R179, R69, R2.reuse, 0x1, P5 ;  /* 0x0000000245b37211 */ /* 0x080fe200028f0eff */
[----:B------:R-:W-:Y:S01]  /*9a50*/  VIADD R69, R68, UR5 ;  /* 0x0000000544457c36 */ /* 0x000fe20008000000 */
[-C--:B------:R-:W-:Y:S02]  /*9a60*/  LEA.HI.X.SX32 R177, R70, R2.reuse, 0x1, P2 ;  /* 0x0000000246b17211 */ /* 0x080fe400010f0eff */
[-C--:B------:R-:W-:Y:S01]  /*9a70*/  LEA R174, P5, R71, R3.reuse, 0x1 ;  /* 0x0000000347ae7211 */ /* 0x080fe200078a08ff */
[----:B------:R-:W-:Y:S01]  /*9a80*/  VIADD R70, R69, UR5 ;  /* 0x0000000545467c36 */ /* 0x000fe20008000000 */
[----:B------:R-:W-:Y:S02]  /*9a90*/  LEA R172, P2, R72, R3, 0x1 ;  /* 0x0000000348ac7211 */ /* 0x000fe400078408ff */
[-C--:B------:R-:W-:Y:S01]  /*9aa0*/  LEA.HI.X.SX32 R175, R71, R2.reuse, 0x1, P5 ;  /* 0x0000000247af7211 */ /* 0x080fe200028f0eff */
[----:B------:R-:W-:Y:S01]  /*9ab0*/  VIADD R71, R70, UR5 ;  /* 0x0000000546477c36 */ /* 0x000fe20008000000 */
[----:B------:R-:W-:-:S02]  /*9ac0*/  LEA.HI.X.SX32 R173, R72, R2, 0x1, P2 ;  /* 0x0000000248ad7211 */ /* 0x000fc400010f0eff */
[----:B----4-:R-:W-:Y:S01]  /*9ad0*/  F2FP.BF16.F32.PACK_AB R66, R67, R66 ;  /* 0x000000424342723e */ /* 0x010fe200000010ff */
[----:B------:R-:W-:Y:S01]  /*9ae0*/  VIADD R232, R71, UR5 ;  /* 0x0000000547e87c36 */ /* 0x000fe20008000000 */
[-C--:B------:R-:W-:Y:S02]  /*9af0*/  LEA R170, P5, R73, R3.reuse, 0x1 ;  /* 0x0000000349aa7211 */ /* 0x080fe400078a08ff */
[----:B------:R-:W-:Y:S01]  /*9b00*/  LEA R168, P2, R68, R3, 0x1 ;  /* 0x0000000344a87211 */ /* 0x000fe200078408ff */
[----:B------:R-:W-:Y:S01]  /*9b10*/  STL [R1+0x2c], R66 ;  /* 0x00002c4201007387 */ /* 0x000fe20000100800 */
[----:B------:R-:W-:Y:S02]  /*9b20*/  F2FP.BF16.F32.PACK_AB R64, R65, R64 ;  /* 0x000000404140723e */ /* 0x000fe400000010ff */
[----:B------:R-:W-:Y:S02]  /*9b30*/  F2FP.BF16.F32.PACK_AB R62, R63, R62 ;  /* 0x0000003e3f3e723e */ /* 0x000fe400000010ff */
[----:B------:R-:W-:Y:S01]  /*9b40*/  F2FP.BF16.F32.PACK_AB R60, R61, R60 ;  /* 0x0000003c3d3c723e */ /* 0x000fe200000010ff */
[----:B------:R-:W-:Y:S01]  /*9b50*/  STL [R1+0x28], R64 ;  /* 0x0000284001007387 */ /* 0x000fe20000100800 */
[----:B------:R-:W-:-:S02]  /*9b60*/  F2FP.BF16.F32.PACK_AB R58, R59, R58 ;  /* 0x0000003a3b3a723e */ /* 0x000fc400000010ff */
[-C--:B------:R-:W-:Y:S01]  /*9b70*/  LEA.HI.X.SX32 R171, R73, R2.reuse, 0x1, P5 ;  /* 0x0000000249ab7211 */ /* 0x080fe200028f0eff */
[----:B------:R-:W-:Y:S01]  /*9b80*/  STL [R1+0x24], R62 ;  /* 0x0000243e01007387 */ /* 0x000fe20000100800 */
[----:B------:R-:W-:Y:S02]  /*9b90*/  LEA.HI.X.SX32 R169, R68, R2, 0x1, P2 ;  /* 0x0000000244a97211 */ /* 0x000fe400010f0eff */
[----:B------:R-:W-:Y:S01]  /*9ba0*/  F2FP.BF16.F32.PACK_AB R56, R57, R56 ;  /* 0x000000383938723e */ /* 0x000fe200000010ff */
[----:B------:R-:W-:Y:S01]  /*9bb0*/  STL [R1+0x20], R60 ;  /* 0x0000203c01007387 */ /* 0x000fe20000100800 */
[-C--:B------:R-:W-:Y:S02]  /*9bc0*/  LEA R166, P5, R69, R3.reuse, 0x1 ;  /* 0x0000000345a67211 */ /* 0x080fe400078a08ff */
[----:B------:R-:W-:Y:S01]  /*9bd0*/  LEA R164, P2, R70, R3, 0x1 ;  /* 0x0000000346a47211 */ /* 0x000fe200078408ff */
[----:B------:R-:W-:Y:S01]  /*9be0*/  STL [R1+0x1c], R58 ;  /* 0x00001c3a01007387 */ /* 0x000fe20000100800 */
[----:B------:R-:W-:-:S02]  /*9bf0*/  F2FP.BF16.F32.PACK_AB R54, R55, R54 ;  /* 0x000000363736723e */ /* 0x000fc400000010ff */
[----:B------:R-:W-:Y:S01]  /*9c00*/  F2FP.BF16.F32.PACK_AB R52, R53, R52 ;  /* 0x000000343534723e */ /* 0x000fe200000010ff */
[----:B------:R-:W-:Y:S01]  /*9c10*/  STL [R1+0x18], R56 ;  /* 0x0000183801007387 */ /* 0x000fe20000100800 */
[----:B------:R-:W-:Y:S02]  /*9c20*/  F2FP.BF16.F32.PACK_AB R50, R51, R50 ;  /* 0x000000323332723e */ /* 0x000fe400000010ff */
[----:B------:R-:W-:Y:S01]  /*9c30*/  F2FP.BF16.F32.PACK_AB R48, R49, R48 ;  /* 0x000000303130723e */ /* 0x000fe200000010ff */
[----:B------:R-:W-:Y:S01]  /*9c40*/  STL [R1+0x14], R54 ;  /* 0x0000143601007387 */ /* 0x000fe20000100800 */
[-C--:B------:R-:W-:Y:S02]  /*9c50*/  LEA.HI.X.SX32 R167, R69, R2.reuse, 0x1, P5 ;  /* 0x0000000245a77211 */ /* 0x080fe400028f0eff */
[----:B------:R-:W-:Y:S01]  /*9c60*/  LEA.HI.X.SX32 R165, R70, R2, 0x1, P2 ;  /* 0x0000000246a57211 */ /* 0x000fe200010f0eff */
[----:B------:R-:W-:Y:S01]  /*9c70*/  STL [R1+0x10], R52 ;  /* 0x0000103401007387 */ /* 0x000fe20000100800 */
[----:B------:R-:W-:-:S02]  /*9c80*/  F2FP.BF16.F32.PACK_AB R46, R47, R46 ;  /* 0x0000002e2f2e723e */ /* 0x000fc400000010ff */
[-C--:B------:R-:W-:Y:S01]  /*9c90*/  LEA R162, P5, R71, R3.reuse, 0x1 ;  /* 0x0000000347a27211 */ /* 0x080fe200078a08ff */
[----:B------:R-:W-:Y:S01]  /*9ca0*/  STL [R1+0xc], R50 ;  /* 0x00000c3201007387 */ /* 0x000fe20000100800 */
[----:B------:R-:W-:Y:S02]  /*9cb0*/  LEA R160, P2, R232, R3, 0x1 ;  /* 0x00000003e8a07211 */ /* 0x000fe400078408ff */
[----:B------:R-:W-:Y:S01]  /*9cc0*/  LOP3.LUT R68, R0, 0x4, RZ, 0xfc, !PT ;  /* 0x0000000400447812 */ /* 0x000fe200078efcff */
[----:B------:R-:W-:Y:S01]  /*9cd0*/  STL [R1+0x8], R48 ;  /* 0x0000083001007387 */ /* 0x000fe20000100800 */
[----:B------:R-:W-:Y:S02]  /*9ce0*/  F2FP.BF16.F32.PACK_AB R44, R45, R44 ;  /* 0x0000002c2d2c723e */ /* 0x000fe400000010ff */
[-C--:B------:R-:W-:Y:S01]  /*9cf0*/  LEA.HI.X.SX32 R163, R71, R2.reuse, 0x1, P5 ;  /* 0x0000000247a37211 */ /* 0x080fe200028f0eff */
[----:B------:R-:W-:Y:S01]  /*9d00*/  STL [R1+0x4], R46 ;  /* 0x0000042e01007387 */ /* 0x000fe20000100800 */
[----:B------:R-:W-:-:S02]  /*9d10*/  LEA.HI.X.SX32 R161, R232, R2, 0x1, P2 ;  /* 0x00000002e8a17211 */ /* 0x000fc400010f0eff */
[----:B------:R-:W-:Y:S01]  /*9d20*/  ISETP.LT.AND P5, PT, R81, UR9, !P0 ;  /* 0x0000000951007c0c */ /* 0x000fe2000c7a1270 */
[----:B------:R4:W-:Y:S01]  /*9d30*/  STL [R1], R44 ;  /* 0x0000002c01007387 */ /* 0x0009e20000100800 */
[----:B------:R-:W-:Y:S02]  /*9d40*/  ISETP.LT.AND P2, PT, R68, UR13, !P0 ;  /* 0x0000000d44007c0c */ /* 0x000fe4000c741270 */
[----:B------:R-:W-:Y:S02]  /*9d50*/  F2FP.BF16.F32.PACK_AB R252, R43, R42 ;  /* 0x0000002a2bfc723e */ /* 0x000fe400000010ff */
[----:B------:R-:W-:Y:S02]  /*9d60*/  F2FP.BF16.F32.PACK_AB R251, R41, R40 ;  /* 0x0000002829fb723e */ /* 0x000fe400000010ff */
[----:B------:R-:W-:Y:S02]  /*9d70*/  F2FP.BF16.F32.PACK_AB R250, R39, R38 ;  /* 0x0000002627fa723e */ /* 0x000fe400000010ff */
[----:B------:R-:W-:-:S02]  /*9d80*/  F2FP.BF16.F32.PACK_AB R249, R37, R36 ;  /* 0x0000002425f9723e */ /* 0x000fc400000010ff */
[----:B------:R-:W-:Y:S02]  /*9d90*/  F2FP.BF16.F32.PACK_AB R248, R35, R34 ;  /* 0x0000002223f8723e */ /* 0x000fe400000010ff */
[----:B------:R-:W-:Y:S02]  /*9da0*/  F2FP.BF16.F32.PACK_AB R247, R33, R32 ;  /* 0x0000002021f7723e */ /* 0x000fe400000010ff */
[----:B----4-:R-:W4:Y:S01]  /*9db0*/  LDTM.x64 R32, tmem[UR12+0x80] ;  /* 0x0000800c002079ee */ /* 0x010f220008340000 */
[----:B------:R-:W-:Y:S02]  /*9dc0*/  F2FP.BF16.F32.PACK_AB R233, R5, R4 ;  /* 0x0000000405e9723e */ /* 0x000fe400000010ff */
[----:B-----5:R-:W-:Y:S02]  /*9dd0*/  F2FP.BF16.F32.PACK_AB R130, R131, R130 ;  /* 0x000000828382723e */ /* 0x020fe400000010ff */
[----:B------:R-:W-:Y:S02]  /*9de0*/  F2FP.BF16.F32.PACK_AB R128, R129, R128 ;  /* 0x000000808180723e */ /* 0x000fe400000010ff */
[----:B------:R-:W-:-:S02]  /*9df0*/  F2FP.BF16.F32.PACK_AB R126, R127, R126 ;  /* 0x0000007e7f7e723e */ /* 0x000fc400000010ff */
[----:B------:R-:W-:Y:S02]  /*9e00*/  F2FP.BF16.F32.PACK_AB R124, R125, R124 ;  /* 0x0000007c7d7c723e */ /* 0x000fe400000010ff */
[----:B------:R-:W-:Y:S02]  /*9e10*/  F2FP.BF16.F32.PACK_AB R122, R123, R122 ;  /* 0x0000007a7b7a723e */ /* 0x000fe400000010ff */
[----:B------:R-:W-:Y:S02]  /*9e20*/  F2FP.BF16.F32.PACK_AB R120, R121, R120 ;  /* 0x000000787978723e */ /* 0x000fe400000010ff */
[----:B------:R-:W-:Y:S02]  /*9e30*/  F2FP.BF16.F32.PACK_AB R118, R119, R118 ;  /* 0x000000767776723e */ /* 0x000fe400000010ff */
        /* <DEDUP_REMOVED lines=11> */
[----:B----4-:R-:W-:Y:S02]  /*9ef0*/  F2FP.BF16.F32.PACK_AB R68, R69, R68 ;  /* 0x000000444544723e */ /* 0x010fe400000010ff */
        /* <DEDUP_REMOVED lines=31> */
[----:B------:R-:W-:Y:S01]  /*a0f0*/  LOP3.LUT R131, R0, 0x5, RZ, 0xfc, !PT ;  /* 0x0000000500837812 */ /* 0x000fe200078efcff */
[----:B------:R-:W4:Y:S01]  /*a100*/  LDTM.x64 R4, tmem[UR12+0xc0] ;  /* 0x0000c00c000479ee */ /* 0x000f220008340000 */
[----:B------:R-:W-:Y:S01]  /*a110*/  NOP ;  /* 0x0000000000007918 */ /* 0x000fe20000000000 */
[----:B------:R-:W-:Y:S01]  /*a120*/  @P6 STG.E.U16 desc[UR22][R230.64], R233 ;  /* 0x000000e9e6006986 */ /* 0x000fe2000c101516 */
[----:B0-----:R-:W-:Y:S01]  /*a130*/  ISETP.LT.AND P6, PT, R131, UR4, !P0 ;  /* 0x0000000483007c0c */ /* 0x001fe2000c7c1270 */
[----:B------:R-:W0:Y:S01]  /*a140*/  LDCU UR4, c[0x0][0x39c] ;  /* 0x00007380ff0477ac */ /* 0x000e220008000800 */
[----:B------:R-:W-:-:S02]  /*a150*/  F2FP.BF16.F32.PACK_AB R132, R133, R132 ;  /* 0x000000848584723e */ /* 0x000fc400000010ff */
[----:B------:R-:W-:Y:S02]  /*a160*/  PRMT R133, R233, 0x7632, R133 ;  /* 0x00007632e9857816 */ /* 0x000fe40000000085 */
[C---:B------:R-:W-:Y:S02]  /*a170*/  LOP3.LUT R131, R0.reuse, 0x6, RZ, 0xfc, !PT ;  /* 0x0000000600837812 */ /* 0x040fe400078efcff */
[----:B------:R-:W-:Y:S01]  /*a180*/  F2FP.BF16.F32.PACK_AB R134, R135, R134 ;  /* 0x000000868786723e */ /* 0x000fe200000010ff */
[----:B------:R5:W-:Y:S01]  /*a190*/  @P3 STG.E.U16 desc[UR22][R228.64], R133 ;  /* 0x00000085e4003986 */ /* 0x000be2000c101516 */
[----:B------:R-:W-:Y:S02]  /*a1a0*/  F2FP.BF16.F32.PACK_AB R158, R159, R158 ;  /* 0x0000009e9f9e723e */ /* 0x000fe400000010ff */
[----:B0-----:R-:W-:Y:S01]  /*a1b0*/  ISETP.LT.AND P3, PT, R131, UR4, !P0 ;  /* 0x0000000483007c0c */ /* 0x001fe2000c761270 */
[----:B------:R-:W0:Y:S01]  /*a1c0*/  LDCU UR4, c[0x0][0x39c] ;  /* 0x00007380ff0477ac */ /* 0x000e220008000800 */
[----:B------:R-:W-:Y:S01]  /*a1d0*/  LOP3.LUT R131, R0, 0x7, RZ, 0xfc, !PT ;  /* 0x0000000700837812 */ /* 0x000fe200078efcff */
[----:B------:R-:W-:Y:S01]  /*a1e0*/  @P4 STG.E.U16 desc[UR22][R226.64], R234 ;  /* 0x000000eae2004986 */ /* 0x000fe2000c101516 */
[----:B------:R-:W-:-:S02]  /*a1f0*/  PRMT R135, R234, 0x7632, R135 ;  /* 0x00007632ea877816 */ /* 0x000fc40000000087 */
[----:B-----5:R-:W-:Y:S01]  /*a200*/  PRMT R133, R235, 0x7632, R133 ;  /* 0x00007632eb857816 */ /* 0x020fe20000000085 */
[----:B------:R-:W5:Y:S01]  /*a210*/  LDL.S16 R159, [R1+0x6] ;  /* 0x00000600019f7983 */ /* 0x000f620000100600 */
[----:B------:R-:W-:Y:S02]  /*a220*/  F2FP.BF16.F32.PACK_AB R156, R157, R156 ;  /* 0x0000009c9d9c723e */ /* 0x000fe400000010ff */
[----:B0-----:R-:W-:Y:S01]  /*a230*/  ISETP.LT.AND P4, PT, R131, UR4, !P0 ;  /* 0x0000000483007c0c */ /* 0x001fe2000c781270 */
[----:B------:R-:W0:Y:S01]  /*a240*/  LDCU UR4, c[0x0][0x39c] ;  /* 0x00007380ff0477ac */ /* 0x000e220008000800 */
[C---:B------:R-:W-:Y:S01]  /*a250*/  LOP3.LUT R131, R0.reuse, 0x8, RZ, 0xfc, !PT ;  /* 0x0000000800837812 */ /* 0x040fe200078efcff */
[----:B------:R0:W-:Y:S01]  /*a260*/  @P5 STG.E.U16 desc[UR22][R224.64], R135 ;  /* 0x00000087e0005986 */ /* 0x0001e2000c101516 */
[----:B------:R-:W-:Y:S02]  /*a270*/  F2FP.BF16.F32.PACK_AB R154, R155, R154 ;  /* 0x0000009a9b9a723e */ /* 0x000fe400000010ff */
[----:B------:R-:W-:Y:S01]  /*a280*/  F2FP.BF16.F32.PACK_AB R152, R153, R152 ;  /* 0x000000989998723e */ /* 0x000fe200000010ff */
[----:B------:R-:W2:Y:S01]  /*a290*/  LDL.S16 R157, [R1+0x2] ;  /* 0x00000200019d7983 */ /* 0x000ea20000100600 */
[----:B0-----:R-:W-:Y:S01]  /*a2a0*/  ISETP.LT.AND P5, PT, R131, UR4, !P0 ;  /* 0x0000000483007c0c */ /* 0x001fe2000c7a1270 */
[----:B------:R-:W0:Y:S01]  /*a2b0*/  LDCU UR4, c[0x0][0x39c] ;  /* 0x00007380ff0477ac */ /* 0x000e220008000800 */
[----:B------:R-:W-:Y:S01]  /*a2c0*/  LOP3.LUT R131, R0, 0x9, RZ, 0xfc, !PT ;  /* 0x0000000900837812 */ /* 0x000fe200078efcff */
[----:B------:R-:W-:Y:S01]  /*a2d0*/  @P2 STG.E.U16 desc[UR22][R222.64], R235 ;  /* 0x000000ebde002986 */ /* 0x000fe2000c101516 */
[----:B------:R-:W-:-:S02]  /*a2e0*/  PRMT R135, R236, 0x7632, R135 ;  /* 0x00007632ec877816 */ /* 0x000fc40000000087 */
[----:B------:R-:W-:Y:S01]  /*a2f0*/  F2FP.BF16.F32.PACK_AB R150, R151, R150 ;  /* 0x000000969796723e */ /* 0x000fe200000010ff */
[----:B------:R-:W2:Y:S01]  /*a300*/  LDL.S16 R155, [R1+0x8] ;  /* 0x00000800019b7983 */ /* 0x000ea20000100600 */
[----:B0-----:R-:W-:Y:S01]  /*a310*/  ISETP.LT.AND P2, PT, R131, UR4, !P0 ;  /* 0x0000000483007c0c */ /* 0x001fe2000c741270 */
[----:B------:R-:W0:Y:S01]  /*a320*/  LDCU UR4, c[0x0][0x39c] ;  /* 0x00007380ff0477ac */ /* 0x000e220008000800 */
[C---:B------:R-:W-:Y:S01]  /*a330*/  LOP3.LUT R131, R0.reuse, 0xa, RZ, 0xfc, !PT ;  /* 0x0000000a00837812 */ /* 0x040fe200078efcff */
[----:B------:R0:W-:Y:S04]  /*a340*/  @P6 STG.E.U16 desc[UR22][R220.64], R133 ;  /* 0x00000085dc006986 */ /* 0x0001e8000c101516 */
[----:B------:R-:W2:Y:S01]  /*a350*/  LDL.LU.S16 R153, [R1+0x4] ;  /* 0x0000040001997983 */ /* 0x000ea20000300600 */
[----:B0-----:R-:W-:Y:S01]  /*a360*/  ISETP.LT.AND P6, PT, R131, UR4, !P0 ;  /* 0x0000000483007c0c */ /* 0x001fe2000c7c1270 */
[----:B------:R-:W0:Y:S01]  /*a370*/  LDCU UR4, c[0x0][0x39c] ;  /* 0x00007380ff0477ac */ /* 0x000e220008000800 */
[----:B------:R-:W-:Y:S01]  /*a380*/  LOP3.LUT R131, R0, 0xb, RZ, 0xfc, !PT ;  /* 0x0000000b00837812 */ /* 0x000fe200078efcff */
[----:B------:R-:W-:Y:S01]  /*a390*/  @P3 STG.E.U16 desc[UR22][R218.64], R236 ;  /* 0x000000ecda003986 */ /* 0x000fe2000c101516 */
[----:B------:R-:W-:-:S03]  /*a3a0*/  PRMT R133, R237, 0x7632, R133 ;  /* 0x00007632ed857816 */ /* 0x000fc60000000085 */
[----:B------:R-:W2:Y:S01]  /*a3b0*/  LDL.LU.S16 R151, [R1] ;  /* 0x0000000001977983 */ /* 0x000ea20000300600 */
[----:B------:R-:W-:Y:S01]  /*a3c0*/  F2FP.BF16.F32.PACK_AB R136, R137, R136 ;  /* 0x000000888988723e */ /* 0x000fe200000010ff */
[----:B------:R-:W-:Y:S01]  /*a3d0*/  VIADD R232, R232, UR5 ;  /* 0x00000005e8e87c36 */ /* 0x000fe20008000000 */
[----:B------:R-:W-:Y:S01]  /*a3e0*/  PRMT R137, R249, 0x7632, R137 ;  /* 0x00007632f9897816 */ /* 0x000fe20000000089 */
[----:B------:R1:W-:Y:S01]  /*a3f0*/  @P4 STG.E.U16 desc[UR22][R216.64], R135 ;  /* 0x00000087d8004986 */ /* 0x0003e2000c101516 */
[----:B------:R-:W-:Y:S02]  /*a400*/  F2FP.BF16.F32.PACK_AB R138, R139, R138 ;  /* 0x0000008a8b8a723e */ /* 0x000fe400000010ff */
[----:B------:R-:W-:Y:S01]  /*a410*/  PRMT R139, R250, 0x7632, R139 ;  /* 0x00007632fa8b7816 */ /* 0x000fe2000000008b */
[----:B------:R-:W-:Y:S01]  /*a420*/  @P5 STG.E.U16 desc[UR22][R214.64], R237 ;  /* 0x000000edd6005986 */ /* 0x000fe2000c101516 */
[----:B------:R-:W-:Y:S02]  /*a430*/  F2FP.BF16.F32.PACK_AB R140, R141, R140 ;  /* 0x0000008c8d8c723e */ /* 0x000fe400000010ff */
[----:B------:R-:W-:Y:S01]  /*a440*/  F2FP.BF16.F32.PACK_AB R142, R143, R142 ;  /* 0x0000008e8f8e723e */ /* 0x000fe200000010ff */
[----:B------:R3:W-:Y:S01]  /*a450*/  @P2 STG.E.U16 desc[UR22][R212.64], R133 ;  /* 0x00000085d4002986 */ /* 0x0007e2000c101516 */
[----:B0-----:R-:W-:Y:S01]  /*a460*/  ISETP.LT.AND P3, PT, R131, UR4, !P0 ;  /* 0x0000000483007c0c */ /* 0x001fe2000c761270 */
[----:B------:R-:W0:Y:S01]  /*a470*/  LDCU UR4, c[0x0][0x39c] ;  /* 0x00007380ff0477ac */ /* 0x000e220008000800 */
[----:B------:R-:W-:Y:S01]  /*a480*/  LOP3.LUT R131, R0, 0xc, RZ, 0xfc, !PT ;  /* 0x0000000c00837812 */ /* 0x000fe200078efcff */
[----:B------:R-:W-:Y:S01]  /*a490*/  @P6 STG.E.U16 desc[UR22][R210.64], R238 ;  /* 0x000000eed2006986 */ /* 0x000fe2000c101516 */
[----:B-1----:R-:W-:-:S02]  /*a4a0*/  PRMT R135, R238, 0x7632, R135 ;  /* 0x00007632ee877816 */ /* 0x002fc40000000087 */
[----:B------:R-:W-:Y:S02]  /*a4b0*/  F2FP.BF16.F32.PACK_AB R144, R145, R144 ;  /* 0x000000909190723e */ /* 0x000fe400000010ff */
[----:B------:R-:W-:Y:S02]  /*a4c0*/  F2FP.BF16.F32.PACK_AB R146, R147, R146 ;  /* 0x000000929392723e */ /* 0x000fe400000010ff */
[----:B------:R-:W-:Y:S02]  /*a4d0*/  F2FP.BF16.F32.PACK_AB R148, R149, R148 ;  /* 0x000000949594723e */ /* 0x000fe400000010ff */
[----:B---3--:R-:W-:Y:S01]  /*a4e0*/  PRMT R133, R239, 0x7632, R133 ;  /* 0x00007632ef857816 */ /* 0x008fe20000000085 */
[----:B------:R1:W-:Y:S01]  /*a4f0*/  @P3 STG.E.U16 desc[UR22][R208.64], R135 ;  /* 0x00000087d0003986 */ /* 0x0003e2000c101516 */
[----:B0-----:R-:W-:Y:S01]  /*a500*/  ISETP.LT.AND P4, PT, R131, UR4, !P0 ;  /* 0x0000000483007c0c */ /* 0x001fe2000c781270 */
[----:B------:R-:W0:Y:S01]  /*a510*/  LDCU UR4, c[0x0][0x39c] ;  /* 0x00007380ff0477ac */ /* 0x000e220008000800 */
[----:B------:R-:W-:-:S02]  /*a520*/  LOP3.LUT R131, R0, 0xd, RZ, 0xfc, !PT ;  /* 0x0000000d00837812 */ /* 0x000fc400078efcff */
[----:B-1----:R-:W-:-:S09]  /*a530*/  PRMT R135, R240, 0x7632, R135 ;  /* 0x00007632f0877816 */ /* 0x002fd20000000087 */
[----:B------:R-:W-:Y:S01]  /*a540*/  @P4 STG.E.U16 desc[UR22][R206.64], R239 ;  /* 0x000000efce004986 */ /* 0x000fe2000c101516 */
[----:B0-----:R-:W-:Y:S01]  /*a550*/  ISETP.LT.AND P5, PT, R131, UR4, !P0 ;  /* 0x0000000483007c0c */ /* 0x001fe2000c7a1270 */
[----:B------:R-:W0:Y:S01]  /*a560*/  LDCU UR4, c[0x0][0x39c] ;  /* 0x00007380ff0477ac */ /* 0x000e220008000800 */
[----:B------:R-:W-:-:S11]  /*a570*/  LOP3.LUT R131, R0, 0xe, RZ, 0xfc, !PT ;  /* 0x0000000e00837812 */ /* 0x000fd600078efcff */
[----:B------:R1:W-:Y:S01]  /*a580*/  @P5 STG.E.U16 desc[UR22][R204.64], R133 ;  /* 0x00000085cc005986 */ /* 0x0003e2000c101516 */
[----:B0-----:R-:W-:Y:S01]  /*a590*/  ISETP.LT.AND P2, PT, R131, UR4, !P0 ;  /* 0x0000000483007c0c */ /* 0x001fe2000c741270 */
[----:B------:R-:W0:Y:S01]  /*a5a0*/  LDCU UR4, c[0x0][0x39c] ;  /* 0x00007380ff0477ac */ /* 0x000e220008000800 */
[----:B------:R-:W-:Y:S02]  /*a5b0*/  LOP3.LUT R131, R0, 0xf, RZ, 0xfc, !PT ;  /* 0x0000000f00837812 */ /* 0x000fe400078efcff */
        /* <DEDUP_REMOVED lines=71> */
[C---:B------:R-:W-:Y:S02]  /*aa30*/  LOP3.LUT R131, R0.reuse, 0x1f, RZ, 0xfc, !PT ;  /* 0x0000001f00837812 */ /* 0x040fe400078efcff */
[----:B-1----:R-:W-:-:S09]  /*aa40*/  LOP3.LUT R133, R0, 0x25, RZ, 0xfc, !PT ;  /* 0x0000002500857812 */ /* 0x002fd200078efcff */
        /* <DEDUP_REMOVED lines=10> */
[----:B------:R-:W-:Y:S01]  /*aaf0*/  ISETP.LT.AND P4, PT, R133, UR6, !P0 ;  /* 0x0000000685007c0c */ /* 0x000fe2000c781270 */
[----:B------:R-:W1:Y:S01]  /*ab00*/  LDCU UR6, c[0x0][0x39c] ;  /* 0x00007380ff0677ac */ /* 0x000e620008000800 */
[C---:B------:R-:W-:Y:S02]  /*ab10*/  LOP3.LUT R133, R0.reuse, 0x27, RZ, 0xfc, !PT ;  /* 0x0000002700857812 */ /* 0x040fe400078efcff */
[----:B0-----:R-:W-:Y:S01]  /*ab20*/  ISETP.LT.AND P5, PT, R131, UR4, !P0 ;  /* 0x0000000483007c0c */ /* 0x001fe2000c7a1270 */
[----:B------:R-:W0:Y:S01]  /*ab30*/  LDCU UR4, c[0x0][0x39c] ;  /* 0x00007380ff0477ac */ /* 0x000e220008000800 */
[----:B------:R-:W-:-:S11]  /*ab40*/  LOP3.LUT R131, R0, 0x22, RZ, 0xfc, !PT ;  /* 0x0000002200837812 */ /* 0x000fd600078efcff */
[----:B------:R3:W-:Y:S01]  /*ab50*/  @P5 STG.E.U16 desc[UR22][R164.64], R137 ;  /* 0x00000089a4005986 */ /* 0x0007e2000c101516 */
[----:B0-----:R-:W-:Y:S01]  /*ab60*/  ISETP.LT.AND P2, PT, R131, UR4, !P0 ;  /* 0x0000000483007c0c */ /* 0x001fe2000c741270 */
[----:B------:R-:W0:Y:S01]  /*ab70*/  LDCU UR4, c[0x0][0x39c] ;  /* 0x00007380ff0477ac */ /* 0x000e220008000800 */
[----:B------:R-:W-:Y:S02]  /*ab80*/  LOP3.LUT R131, R0, 0x23, RZ, 0xfc, !PT ;  /* 0x0000002300837812 */ /* 0x000fe400078efcff */
[----:B---3--:R-:W-:-:S09]  /*ab90*/  PRMT R137, R251, 0x7632, R137 ;  /* 0x00007632fb897816 */ /* 0x008fd20000000089 */
[----:B------:R-:W-:Y:S01]  /*aba0*/  @P2 STG.E.U16 desc[UR22][R162.64], R250 ;  /* 0x000000faa2002986 */ /* 0x000fe2000c101516 */
[----:B------:R-:W-:-:S04]  /*abb0*/  LEA R166, P2, R232, R3, 0x1 ;  /* 0x00000003e8a67211 */ /* 0x000fc800078408ff */
[----:B------:R-:W-:Y:S02]  /*abc0*/  LEA.HI.X.SX32 R167, R232, R2, 0x1, P2 ;  /* 0x00000002e8a77211 */ /* 0x000fe400010f0eff */
[----:B0-----:R-:W-:Y:S01]  /*abd0*/  ISETP.LT.AND P6, PT, R131, UR4, !P0 ;  /* 0x0000000483007c0c */ /* 0x001fe2000c7c1270 */
[----:B------:R-:W0:Y:S01]  /*abe0*/  LDCU UR4, c[0x0][0x39c] ;  /* 0x00007380ff0477ac */ /* 0x000e220008000800 */
[----:B------:R-:W-:-:S11]  /*abf0*/  LOP3.LUT R131, R0, 0x24, RZ, 0xfc, !PT ;  /* 0x0000002400837812 */ /* 0x000fd600078efcff */
[----:B------:R3:W-:Y:S01]  /*ac00*/  @P6 STG.E.U16 desc[UR22][R160.64], R139 ;  /* 0x0000008ba0006986 */ /* 0x0007e2000c101516 */
[----:B0-----:R-:W-:Y:S01]  /*ac10*/  ISETP.LT.AND P3, PT, R131, UR4, !P0 ;  /* 0x0000000483007c0c */ /* 0x001fe2000c761270 */
[----:B------:R-:W0:Y:S01]  /*ac20*/  LDCU UR4, c[0x0][0x39c] ;  /* 0x00007380ff0477ac */ /* 0x000e220008000800 */
[----:B------:R-:W-:-:S04]  /*ac30*/  LOP3.LUT R131, R0, 0x26, RZ, 0xfc, !PT ;  /* 0x0000002600837812 */ /* 0x000fc800078efcff */
[----:B--2---:R-:W-:Y:S01]  /*ac40*/  ISETP.LT.AND P5, PT, R131, UR7, !P0 ;  /* 0x0000000783007c0c */ /* 0x004fe2000c7a1270 */
[----:B------:R-:W-:Y:S01]  /*ac50*/  VIADD R131, R232, UR5 ;  /* 0x00000005e8837c36 */ /* 0x000fe20008000000 */
[----:B---3--:R-:W-:Y:S01]  /*ac60*/  PRMT R139, R151, 0x7610, R139 ;  /* 0x00007610978b7816 */ /* 0x008fe2000000008b */
[----:B------:R-:W2:Y:S03]  /*ac70*/  LDCU UR7, c[0x0][0x39c] ;  /* 0x00007380ff0777ac */ /* 0x000ea60008000800 */
[----:B------:R-:W-:Y:S01]  /*ac80*/  LEA R164, P6, R131, R3, 0x1 ;  /* 0x0000000383a47211 */ /* 0x000fe200078c08ff */
[----:B------:R-:W-:Y:S01]  /*ac90*/  @P3 STG.E.U16 desc[UR22][R166.64], R251 ;  /* 0x000000fba6003986 */ /* 0x000fe2000c101516 */
[----:B-1----:R-:W-:Y:S01]  /*aca0*/  ISETP.LT.AND P3, PT, R135, UR6, !P0 ;  /* 0x0000000687007c0c */ /* 0x002fe2000c761270 */
[----:B------:R-:W1:Y:S01]  /*acb0*/  LDCU UR6, c[0x0][0x39c] ;  /* 0x00007380ff0677ac */ /* 0x000e620008000800 */
[----:B------:R-:W-:-:S02]  /*acc0*/  LEA.HI.X.SX32 R165, R131, R2, 0x1, P6 ;  /* 0x0000000283a57211 */ /* 0x000fc400030f0eff */
[----:B------:R-:W-:Y:S02]  /*acd0*/  LOP3.LUT R135, R0, 0x29, RZ, 0xfc, !PT ;  /* 0x0000002900877812 */ /* 0x000fe400078efcff */
[----:B0-----:R-:W-:Y:S01]  /*ace0*/  ISETP.LT.AND P2, PT, R133, UR4, !P0 ;  /* 0x0000000485007c0c */ /* 0x001fe2000c741270 */
[----:B------:R-:W0:Y:S01]  /*acf0*/  LDCU UR4, c[0x0][0x39c] ;  /* 0x00007380ff0477ac */ /* 0x000e220008000800 */
[----:B------:R-:W-:Y:S01]  /*ad00*/  VIADD R133, R131, UR5 ;  /* 0x0000000583857c36 */ /* 0x000fe20008000000 */
[----:B------:R3:W-:Y:S03]  /*ad10*/  @P4 STG.E.U16 desc[UR22][R164.64], R137 ;  /* 0x00000089a4004986 */ /* 0x0007e6000c101516 */
[C---:B------:R-:W-:Y:S01]  /*ad20*/  VIADD R131, R133.reuse, UR5 ;  /* 0x0000000585837c36 */ /* 0x040fe20008000000 */
[----:B------:R-:W-:-:S04]  /*ad30*/  LEA R160, P6, R133, R3, 0x1 ;  /* 0x0000000385a07211 */ /* 0x000fc800078c08ff */
[-C--:B------:R-:W-:Y:S01]  /*ad40*/  LEA.HI.X.SX32 R161, R133, R2.reuse, 0x1, P6 ;  /* 0x0000000285a17211 */ /* 0x080fe200030f0eff */
[C---:B------:R-:W-:Y:S01]  /*ad50*/  VIADD R133, R131.reuse, UR5 ;  /* 0x0000000583857c36 */ /* 0x040fe20008000000 */
[CC--:B------:R-:W-:Y:S02]  /*ad60*/  LEA R162, P6, R131.reuse, R3.reuse, 0x1 ;  /* 0x0000000383a27211 */ /* 0x0c0fe400078c08ff */
[----:B---3--:R-:W-:Y:S01]  /*ad70*/  PRMT R137, R252, 0x7632, R137 ;  /* 0x00007632fc897816 */ /* 0x008fe20000000089 */
[----:B------:R3:W-:Y:S01]  /*ad80*/  @P5 STG.E.U16 desc[UR22][R160.64], R252 ;  /* 0x000000fca0005986 */ /* 0x0007e2000c101516 */
[-C--:B------:R-:W-:Y:S01]  /*ad90*/  LEA.HI.X.SX32 R163, R131, R2.reuse, 0x1, P6 ;  /* 0x0000000283a37211 */ /* 0x080fe200030f0eff */
[C---:B------:R-:W-:Y:S01]  /*ada0*/  VIADD R131, R133.reuse, UR5 ;  /* 0x0000000585837c36 */ /* 0x040fe20008000000 */
[-C--:B------:R-:W-:Y:S02]  /*adb0*/  LEA R164, P6, R133, R3.reuse, 0x1 ;  /* 0x0000000385a47211 */ /* 0x080fe400078c08ff */
[----:B0-----:R-:W-:Y:S01]  /*adc0*/  ISETP.LT.AND P4, PT, R135, UR4, !P0 ;  /* 0x0000000487007c0c */ /* 0x001fe2000c781270 */
[----:B------:R0:W-:Y:S01]  /*add0*/  @P2 STG.E.U16 desc[UR22][R162.64], R137 ;  /* 0x00000089a2002986 */ /* 0x0001e2000c101516 */
[-C--:B------:R-:W-:Y:S01]  /*ade0*/  LEA.HI.X.SX32 R165, R133, R2.reuse, 0x1, P6 ;  /* 0x0000000285a57211 */ /* 0x080fe200030f0eff */
[----:B------:R-:W2:Y:S01]  /*adf0*/  LDCU UR4, c[0x0][0x39c] ;  /* 0x00007380ff0477ac */ /* 0x000ea20008000800 */
[----:B------:R-:W-:Y:S01]  /*ae00*/  LOP3.LUT R135, R0, 0x2a, RZ, 0xfc, !PT ;  /* 0x0000002a00877812 */ /* 0x000fe200078efcff */
[C---:B------:R-:W-:Y:S01]  /*ae10*/  VIADD R133, R131.reuse, UR5 ;  /* 0x0000000583857c36 */ /* 0x040fe20008000000 */
[----:B---3--:R-:W-:Y:S01]  /*ae20*/  LEA R160, P6, R131, R3, 0x1 ;  /* 0x0000000383a07211 */ /* 0x008fe200078c08ff */
[----:B------:R-:W-:Y:S01]  /*ae30*/  @P3 STG.E.U16 desc[UR22][R164.64], R139 ;  /* 0x0000008ba4003986 */ /* 0x000fe2000c101516 */
[----:B-1----:R-:W-:Y:S01]  /*ae40*/  ISETP.LT.AND P5, PT, R135, UR6, !P0 ;  /* 0x0000000687007c0c */ /* 0x002fe2000c7a1270 */
[----:B------:R-:W1:Y:S01]  /*ae50*/  LDCU UR6, c[0x0][0x39c] ;  /* 0x00007380ff0677ac */ /* 0x000e620008000800 */
[----:B------:R-:W-:-:S02]  /*ae60*/  LEA.HI.X.SX32 R161, R131, R2, 0x1, P6 ;  /* 0x0000000283a17211 */ /* 0x000fc400030f0eff */
[----:B0-----:R-:W-:Y:S02]  /*ae70*/  PRMT R137, R157, 0x7610, R137 ;  /* 0x000076109d897816 */ /* 0x001fe40000000089 */
[----:B------:R-:W3:Y:S01]  /*ae80*/  LDL.LU.S16 R157, [R1+0xa] ;  /* 0x00000a00019d7983 */ /* 0x000ee20000300600 */
[----:B------:R-:W-:-:S03]  /*ae90*/  LOP3.LUT R135, R0, 0x2b, RZ, 0xfc, !PT ;  /* 0x0000002b00877812 */ /* 0x000fc600078efcff */
[----:B------:R5:W-:Y:S01]  /*aea0*/  @P4 STG.E.U16 desc[UR22][R160.64], R137 ;  /* 0x00000089a0004986 */ /* 0x000be2000c101516 */
[CC--:B------:R-:W-:Y:S01]  /*aeb0*/  LEA R162, P6, R133.reuse, R3.reuse, 0x1 ;  /* 0x0000000385a27211 */ /* 0x0c0fe200078c08ff */
[----:B------:R-:W-:Y:S01]  /*aec0*/  VIADD R131, R133, UR5 ;  /* 0x0000000585837c36 */ /* 0x000fe20008000000 */
[----:B--2---:R-:W-:Y:S01]  /*aed0*/  ISETP.LT.AND P2, PT, R135, UR7, !P0 ;  /* 0x0000000787007c0c */ /* 0x004fe2000c741270 */
[----:B------:R-:W2:Y:S01]  /*aee0*/  LDL.S16 R151, [R1+0xc] ;  /* 0x00000c0001977983 */ /* 0x000ea20000100600 */
[----:B------:R-:W-:Y:S01]  /*aef0*/  LOP3.LUT R135, R0, 0x2c, RZ, 0xfc, !PT ;  /* 0x0000002c00877812 */ /* 0x000fe200078efcff */
[----:B------:R-:W0:Y:S01]  /*af00*/  LDCU UR7, c[0x0][0x39c] ;  /* 0x00007380ff0777ac */ /* 0x000e220008000800 */
[----:B-----5:R-:W-:Y:S02]  /*af10*/  PRMT R137, R159, 0x7610, R137 ;  /* 0x000076109f897816 */ /* 0x020fe40000000089 */
[----:B------:R-:W5:Y:S01]  /*af20*/  LDL.LU.S16 R159, [R1+0xe] ;  /* 0x00000e00019f7983 */ /* 0x000f620000300600 */
[----:B------:R-:W-:Y:S01]  /*af30*/  LEA.HI.X.SX32 R163, R133, R2, 0x1, P6 ;  /* 0x0000000285a37211 */ /* 0x000fe200030f0eff */
[C---:B------:R-:W-:Y:S01]  /*af40*/  VIADD R133, R131.reuse, UR5 ;  /* 0x0000000583857c36 */ /* 0x040fe20008000000 */
[----:B------:R-:W-:-:S02]  /*af50*/  LEA R164, P6, R131, R3, 0x1 ;  /* 0x0000000383a47211 */ /* 0x000fc400078c08ff */
[----:B------:R-:W-:Y:S01]  /*af60*/  ISETP.LT.AND P3, PT, R135, UR4, !P0 ;  /* 0x0000000487007c0c */ /* 0x000fe2000c761270 */
[----:B------:R-:W0:Y:S01]  /*af70*/  LDCU UR4, c[0x0][0x39c] ;  /* 0x00007380ff0477ac */ /* 0x000e220008000800 */
[----:B------:R-:W-:Y:S02]  /*af80*/  LOP3.LUT R135, R0, 0x2d, RZ, 0xfc, !PT ;  /* 0x0000002d00877812 */ /* 0x000fe400078efcff */
[----:B------:R-:W-:Y:S02]  /*af90*/  PRMT R139, R153, 0x7610, R139 ;  /* 0x00007610998b7816 */ /* 0x000fe4000000008b */
[-C--:B------:R-:W-:Y:S01]  /*afa0*/  LEA.HI.X.SX32 R165, R131, R2.reuse, 0x1, P6 ;  /* 0x0000000283a57211 */ /* 0x080fe200030f0eff */
[C---:B------:R-:W-:Y:S01]  /*afb0*/  VIADD R131, R133.reuse, UR5 ;  /* 0x0000000585837c36 */ /* 0x040fe20008000000 */
[-C--:B------:R-:W-:Y:S02]  /*afc0*/  LEA R160, P6, R133, R3.reuse, 0x1 ;  /* 0x0000000385a07211 */ /* 0x080fe400078c08ff */
[----:B-1----:R-:W-:Y:S01]  /*afd0*/  ISETP.LT.AND P4, PT, R135, UR6, !P0 ;  /* 0x0000000687007c0c */ /* 0x002fe2000c781270 */
[----:B------:R1:W-:Y:S01]  /*afe0*/  @P5 STG.E.U16 desc[UR22][R162.64], R139 ;  /* 0x0000008ba2005986 */ /* 0x0003e2000c101516 */
[----:B------:R-:W-:Y:S01]  /*aff0*/  LEA.HI.X.SX32 R161, R133, R2, 0x1, P6 ;  /* 0x0000000285a17211 */ /* 0x000fe200030f0eff */
[----:B------:R-:W0:Y:S02]  /*b000*/  LDCU UR6, c[0x0][0x39c] ;  /* 0x00007380ff0677ac */ /* 0x000e240008000800 */
[----:B------:R3:W-:Y:S04]  /*b010*/  @P2 STG.E.U16 desc[UR22][R164.64], R137 ;  /* 0x00000089a4002986 */ /* 0x0007e8000c101516 */
[----:B------:R-:W2:Y:S01]  /*b020*/  LDL.S16 R153, [R1+0x10] ;  /* 0x0000100001997983 */ /* 0x000ea20000100600 */
[----:B-1----:R-:W-:-:S02]  /*b030*/  LEA R162, P6, R131, R3, 0x1 ;  /* 0x0000000383a27211 */ /* 0x002fc400078c08ff */
[----:B------:R-:W-:Y:S02]  /*b040*/  PRMT R139, R155, 0x7610, R139 ;  /* 0x000076109b8b7816 */ /* 0x000fe4000000008b */
[----:B------:R-:W-:-:S03]  /*b050*/  LEA.HI.X.SX32 R163, R131, R2, 0x1, P6 ;  /* 0x0000000283a37211 */ /* 0x000fc600030f0eff */
[----:B------:R-:W-:Y:S01]  /*b060*/  @P3 STG.E.U16 desc[UR22][R160.64], R139 ;  /* 0x0000008ba0003986 */ /* 0x000fe2000c101516 */
[----:B---3--:R-:W-:-:S03]  /*b070*/  PRMT R137, R157, 0x7610, R137 ;  /* 0x000076109d897816 */ /* 0x008fc60000000089 */
[----:B------:R-:W3:Y:S04]  /*b080*/  LDL.LU.S16 R157, [R1+0x12] ;  /* 0x00001200019d7983 */ /* 0x000ee80000300600 */
[----:B------:R5:W-:Y:S04]  /*b090*/  @P4 STG.E.U16 desc[UR22][R162.64], R137 ;  /* 0x00000089a2004986 */ /* 0x000be8000c101516 */
[----:B------:R-:W4:Y:S01]  /*b0a0*/  LDL.S16 R155, [R1+0x14] ;  /* 0x00001400019b7983 */ /* 0x000f220000100600 */
[----:B-----5:R-:W-:-:S03]  /*b0b0*/  PRMT R137, R159, 0x7610, R137 ;  /* 0x000076109f897816 */ /* 0x020fc60000000089 */
[----:B------:R-:W5:Y:S01]  /*b0c0*/  LDL.LU.S16 R159, [R1+0x16] ;  /* 0x00001600019f7983 */ /* 0x000f620000300600 */
[----:B------:R-:W-:Y:S01]  /*b0d0*/  LOP3.LUT R135, R0, 0x2e, RZ, 0xfc, !PT ;  /* 0x0000002e00877812 */ /* 0x000fe200078efcff */
[----:B------:R-:W-:-:S03]  /*b0e0*/  VIADD R133, R131, UR5 ;  /* 0x0000000583857c36 */ /* 0x000fc60008000000 */
[----:B0-----:R-:W-:Y:S01]  /*b0f0*/  ISETP.LT.AND P5, PT, R135, UR4, !P0 ;  /* 0x0000000487007c0c */ /* 0x001fe2000c7a1270 */
[----:B------:R-:W0:Y:S01]  /*b100*/  LDCU UR4, c[0x0][0x39c] ;  /* 0x00007380ff0477ac */ /* 0x000e220008000800 */
[C---:B------:R-:W-:Y:S01]  /*b110*/  LOP3.LUT R135, R0.reuse, 0x2f, RZ, 0xfc, !PT ;  /* 0x0000002f00877812 */ /* 0x040fe200078efcff */
[C---:B------:R-:W-:Y:S01]  /*b120*/  VIADD R131, R133.reuse, UR5 ;  /* 0x0000000585837c36 */ /* 0x040fe20008000000 */
[-C--:B------:R-:W-:Y:S02]  /*b130*/  LEA R164, P6, R133, R3.reuse, 0x1 ;  /* 0x0000000385a47211 */ /* 0x080fe400078c08ff */
[----:B------:R-:W-:Y:S01]  /*b140*/  ISETP.LT.AND P2, PT, R135, UR7, !P0 ;  /* 0x0000000787007c0c */ /* 0x000fe2000c741270 */
[----:B------:R-:W1:Y:S01]  /*b150*/  LDCU UR7, c[0x0][0x39c] ;  /* 0x00007380ff0777ac */ /* 0x000e620008000800 */
[----:B------:R-:W-:Y:S02]  /*b160*/  LOP3.LUT R135, R0, 0x30, RZ, 0xfc, !PT ;  /* 0x0000003000877812 */ /* 0x000fe400078efcff */
[----:B------:R-:W-:Y:S01]  /*b170*/  LEA.HI.X.SX32 R165, R133, R2, 0x1, P6 ;  /* 0x0000000285a57211 */ /* 0x000fe200030f0eff */
[C---:B------:R-:W-:Y:S01]  /*b180*/  VIADD R133, R131.reuse, UR5 ;  /* 0x0000000583857c36 */ /* 0x040fe20008000000 */
[----:B------:R-:W-:-:S02]  /*b190*/  LEA R160, P6, R131, R3, 0x1 ;  /* 0x0000000383a07211 */ /* 0x000fc400078c08ff */
[----:B------:R-:W-:Y:S01]  /*b1a0*/  ISETP.LT.AND P3, PT, R135, UR6, !P0 ;  /* 0x0000000687007c0c */ /* 0x000fe2000c761270 */
[----:B------:R-:W1:Y:S01]  /*b1b0*/  LDCU UR6, c[0x0][0x39c] ;  /* 0x00007380ff0677ac */ /* 0x000e620008000800 */
[----:B------:R-:W-:Y:S02]  /*b1c0*/  LOP3.LUT R135, R0, 0x31, RZ, 0xfc, !PT ;  /* 0x0000003100877812 */ /* 0x000fe400078efcff */
[----:B--2---:R-:W-:Y:S02]  /*b1d0*/  PRMT R139, R151, 0x7610, R139 ;  /* 0x00007610978b7816 */ /* 0x004fe4000000008b */
[-C--:B------:R-:W-:Y:S01]  /*b1e0*/  LEA.HI.X.SX32 R161, R131, R2.reuse, 0x1, P6 ;  /* 0x0000000283a17211 */ /* 0x080fe200030f0eff */
[C---:B------:R-:W-:Y:S01]  /*b1f0*/  VIADD R131, R133.reuse, UR5 ;  /* 0x0000000585837c36 */ /* 0x040fe20008000000 */
[-C--:B------:R-:W-:Y:S02]  /*b200*/  LEA R162, P6, R133, R3.reuse, 0x1 ;  /* 0x0000000385a27211 */ /* 0x080fe400078c08ff */
[----:B0-----:R-:W-:Y:S01]  /*b210*/  ISETP.LT.AND P4, PT, R135, UR4, !P0 ;  /* 0x0000000487007c0c */ /* 0x001fe2000c781270 */
[----:B------:R0:W-:Y:S01]  /*b220*/  @P5 STG.E.U16 desc[UR22][R164.64], R139 ;  /* 0x0000008ba4005986 */ /* 0x0001e2000c101516 */
[----:B------:R-:W-:Y:S01]  /*b230*/  LEA.HI.X.SX32 R163, R133, R2, 0x1, P6 ;  /* 0x0000000285a37211 */ /* 0x000fe200030f0eff */
[----:B------:R-:W2:Y:S02]  /*b240*/  LDCU UR4, c[0x0][0x39c] ;  /* 0x00007380ff0477ac */ /* 0x000ea40008000800 */
[----:B------:R3:W-:Y:S04]  /*b250*/  @P2 STG.E.U16 desc[UR22][R160.64], R137 ;  /* 0x00000089a0002986 */ /* 0x0007e8000c101516 */
[----:B------:R-:W4:Y:S01]  /*b260*/  LDL.S16 R151, [R1+0x18] ;  /* 0x0000180001977983 */ /* 0x000f220000100600 */
[----:B0-----:R-:W-:-:S02]  /*b270*/  LEA R164, P6, R131, R3, 0x1 ;  /* 0x0000000383a47211 */ /* 0x001fc400078c08ff */
[----:B------:R-:W-:Y:S02]  /*b280*/  PRMT R139, R153, 0x7610, R139 ;  /* 0x00007610998b7816 */ /* 0x000fe4000000008b */
[----:B------:R-:W-:-:S03]  /*b290*/  LEA.HI.X.SX32 R165, R131, R2, 0x1, P6 ;  /* 0x0000000283a57211 */ /* 0x000fc600030f0eff */
[----:B------:R-:W-:Y:S01]  /*b2a0*/  @P3 STG.E.U16 desc[UR22][R162.64], R139 ;  /* 0x0000008ba2003986 */ /* 0x000fe2000c101516 */
[----:B---3--:R-:W-:-:S03]  /*b2b0*/  PRMT R137, R157, 0x7610, R137 ;  /* 0x000076109d897816 */ /* 0x008fc60000000089 */
[----:B------:R-:W3:Y:S04]  /*b2c0*/  LDL.LU.S16 R157, [R1+0x1a] ;  /* 0x00001a00019d7983 */ /* 0x000ee80000300600 */
[----:B------:R5:W-:Y:S04]  /*b2d0*/  @P4 STG.E.U16 desc[UR22][R164.64], R137 ;  /* 0x00000089a4004986 */ /* 0x000be8000c101516 */
[----:B------:R-:W3:Y:S01]  /*b2e0*/  LDL.S16 R153, [R1+0x1c] ;  /* 0x00001c0001997983 */ /* 0x000ee20000100600 */
[----:B-----5:R-:W-:-:S03]  /*b2f0*/  PRMT R137, R159, 0x7610, R137 ;  /* 0x000076109f897816 */ /* 0x020fc60000000089 */
[----:B------:R-:W5:Y:S01]  /*b300*/  LDL.LU.S16 R159, [R1+0x1e] ;  /* 0x00001e00019f7983 */ /* 0x000f620000300600 */
[----:B------:R-:W-:Y:S01]  /*b310*/  LOP3.LUT R135, R0, 0x32, RZ, 0xfc, !PT ;  /* 0x0000003200877812 */ /* 0x000fe200078efcff */
[----:B------:R-:W-:-:S03]  /*b320*/  VIADD R133, R131, UR5 ;  /* 0x0000000583857c36 */ /* 0x000fc60008000000 */
[----:B-1----:R-:W-:Y:S01]  /*b330*/  ISETP.LT.AND P5, PT, R135, UR6, !P0 ;  /* 0x0000000687007c0c */ /* 0x002fe2000c7a1270 */
        /* <DEDUP_REMOVED lines=10> */
[----:B--2---:R-:W-:Y:S01]  /*b3e0*/  ISETP.LT.AND P3, PT, R135, UR4, !P0 ;  /* 0x0000000487007c0c */ /* 0x004fe2000c761270 */
[----:B------:R-:W2:Y:S01]  /*b3f0*/  LDCU UR4, c[0x0][0x39c] ;  /* 0x00007380ff0477ac */ /* 0x000ea20008000800 */
[----:B------:R-:W-:Y:S02]  /*b400*/  LOP3.LUT R135, R0, 0x35, RZ, 0xfc, !PT ;  /* 0x0000003500877812 */ /* 0x000fe400078efcff */
[----:B----4-:R-:W-:Y:S02]  /*b410*/  PRMT R139, R155, 0x7610, R139 ;  /* 0x000076109b8b7816 */ /* 0x010fe4000000008b */
[-C--:B------:R-:W-:Y:S01]  /*b420*/  LEA.HI.X.SX32 R163, R131, R2.reuse, 0x1, P6 ;  /* 0x0000000283a37211 */ /* 0x080fe200030f0eff */
[C---:B------:R-:W-:Y:S01]  /*b430*/  VIADD R131, R133.reuse, UR5 ;  /* 0x0000000585837c36 */ /* 0x040fe20008000000 */
[-C--:B------:R-:W-:Y:S01]  /*b440*/  LEA R164, P6, R133, R3.reuse, 0x1 ;  /* 0x0000000385a47211 */ /* 0x080fe200078c08ff */
[----:B------:R-:W4:Y:S01]  /*b450*/  LDL.S16 R155, [R1+0x20] ;  /* 0x00002000019b7983 */ /* 0x000f220000100600 */
[----:B0-----:R-:W-:Y:S01]  /*b460*/  ISETP.LT.AND P4, PT, R135, UR6, !P0 ;  /* 0x0000000687007c0c */ /* 0x001fe2000c781270 */
[----:B------:R-:W0:Y:S01]  /*b470*/  LDCU UR6, c[0x0][0x39c] ;  /* 0x00007380ff0677ac */ /* 0x000e220008000800 */
[----:B------:R-:W-:Y:S01]  /*b480*/  LEA.HI.X.SX32 R165, R133, R2, 0x1, P6 ;  /* 0x0000000285a57211 */ /* 0x000fe200030f0eff */
[----:B------:R1:W-:Y:S04]  /*b490*/  @P5 STG.E.U16 desc[UR22][R160.64], R139 ;  /* 0x0000008ba0005986 */ /* 0x0003e8000c101516 */
[----:B------:R3:W-:Y:S01]  /*b4a0*/  @P2 STG.E.U16 desc[UR22][R162.64], R137 ;  /* 0x00000089a2002986 */ /* 0x0007e2000c101516 */
[----:B-1----:R-:W-:-:S02]  /*b4b0*/  LEA R160, P6, R131, R3, 0x1 ;  /* 0x0000000383a07211 */ /* 0x002fc400078c08ff */
        /* <DEDUP_REMOVED lines=11> */
[----:B--2---:R-:W-:Y:S01]  /*b570*/  ISETP.LT.AND P5, PT, R135, UR4, !P0 ;  /* 0x0000000487007c0c */ /* 0x004fe2000c7a1270 */
[----:B------:R-:W1:Y:S01]  /*b580*/  LDCU UR4, c[0x0][0x39c] ;  /* 0x00007380ff0477ac */ /* 0x000e620008000800 */
[C---:B------:R-:W-:Y:S01]  /*b590*/  LOP3.LUT R135, R0.reuse, 0x37, RZ, 0xfc, !PT ;  /* 0x0000003700877812 */ /* 0x040fe200078efcff */
[C---:B------:R-:W-:Y:S01]  /*b5a0*/  VIADD R131, R133.reuse, UR5 ;  /* 0x0000000585837c36 */ /* 0x040fe20008000000 */
[-C--:B------:R-:W-:Y:S02]  /*b5b0*/  LEA R162, P6, R133, R3.reuse, 0x1 ;  /* 0x0000000385a27211 */ /* 0x080fe400078c08ff */
[----:B------:R-:W-:Y:S01]  /*b5c0*/  ISETP.LT.AND P2, PT, R135, UR7, !P0 ;  /* 0x0000000787007c0c */ /* 0x000fe2000c741270 */
[----:B------:R-:W2:Y:S01]  /*b5d0*/  LDCU UR7, c[0x0][0x39c] ;  /* 0x00007380ff0777ac */ /* 0x000ea20008000800 */
[----:B------:R-:W-:Y:S02]  /*b5e0*/  PRMT R139, R153, 0x7610, R139 ;  /* 0x00007610998b7816 */ /* 0x000fe4000000008b */
[----:B------:R-:W-:Y:S01]  /*b5f0*/  LOP3.LUT R135, R0, 0x38, RZ, 0xfc, !PT ;  /* 0x0000003800877812 */ /* 0x000fe200078efcff */
[----:B------:R-:W2:Y:S01]  /*b600*/  LDL.S16 R153, [R1+0x28] ;  /* 0x0000280001997983 */ /* 0x000ea20000100600 */
[----:B------:R-:W-:Y:S01]  /*b610*/  LEA.HI.X.SX32 R163, R133, R2, 0x1, P6 ;  /* 0x0000000285a37211 */ /* 0x000fe200030f0eff */
[C---:B------:R-:W-:Y:S01]  /*b620*/  VIADD R133, R131.reuse, UR5 ;  /* 0x0000000583857c36 */ /* 0x040fe20008000000 */
[----:B------:R-:W-:-:S02]  /*b630*/  LEA R164, P6, R131, R3, 0x1 ;  /* 0x0000000383a47211 */ /* 0x000fc400078c08ff */
[----:B0-----:R-:W-:Y:S01]  /*b640*/  ISETP.LT.AND P3, PT, R135, UR6, !P0 ;  /* 0x0000000687007c0c */ /* 0x001fe2000c761270 */
[----:B------:R4:W-:Y:S01]  /*b650*/  @P5 STG.E.U16 desc[UR22][R162.64], R139 ;  /* 0x0000008ba2005986 */ /* 0x0009e2000c101516 */
[----:B------:R-:W-:Y:S01]  /*b660*/  LOP3.LUT R135, R0, 0x39, RZ, 0xfc, !PT ;  /* 0x0000003900877812 */ /* 0x000fe200078efcff */
[----:B------:R-:W0:Y:S01]  /*b670*/  LDCU UR6, c[0x0][0x39c] ;  /* 0x00007380ff0677ac */ /* 0x000e220008000800 */
[-C--:B------:R-:W-:Y:S01]  /*b680*/  LEA.HI.X.SX32 R165, R131, R2.reuse, 0x1, P6 ;  /* 0x0000000283a57211 */ /* 0x080fe200030f0eff */
[C---:B------:R-:W-:Y:S01]  /*b690*/  VIADD R131, R133.reuse, UR5 ;  /* 0x0000000585837c36 */ /* 0x040fe20008000000 */
[-C--:B------:R-:W-:Y:S02]  /*b6a0*/  LEA R160, P6, R133, R3.reuse, 0x1 ;  /* 0x0000000385a07211 */ /* 0x080fe400078c08ff */
[----:B-1----:R-:W-:Y:S02]  /*b6b0*/  ISETP.LT.AND P4, PT, R135, UR4, !P0 ;  /* 0x0000000487007c0c */ /* 0x002fe4000c781270 */
[----:B----4-:R-:W-:Y:S01]  /*b6c0*/  PRMT R139, R155, 0x7610, R139 ;  /* 0x000076109b8b7816 */ /* 0x010fe2000000008b */
[----:B------:R3:W-:Y:S01]  /*b6d0*/  @P2 STG.E.U16 desc[UR22][R164.64], R137 ;  /* 0x00000089a4002986 */ /* 0x0007e2000c101516 */
[----:B------:R-:W-:Y:S01]  /*b6e0*/  LEA.HI.X.SX32 R161, R133, R2, 0x1, P6 ;  /* 0x0000000285a17211 */ /* 0x000fe200030f0eff */
[----:B------:R-:W1:Y:S02]  /*b6f0*/  LDCU UR4, c[0x0][0x39c] ;  /* 0x00007380ff0477ac */ /* 0x000e640008000800 */
[----:B------:R-:W4:Y:S01]  /*b700*/  LDL.LU.S16 R155, [R1+0x2a] ;  /* 0x00002a00019b7983 */ /* 0x000f220000300600 */
[----:B------:R-:W-:-:S04]  /*b710*/  LEA R162, P6, R131, R3, 0x1 ;  /* 0x0000000383a27211 */ /* 0x000fc800078c08ff */
[----:B------:R-:W-:Y:S01]  /*b720*/  LEA.HI.X.SX32 R163, R131, R2, 0x1, P6 ;  /* 0x0000000283a37211 */ /* 0x000fe200030f0eff */
[----:B------:R-:W-:Y:S01]  /*b730*/  @P3 STG.E.U16 desc[UR22][R160.64], R139 ;  /* 0x0000008ba0003986 */ /* 0x000fe2000c101516 */
[----:B---3--:R-:W-:-:S03]  /*b740*/  PRMT R137, R157, 0x7610, R137 ;  /* 0x000076109d897816 */ /* 0x008fc60000000089 */
[----:B------:R-:W3:Y:S04]  /*b750*/  LDL.S16 R157, [R1+0x2c] ;  /* 0x00002c00019d7983 */ /* 0x000ee80000100600 */
[----:B------:R5:W-:Y:S02]  /*b760*/  @P4 STG.E.U16 desc[UR22][R162.64], R137 ;  /* 0x00000089a2004986 */ /* 0x000be4000c101516 */
[----:B-----5:R-:W-:Y:S02]  /*b770*/  PRMT R137, R159, 0x7610, R137 ;  /* 0x000076109f897816 */ /* 0x020fe40000000089 */
[----:B------:R-:W5:Y:S01]  /*b780*/  LDL.LU.S16 R159, [R1+0x2e] ;  /* 0x00002e00019f7983 */ /* 0x000f620000300600 */
[----:B------:R-:W-:-:S04]  /*b790*/  LOP3.LUT R135, R0, 0x3a, RZ, 0xfc, !PT ;  /* 0x0000003a00877812 */ /* 0x000fc800078efcff */
[----:B0-----:R-:W-:Y:S01]  /*b7a0*/  ISETP.LT.AND P5, PT, R135, UR6, !P0 ;  /* 0x0000000687007c0c */ /* 0x001fe2000c7a1270 */
[----:B------:R-:W0:Y:S01]  /*b7b0*/  LDCU UR6, c[0x0][0x39c] ;  /* 0x00007380ff0677ac */ /* 0x000e220008000800 */
[----:B------:R-:W-:-:S04]  /*b7c0*/  LOP3.LUT R135, R0, 0x3b, RZ, 0xfc, !PT ;  /* 0x0000003b00877812 */ /* 0x000fc800078efcff */
[----:B--2---:R-:W-:Y:S01]  /*b7d0*/  ISETP.LT.AND P2, PT, R135, UR7, !P0 ;  /* 0x0000000787007c0c */ /* 0x004fe2000c741270 */
[----:B------:R-:W-:Y:S01]  /*b7e0*/  VIADD R133, R131, UR5 ;  /* 0x0000000583857c36 */ /* 0x000fe20008000000 */
[C---:B------:R-:W-:Y:S01]  /*b7f0*/  LOP3.LUT R135, R0.reuse, 0x3c, RZ, 0xfc, !PT ;  /* 0x0000003c00877812 */ /* 0x040fe200078efcff */
[----:B------:R-:W2:Y:S03]  /*b800*/  LDCU UR7, c[0x0][0x39c] ;  /* 0x00007380ff0777ac */ /* 0x000ea60008000800 */
[----:B-1----:R-:W-:Y:S01]  /*b810*/  ISETP.LT.AND P3, PT, R135, UR4, !P0 ;  /* 0x0000000487007c0c */ /* 0x002fe2000c761270 */
[----:B------:R-:W1:Y:S01]  /*b820*/  LDCU UR4, c[0x0][0x39c] ;  /* 0x00007380ff0477ac */ /* 0x000e620008000800 */
[----:B------:R-:W-:Y:S01]  /*b830*/  LOP3.LUT R135, R0, 0x3d, RZ, 0xfc, !PT ;  /* 0x0000003d00877812 */ /* 0x000fe200078efcff */
[C---:B------:R-:W-:Y:S01]  /*b840*/  VIADD R131, R133.reuse, UR5 ;  /* 0x0000000585837c36 */ /* 0x040fe20008000000 */
[----:B------:R-:W-:-:S02]  /*b850*/  LEA R164, P6, R133, R3, 0x1 ;  /* 0x0000000385a47211 */ /* 0x000fc400078c08ff */
[----:B0-----:R-:W-:Y:S01]  /*b860*/  ISETP.LT.AND P4, PT, R135, UR6, !P0 ;  /* 0x0000000687007c0c */ /* 0x001fe2000c781270 */
[----:B------:R-:W0:Y:S01]  /*b870*/  LDCU UR6, c[0x0][0x39c] ;  /* 0x00007380ff0677ac */ /* 0x000e220008000800 */
[-C--:B------:R-:W-:Y:S01]  /*b880*/  LEA.HI.X.SX32 R165, R133, R2.reuse, 0x1, P6 ;  /* 0x0000000285a57211 */ /* 0x080fe200030f0eff */
[----:B------:R-:W-:Y:S01]  /*b890*/  VIADD R133, R131, UR5 ;  /* 0x0000000583857c36 */ /* 0x000fe20008000000 */
[----:B------:R-:W-:Y:S02]  /*b8a0*/  PRMT R139, R151, 0x7610, R139 ;  /* 0x00007610978b7816 */ /* 0x000fe4000000008b */
[C---:B------:R-:W-:Y:S02]  /*b8b0*/  LEA R160, P6, R131.reuse, R3, 0x1 ;  /* 0x0000000383a07211 */ /* 0x040fe400078c08ff */
[----:B------:R-:W-:Y:S01]  /*b8c0*/  LOP3.LUT R135, R0, 0x3e, RZ, 0xfc, !PT ;  /* 0x0000003e00877812 */ /* 0x000fe200078efcff */
[----:B------:R0:W-:Y:S01]  /*b8d0*/  @P5 STG.E.U16 desc[UR22][R164.64], R139 ;  /* 0x0000008ba4005986 */ /* 0x0001e2000c101516 */
[----:B------:R-:W-:-:S02]  /*b8e0*/  LEA.HI.X.SX32 R161, R131, R2, 0x1, P6 ;  /* 0x0000000283a17211 */ /* 0x000fc400030f0eff */
[----:B-1----:R-:W-:Y:S01]  /*b8f0*/  ISETP.LT.AND P5, PT, R135, UR4, !P0 ;  /* 0x0000000487007c0c */ /* 0x002fe2000c7a1270 */
[----:B------:R-:W1:Y:S01]  /*b900*/  LDCU UR4, c[0x0][0x39c] ;  /* 0x00007380ff0477ac */ /* 0x000e620008000800 */
[C---:B------:R-:W-:Y:S02]  /*b910*/  LEA R162, P6, R133.reuse, R3, 0x1 ;  /* 0x0000000385a27211 */ /* 0x040fe400078c08ff */
[----:B------:R-:W-:Y:S01]  /*b920*/  LOP3.LUT R135, R0, 0x3f, RZ, 0xfc, !PT ;  /* 0x0000003f00877812 */ /* 0x000fe200078efcff */
[----:B------:R4:W-:Y:S01]  /*b930*/  @P2 STG.E.U16 desc[UR22][R160.64], R137 ;  /* 0x00000089a0002986 */ /* 0x0009e2000c101516 */
[C---:B------:R-:W-:Y:S01]  /*b940*/  LEA.HI.X.SX32 R163, R133.reuse, R2, 0x1, P6 ;  /* 0x0000000285a37211 */ /* 0x040fe200030f0eff */
[----:B------:R-:W-:Y:S01]  /*b950*/  VIADD R131, R133, UR5 ;  /* 0x0000000585837c36 */ /* 0x000fe20008000000 */
[----:B--2---:R-:W-:Y:S01]  /*b960*/  ISETP.LT.AND P2, PT, R135, UR7, !P0 ;  /* 0x0000000787007c0c */ /* 0x004fe2000c741270 */
[----:B------:R-:W2:Y:S01]  /*b970*/  LDCU UR7, c[0x0][0x39c] ;  /* 0x00007380ff0777ac */ /* 0x000ea20008000800 */
[----:B0-----:R-:W-:-:S02]  /*b980*/  PRMT R139, R153, 0x7610, R139 ;  /* 0x00007610998b7816 */ /* 0x001fc4000000008b */
[C---:B------:R-:W-:Y:S02]  /*b990*/  LOP3.LUT R135, R0.reuse, 0x40, RZ, 0xfc, !PT ;  /* 0x0000004000877812 */ /* 0x040fe400078efcff */
[-C--:B------:R-:W-:Y:S01]  /*b9a0*/  LEA R164, P6, R131, R3.reuse, 0x1 ;  /* 0x0000000383a47211 */ /* 0x080fe200078c08ff */
[----:B------:R0:W-:Y:S01]  /*b9b0*/  @P3 STG.E.U16 desc[UR22][R162.64], R139 ;  /* 0x0000008ba2003986 */ /* 0x0001e2000c101516 */
[----:B------:R-:W-:Y:S01]  /*b9c0*/  ISETP.LT.AND P3, PT, R135, UR6, !P0 ;  /* 0x0000000687007c0c */ /* 0x000fe2000c761270 */
[----:B------:R-:W2:Y:S01]  /*b9d0*/  LDCU UR6, c[0x0][0x39c] ;  /* 0x00007380ff0677ac */ /* 0x000ea20008000800 */
[C---:B------:R-:W-:Y:S01]  /*b9e0*/  VIADD R133, R131.reuse, UR5 ;  /* 0x0000000583857c36 */ /* 0x040fe20008000000 */
[-C--:B------:R-:W-:Y:S02]  /*b9f0*/  LEA.HI.X.SX32 R165, R131, R2.reuse, 0x1, P6 ;  /* 0x0000000283a57211 */ /* 0x080fe400030f0eff */
[----:B----4-:R-:W-:Y:S02]  /*ba00*/  PRMT R137, R155, 0x7610, R137 ;  /* 0x000076109b897816 */ /* 0x010fe40000000089 */
[----:B------:R-:W-:Y:S01]  /*ba10*/  LOP3.LUT R135, R0, 0x41, RZ, 0xfc, !PT ;  /* 0x0000004100877812 */ /* 0x000fe200078efcff */
[C---:B------:R-:W-:Y:S01]  /*ba20*/  VIADD R131, R133.reuse, UR5 ;  /* 0x0000000585837c36 */ /* 0x040fe20008000000 */
[-C--:B------:R-:W-:Y:S01]  /*ba30*/  LEA R160, P6, R133, R3.reuse, 0x1 ;  /* 0x0000000385a07211 */ /* 0x080fe200078c08ff */
[----:B------:R4:W-:Y:S01]  /*ba40*/  @P4 STG.E.U16 desc[UR22][R164.64], R137 ;  /* 0x00000089a4004986 */ /* 0x0009e2000c101516 */
[----:B-1----:R-:W-:Y:S01]  /*ba50*/  ISETP.LT.AND P4, PT, R135, UR4, !P0 ;  /* 0x0000000487007c0c */ /* 0x002fe2000c781270 */
[----:B------:R-:W1:Y:S01]  /*ba60*/  LDCU UR4, c[0x0][0x39c] ;  /* 0x00007380ff0477ac */ /* 0x000e620008000800 */
[----:B------:R-:W-:Y:S01]  /*ba70*/  LEA.HI.X.SX32 R161, R133, R2, 0x1, P6 ;  /* 0x0000000285a17211 */ /* 0x000fe200030f0eff */
[C---:B------:R-:W-:Y:S01]  /*ba80*/  VIADD R133, R131.reuse, UR5 ;  /* 0x0000000583857c36 */ /* 0x040fe20008000000 */
[----:B0-----:R-:W-:-:S02]  /*ba90*/  LEA R162, P6, R131, R3, 0x1 ;  /* 0x0000000383a27211 */ /* 0x001fc400078c08ff */
[----:B------:R-:W-:Y:S02]  /*baa0*/  LOP3.LUT R135, R0, 0x42, RZ, 0xfc, !PT ;  /* 0x0000004200877812 */ /* 0x000fe400078efcff */
[----:B------:R-:W-:Y:S02]  /*bab0*/  LEA.HI.X.SX32 R163, R131, R2, 0x1, P6 ;  /* 0x0000000283a37211 */ /* 0x000fe400030f0eff */
[C---:B----4-:R-:W-:Y:S01]  /*bac0*/  LEA R164, P6, R133.reuse, R3, 0x1 ;  /* 0x0000000385a47211 */ /* 0x050fe200078c08ff */
[----:B------:R-:W-:-:S03]  /*bad0*/  VIADD R131, R133, UR5 ;  /* 0x0000000585837c36 */ /* 0x000fc60008000000 */
[----:B------:R-:W-:Y:S01]  /*bae0*/  LEA.HI.X.SX32 R165, R133, R2, 0x1, P6 ;  /* 0x0000000285a57211 */ /* 0x000fe200030f0eff */
[----:B------:R-:W-:Y:S01]  /*baf0*/  VIADD R133, R131, UR5 ;  /* 0x0000000583857c36 */ /* 0x000fe20008000000 */
[----:B---3--:R-:W-:-:S05]  /*bb00*/  PRMT R139, R157, 0x7610, R139 ;  /* 0x000076109d8b7816 */ /* 0x008fca000000008b */
[----:B------:R0:W-:Y:S01]  /*bb10*/  @P5 STG.E.U16 desc[UR22][R160.64], R139 ;  /* 0x0000008ba0005986 */ /* 0x0001e2000c101516 */
[----:B--2---:R-:W-:Y:S01]  /*bb20*/  ISETP.LT.AND P5, PT, R135, UR6, !P0 ;  /* 0x0000000687007c0c */ /* 0x004fe2000c7a1270 */
[----:B------:R-:W2:Y:S01]  /*bb30*/  LDCU UR6, c[0x0][0x39c] ;  /* 0x00007380ff0677ac */ /* 0x000ea20008000800 */
[----:B------:R-:W-:Y:S02]  /*bb40*/  LOP3.LUT R135, R0, 0x43, RZ, 0xfc, !PT ;  /* 0x0000004300877812 */ /* 0x000fe400078efcff */
[----:B-----5:R-:W-:Y:S02]  /*bb50*/  PRMT R137, R159, 0x7610, R137 ;  /* 0x000076109f897816 */ /* 0x020fe40000000089 */
[----:B0-----:R-:W-:-:S03]  /*bb60*/  PRMT R139, R96, 0x7610, R139 ;  /* 0x00007610608b7816 */ /* 0x001fc6000000008b */
[----:B------:R0:W-:Y:S01]  /*bb70*/  @P2 STG.E.U16 desc[UR22][R162.64], R137 ;  /* 0x00000089a2002986 */ /* 0x0001e2000c101516 */
[----:B------:R-:W-:Y:S01]  /*bb80*/  ISETP.LT.AND P2, PT, R135, UR7, !P0 ;  /* 0x0000000787007c0c */ /* 0x000fe2000c741270 */
[----:B------:R-:W3:Y:S01]  /*bb90*/  LDCU UR7, c[0x0][0x39c] ;  /* 0x00007380ff0777ac */ /* 0x000ee20008000800 */
[----:B------:R-:W-:Y:S01]  /*bba0*/  LOP3.LUT R135, R0, 0x44, RZ, 0xfc, !PT ;  /* 0x0000004400877812 */ /* 0x000fe200078efcff */
[----:B------:R4:W-:Y:S01]  /*bbb0*/  @P3 STG.E.U16 desc[UR22][R164.64], R139 ;  /* 0x0000008ba4003986 */ /* 0x0009e2000c101516 */
[----:B------:R-:W-:Y:S02]  /*bbc0*/  LEA R160, P6, R131, R3, 0x1 ;  /* 0x0000000383a07211 */ /* 0x000fe400078c08ff */
[----:B-1----:R-:W-:Y:S01]  /*bbd0*/  ISETP.LT.AND P3, PT, R135, UR4, !P0 ;  /* 0x0000000487007c0c */ /* 0x002fe2000c761270 */
[----:B------:R-:W1:Y:S01]  /*bbe0*/  LDCU UR4, c[0x0][0x39c] ;  /* 0x00007380ff0477ac */ /* 0x000e620008000800 */
[----:B------:R-:W-:Y:S02]  /*bbf0*/  LEA.HI.X.SX32 R161, R131, R2, 0x1, P6 ;  /* 0x0000000283a17211 */ /* 0x000fe400030f0eff */
[----:B0-----:R-:W-:-:S02]  /*bc00*/  PRMT R137, R96, 0x7632, R137 ;  /* 0x0000763260897816 */ /* 0x001fc40000000089 */
[----:B------:R-:W-:Y:S01]  /*bc10*/  LOP3.LUT R131, R0, 0x45, RZ, 0xfc, !PT ;  /* 0x0000004500837812 */ /* 0x000fe200078efcff */
[C---:B------:R-:W-:Y:S01]  /*bc20*/  VIADD R96, R133.reuse, UR5 ;  /* 0x0000000585607c36 */ /* 0x040fe20008000000 */
[-C--:B------:R-:W-:Y:S01]  /*bc30*/  LEA R162, P6, R133, R3.reuse, 0x1 ;  /* 0x0000000385a27211 */ /* 0x080fe200078c08ff */
[----:B------:R0:W-:Y:S01]  /*bc40*/  @P4 STG.E.U16 desc[UR22][R160.64], R137 ;  /* 0x00000089a0004986 */ /* 0x0001e2000c101516 */
[----:B--2---:R-:W-:Y:S01]  /*bc50*/  ISETP.LT.AND P4, PT, R131, UR6, !P0 ;  /* 0x0000000683007c0c */ /* 0x004fe2000c781270 */
[----:B------:R-:W2:Y:S01]  /*bc60*/  LDCU UR6, c[0x0][0x39c] ;  /* 0x00007380ff0677ac */ /* 0x000ea20008000800 */
[----:B------:R-:W-:Y:S01]  /*bc70*/  LEA.HI.X.SX32 R163, R133, R2, 0x1, P6 ;  /* 0x0000000285a37211 */ /* 0x000fe200030f0eff */
[----:B------:R-:W-:Y:S01]  /*bc80*/  VIADD R131, R96, UR5 ;  /* 0x0000000560837c36 */ /* 0x000fe20008000000 */
[----:B------:R-:W-:Y:S02]  /*bc90*/  PRMT R135, R98, 0x7610, R135 ;  /* 0x0000761062877816 */ /* 0x000fe40000000087 */
[----:B----4-:R-:W-:-:S02]  /*bca0*/  LEA R164, P6, R96, R3, 0x1 ;  /* 0x0000000360a47211 */ /* 0x010fc400078c08ff */
[----:B------:R-:W-:Y:S01]  /*bcb0*/  LOP3.LUT R133, R0, 0x46, RZ, 0xfc, !PT ;  /* 0x0000004600857812 */ /* 0x000fe200078efcff */
[----:B------:R4:W-:Y:S01]  /*bcc0*/  @P5 STG.E.U16 desc[UR22][R162.64], R135 ;  /* 0x00000087a2005986 */ /* 0x0009e2000c101516 */
[-C--:B------:R-:W-:Y:S02]  /*bcd0*/  LEA.HI.X.SX32 R165, R96, R2.reuse, 0x1, P6 ;  /* 0x0000000260a57211 */ /* 0x080fe400030f0eff */
[----:B0-----:R-:W-:Y:S02]  /*bce0*/  LEA R160, P6, R131, R3, 0x1 ;  /* 0x0000000383a07211 */ /* 0x001fe400078c08ff */
[----:B-1----:R-:W-:Y:S01]  /*bcf0*/  ISETP.LT.AND P5, PT, R133, UR4, !P0 ;  /* 0x0000000485007c0c */ /* 0x002fe2000c7a1270 */
[----:B------:R-:W0:Y:S01]  /*bd00*/  LDCU UR4, c[0x0][0x39c] ;  /* 0x00007380ff0477ac */ /* 0x000e220008000800 */
[----:B------:R-:W-:Y:S01]  /*bd10*/  PRMT R137, R98, 0x7632, R137 ;  /* 0x0000763262897816 */ /* 0x000fe20000000089 */
[C---:B------:R-:W-:Y:S01]  /*bd20*/  VIADD R96, R131.reuse, UR5 ;  /* 0x0000000583607c36 */ /* 0x040fe20008000000 */
[----:B------:R-:W-:-:S02]  /*bd30*/  LEA.HI.X.SX32 R161, R131, R2, 0x1, P6 ;  /* 0x0000000283a17211 */ /* 0x000fc400030f0eff */
[----:B------:R-:W-:Y:S02]  /*bd40*/  PRMT R133, R100, 0x7610, R133 ;  /* 0x0000761064857816 */ /* 0x000fe40000000085 */
[C---:B------:R-:W-:Y:S01]  /*bd50*/  LOP3.LUT R131, R0.reuse, 0x48, RZ, 0xfc, !PT ;  /* 0x0000004800837812 */ /* 0x040fe200078efcff */
[----:B------:R1:W-:Y:S01]  /*bd60*/  @P2 STG.E.U16 desc[UR22][R164.64], R137 ;  /* 0x00000089a4002986 */ /* 0x0003e2000c101516 */
[----:B------:R-:W-:Y:S02]  /*bd70*/  LOP3.LUT R98, R0, 0x47, RZ, 0xfc, !PT ;  /* 0x0000004700627812 */ /* 0x000fe400078efcff */
[----:B----4-:R-:W-:Y:S01]  /*bd80*/  LEA R162, P6, R96, R3, 0x1 ;  /* 0x0000000360a27211 */ /* 0x010fe200078c08ff */
[----:B------:R4:W-:Y:S01]  /*bd90*/  @P3 STG.E.U16 desc[UR22][R160.64], R133 ;  /* 0x00000085a0003986 */ /* 0x0009e2000c101516 */
[----:B--2---:R-:W-:Y:S01]  /*bda0*/  ISETP.LT.AND P3, PT, R131, UR6, !P0 ;  /* 0x0000000683007c0c */ /* 0x004fe2000c761270 */
[----:B------:R-:W2:Y:S01]  /*bdb0*/  LDCU UR6, c[0x0][0x39c] ;  /* 0x00007380ff0677ac */ /* 0x000ea20008000800 */
[----:B---3--:R-:W-:Y:S01]  /*bdc0*/  ISETP.LT.AND P2, PT, R98, UR7, !P0 ;  /* 0x0000000762007c0c */ /* 0x008fe2000c741270 */
[C---:B------:R-:W-:Y:S01]  /*bdd0*/  VIADD R98, R96.reuse, UR5 ;  /* 0x0000000560627c36 */ /* 0x040fe20008000000 */
[----:B------:R-:W-:Y:S01]  /*bde0*/  LEA.HI.X.SX32 R163, R96, R2, 0x1, P6 ;  /* 0x0000000260a37211 */ /* 0x000fe200030f0eff */
[----:B------:R-:W3:Y:S01]  /*bdf0*/  LDCU UR7, c[0x0][0x39c] ;  /* 0x00007380ff0777ac */ /* 0x000ee20008000800 */
[----:B------:R-:W-:-:S02]  /*be00*/  PRMT R135, R100, 0x7632, R135 ;  /* 0x0000763264877816 */ /* 0x000fc40000000087 */
[----:B------:R-:W-:Y:S01]  /*be10*/  LOP3.LUT R100, R0, 0x49, RZ, 0xfc, !PT ;  /* 0x0000004900647812 */ /* 0x000fe200078efcff */
[C---:B------:R-:W-:Y:S01]  /*be20*/  VIADD R96, R98.reuse, UR5 ;  /* 0x0000000562607c36 */ /* 0x040fe20008000000 */
[-C--:B-1----:R-:W-:Y:S01]  /*be30*/  LEA R164, P6, R98, R3.reuse, 0x1 ;  /* 0x0000000362a47211 */ /* 0x082fe200078c08ff */
[----:B------:R1:W-:Y:S01]  /*be40*/  @P4 STG.E.U16 desc[UR22][R162.64], R135 ;  /* 0x00000087a2004986 */ /* 0x0003e2000c101516 */
[----:B0-----:R-:W-:Y:S01]  /*be50*/  ISETP.LT.AND P4, PT, R100, UR4, !P0 ;  /* 0x0000000464007c0c */ /* 0x001fe2000c781270 */
[----:B------:R-:W0:Y:S01]  /*be60*/  LDCU UR4, c[0x0][0x39c] ;  /* 0x00007380ff0477ac */ /* 0x000e220008000800 */
[-C--:B------:R-:W-:Y:S01]  /*be70*/  LEA.HI.X.SX32 R165, R98, R2.reuse, 0x1, P6 ;  /* 0x0000000262a57211 */ /* 0x080fe200030f0eff */
[C---:B------:R-:W-:Y:S01]  /*be80*/  VIADD R98, R96.reuse, UR5 ;  /* 0x0000000560627c36 */ /* 0x040fe20008000000 */
[----:B----4-:R-:W-:Y:S02]  /*be90*/  LEA R160, P6, R96, R3, 0x1 ;  /* 0x0000000360a07211 */ /* 0x010fe400078c08ff */
[----:B------:R-:W-:Y:S01]  /*bea0*/  LOP3.LUT R100, R0, 0x4a, RZ, 0xfc, !PT ;  /* 0x0000004a00647812 */ /* 0x000fe200078efcff */
[----:B------:R4:W-:Y:S01]  /*beb0*/  @P5 STG.E.U16 desc[UR22][R164.64], R102 ;  /* 0x00000066a4005986 */ /* 0x0009e2000c101516 */
[----:B------:R-:W-:-:S02]  /*bec0*/  LEA.HI.X.SX32 R161, R96, R2, 0x1, P6 ;  /* 0x0000000260a17211 */ /* 0x000fc400030f0eff */
[----:B------:R-:W-:Y:S02]  /*bed0*/  PRMT R131, R102, 0x7632, R131 ;  /* 0x0000763266837816 */ /* 0x000fe40000000083 */
[----:B--2---:R-:W-:Y:S01]  /*bee0*/  ISETP.LT.AND P5, PT, R100, UR6, !P0 ;  /* 0x0000000664007c0c */ /* 0x004fe2000c7a1270 */
[----:B------:R-:W2:Y:S01]  /*bef0*/  LDCU UR6, c[0x0][0x39c] ;  /* 0x00007380ff0677ac */ /* 0x000ea20008000800 */
[-C--:B-1----:R-:W-:Y:S02]  /*bf00*/  LEA R162, P6, R98, R3.reuse, 0x1 ;  /* 0x0000000362a27211 */ /* 0x082fe400078c08ff */
[----:B------:R-:W-:Y:S01]  /*bf10*/  LOP3.LUT R100, R0, 0x4b, RZ, 0xfc, !PT ;  /* 0x0000004b00647812 */ /* 0x000fe200078efcff */
[----:B------:R1:W-:Y:S01]  /*bf20*/  @P2 STG.E.U16 desc[UR22][R160.64], R131 ;  /* 0x00000083a0002986 */ /* 0x0003e2000c101516 */
[C---:B------:R-:W-:Y:S01]  /*bf30*/  LEA.HI.X.SX32 R163, R98.reuse, R2, 0x1, P6 ;  /* 0x0000000262a37211 */ /* 0x040fe200030f0eff */
[----:B------:R-:W-:Y:S01]  /*bf40*/  VIADD R96, R98, UR5 ;  /* 0x0000000562607c36 */ /* 0x000fe20008000000 */
[----:B---3--:R-:W-:Y:S01]  /*bf50*/  ISETP.LT.AND P2, PT, R100, UR7, !P0 ;  /* 0x0000000764007c0c */ /* 0x008fe2000c741270 */
[----:B------:R-:W3:Y:S01]  /*bf60*/  LDCU UR7, c[0x0][0x39c] ;  /* 0x00007380ff0777ac */ /* 0x000ee20008000800 */
[----:B------:R-:W-:Y:S01]  /*bf70*/  LOP3.LUT R100, R0, 0x4c, RZ, 0xfc, !PT ;  /* 0x0000004c00647812 */ /* 0x000fe200078efcff */
[----:B------:R5:W-:Y:S01]  /*bf80*/  @P3 STG.E.U16 desc[UR22][R162.64], R104 ;  /* 0x00000068a2003986 */ /* 0x000be2000c101516 */
[----:B----4-:R-:W-:-:S02]  /*bf90*/  LEA R164, P6, R96, R3, 0x1 ;  /* 0x0000000360a47211 */ /* 0x010fc400078c08ff */
[----:B0-----:R-:W-:Y:S01]  /*bfa0*/  ISETP.LT.AND P3, PT, R100, UR4, !P0 ;  /* 0x0000000464007c0c */ /* 0x001fe2000c761270 */
[----:B------:R-:W0:Y:S01]  /*bfb0*/  LDCU UR4, c[0x0][0x39c] ;  /* 0x00007380ff0477ac */ /* 0x000e220008000800 */
[C---:B------:R-:W-:Y:S01]  /*bfc0*/  VIADD R98, R96.reuse, UR5 ;  /* 0x0000000560627c36 */ /* 0x040fe20008000000 */
[-C--:B------:R-:W-:Y:S02]  /*bfd0*/  LEA.HI.X.SX32 R165, R96, R2.reuse, 0x1, P6 ;  /* 0x0000000260a57211 */ /* 0x080fe400030f0eff */
[----:B------:R-:W-:Y:S02]  /*bfe0*/  PRMT R102, R104, 0x7632, R102 ;  /* 0x0000763268667816 */ /* 0x000fe40000000066 */
[----:B------:R-:W-:Y:S01]  /*bff0*/  LOP3.LUT R100, R0, 0x4d, RZ, 0xfc, !PT ;  /* 0x0000004d00647812 */ /* 0x000fe200078efcff */
[C---:B------:R-:W-:Y:S01]  /*c000*/  VIADD R96, R98.reuse, UR5 ;  /* 0x0000000562607c36 */ /* 0x040fe20008000000 */
[-C--:B-1----:R-:W-:Y:S01]  /*c010*/  LEA R160, P6, R98, R3.reuse, 0x1 ;  /* 0x0000000362a07211 */ /* 0x082fe200078c08ff */
[----:B------:R1:W-:Y:S01]  /*c020*/  @P4 STG.E.U16 desc[UR22][R164.64], R102 ;  /* 0x00000066a4004986 */ /* 0x0003e2000c101516 */
[----:B--2---:R-:W-:Y:S01]  /*c030*/  ISETP.LT.AND P4, PT, R100, UR6, !P0 ;  /* 0x0000000664007c0c */ /* 0x004fe2000c781270 */
[----:B------:R-:W2:Y:S01]  /*c040*/  LDCU UR6, c[0x0][0x39c] ;  /* 0x00007380ff0677ac */ /* 0x000ea20008000800 */
[----:B------:R-:W-:Y:S01]  /*c050*/  LEA.HI.X.SX32 R161, R98, R2, 0x1, P6 ;  /* 0x0000000262a17211 */ /* 0x000fe200030f0eff */
[C---:B------:R-:W-:Y:S01]  /*c060*/  VIADD R98, R96.reuse, UR5 ;  /* 0x0000000560627c36 */ /* 0x040fe20008000000 */
[----:B-----5:R-:W-:-:S02]  /*c070*/  LEA R162, P6, R96, R3, 0x1 ;  /* 0x0000000360a27211 */ /* 0x020fc400078c08ff */
[----:B------:R-:W-:Y:S01]  /*c080*/  LOP3.LUT R100, R0, 0x4e, RZ, 0xfc, !PT ;  /* 0x0000004e00647812 */ /* 0x000fe200078efcff */
[----:B------:R4:W-:Y:S01]  /*c090*/  @P5 STG.E.U16 desc[UR22][R160.64], R106 ;  /* 0x0000006aa0005986 */ /* 0x0009e2000c101516 */
[-C--:B------:R-:W-:Y:S02]  /*c0a0*/  LEA.HI.X.SX32 R163, R96, R2.reuse, 0x1, P6 ;  /* 0x0000000260a37211 */ /* 0x080fe400030f0eff */
[----:B0-----:R-:W-:Y:S01]  /*c0b0*/  ISETP.LT.AND P5, PT, R100, UR4, !P0 ;  /* 0x0000000464007c0c */ /* 0x001fe2000c7a1270 */
[----:B------:R-:W0:Y:S01]  /*c0c0*/  LDCU UR4, c[0x0][0x39c] ;  /* 0x00007380ff0477ac */ /* 0x000e220008000800 */
[----:B-1----:R-:W-:Y:S02]  /*c0d0*/  PRMT R102, R106, 0x7632, R102 ;  /* 0x000076326a667816 */ /* 0x002fe40000000066 */
[-C--:B------:R-:W-:Y:S02]  /*c0e0*/  LEA R164, P6, R98, R3.reuse, 0x1 ;  /* 0x0000000362a47211 */ /* 0x080fe400078c08ff */
        /* <DEDUP_REMOVED lines=9> */
[----:B--2---:R-:W-:Y:S01]  /*c180*/  ISETP.LT.AND P3, PT, R100, UR6, !P0 ;  /* 0x0000000664007c0c */ /* 0x004fe2000c761270 */
[----:B------:R-:W2:Y:S01]  /*c190*/  LDCU UR6, c[0x0][0x39c] ;  /* 0x00007380ff0677ac */ /* 0x000ea20008000800 */
[C---:B------:R-:W-:Y:S01]  /*c1a0*/  VIADD R98, R96.reuse, UR5 ;  /* 0x0000000560627c36 */ /* 0x040fe20008000000 */
[-C--:B------:R-:W-:Y:S02]  /*c1b0*/  LEA.HI.X.SX32 R161, R96, R2.reuse, 0x1, P6 ;  /* 0x0000000260a17211 */ /* 0x080fe400030f0eff */
[----:B-1----:R-:W-:Y:S02]  /*c1c0*/  PRMT R102, R108, 0x7632, R102 ;  /* 0x000076326c667816 */ /* 0x002fe40000000066 */
[----:B------:R-:W-:Y:S01]  /*c1d0*/  LOP3.LUT R100, R0, 0x51, RZ, 0xfc, !PT ;  /* 0x0000005100647812 */ /* 0x000fe200078efcff */
[C---:B------:R-:W-:Y:S01]  /*c1e0*/  VIADD R96, R98.reuse, UR5 ;  /* 0x0000000562607c36 */ /* 0x040fe20008000000 */
[-C--:B------:R-:W-:Y:S01]  /*c1f0*/  LEA R162, P6, R98, R3.reuse, 0x1 ;  /* 0x0000000362a27211 */ /* 0x080fe200078c08ff */
[----:B------:R1:W-:Y:S01]  /*c200*/  @P4 STG.E.U16 desc[UR22][R160.64], R102 ;  /* 0x00000066a0004986 */ /* 0x0003e2000c101516 */
[----:B0-----:R-:W-:Y:S01]  /*c210*/  ISETP.LT.AND P4, PT, R100, UR4, !P0 ;  /* 0x0000000464007c0c */ /* 0x001fe2000c781270 */
[----:B------:R-:W0:Y:S01]  /*c220*/  LDCU UR4, c[0x0][0x39c] ;  /* 0x00007380ff0477ac */ /* 0x000e220008000800 */
[----:B------:R-:W-:Y:S01]  /*c230*/  LEA.HI.X.SX32 R163, R98, R2, 0x1, P6 ;  /* 0x0000000262a37211 */ /* 0x000fe200030f0eff */
[C---:B------:R-:W-:Y:S01]  /*c240*/  VIADD R98, R96.reuse, UR5 ;  /* 0x0000000560627c36 */ /* 0x040fe20008000000 */
[----:B-----5:R-:W-:-:S02]  /*c250*/  LEA R164, P6, R96, R3, 0x1 ;  /* 0x0000000360a47211 */ /* 0x020fc400078c08ff */
[----:B------:R-:W-:Y:S01]  /*c260*/  LOP3.LUT R100, R0, 0x52, RZ, 0xfc, !PT ;  /* 0x0000005200647812 */ /* 0x000fe200078efcff */
[----:B------:R4:W-:Y:S01]  /*c270*/  @P5 STG.E.U16 desc[UR22][R162.64], R110 ;  /* 0x0000006ea2005986 */ /* 0x0009e2000c101516 */
[-C--:B------:R-:W-:Y:S02]  /*c280*/  LEA.HI.X.SX32 R165, R96, R2.reuse, 0x1, P6 ;  /* 0x0000000260a57211 */ /* 0x080fe400030f0eff */
[----:B--2---:R-:W-:Y:S01]  /*c290*/  ISETP.LT.AND P5, PT, R100, UR6, !P0 ;  /* 0x0000000664007c0c */ /* 0x004fe2000c7a1270 */
[----:B------:R-:W2:Y:S01]  /*c2a0*/  LDCU UR6, c[0x0][0x39c] ;  /* 0x00007380ff0677ac */ /* 0x000ea20008000800 */
        /* <DEDUP_REMOVED lines=15> */
[----:B-1----:R-:W-:Y:S02]  /*c3a0*/  PRMT R102, R112, 0x7632, R102 ;  /* 0x0000763270667816 */ /* 0x002fe40000000066 */
[----:B------:R-:W-:Y:S01]  /*c3b0*/  LOP3.LUT R100, R0, 0x55, RZ, 0xfc, !PT ;  /* 0x0000005500647812 */ /* 0x000fe200078efcff */
[C---:B------:R-:W-:Y:S01]  /*c3c0*/  VIADD R96, R98.reuse, UR5 ;  /* 0x0000000562607c36 */ /* 0x040fe20008000000 */
[-C--:B------:R-:W-:Y:S01]  /*c3d0*/  LEA R164, P6, R98, R3.reuse, 0x1 ;  /* 0x0000000362a47211 */ /* 0x080fe200078c08ff */
        /* <DEDUP_REMOVED lines=119> */
[----:B------:R-:W-:Y:S01]  /*cb50*/  LEA R160, P6, R98, R3, 0x1 ;  /* 0x0000000362a07211 */ /* 0x000fe200078c08ff */
[----:B------:R1:W-:Y:S01]  /*cb60*/  @P4 STG.E.U16 desc[UR22][R164.64], R102 ;  /* 0x00000066a4004986 */ /* 0x0003e2000c101516 */
[----:B--2---:R-:W-:Y:S01]  /*cb70*/  ISETP.LT.AND P4, PT, R100, UR6, !P0 ;  /* 0x0000000664007c0c */ /* 0x004fe2000c781270 */
[----:B------:R-:W2:Y:S01]  /*cb80*/  LDCU UR6, c[0x0][0x39c] ;  /* 0x00007380ff0677ac */ /* 0x000ea20008000800 */
[----:B------:R-:W-:Y:S01]  /*cb90*/  LEA.HI.X.SX32 R161, R98, R2, 0x1, P6 ;  /* 0x0000000262a17211 */ /* 0x000fe200030f0eff */
[----:B------:R-:W-:Y:S01]  /*cba0*/  VIADD R98, R96, UR5 ;  /* 0x0000000560627c36 */ /* 0x000fe20008000000 */
[----:B------:R-:W-:-:S02]  /*cbb0*/  PRMT R104, R130, 0x7610, R104 ;  /* 0x0000761082687816 */ /* 0x000fc40000000068 */
[-C--:B-----5:R-:W-:Y:S02]  /*cbc0*/  LEA R162, P6, R96, R3.reuse, 0x1 ;  /* 0x0000000360a27211 */ /* 0x0a0fe400078c08ff */
[----:B------:R-:W-:Y:S01]  /*cbd0*/  LOP3.LUT R100, R0, 0x66, RZ, 0xfc, !PT ;  /* 0x0000006600647812 */ /* 0x000fe200078efcff */
[----:B------:R4:W-:Y:S01]  /*cbe0*/  @P5 STG.E.U16 desc[UR22][R160.64], R104 ;  /* 0x00000068a0005986 */ /* 0x0009e2000c101516 */
[----:B------:R-:W-:Y:S02]  /*cbf0*/  LEA.HI.X.SX32 R163, R96, R2, 0x1, P6 ;  /* 0x0000000260a37211 */ /* 0x000fe400030f0eff */
[----:B-1----:R-:W-:Y:S02]  /*cc00*/  PRMT R102, R130, 0x7632, R102 ;  /* 0x0000763282667816 */ /* 0x002fe40000000066 */
[----:B0-----:R-:W-:Y:S01]  /*cc10*/  ISETP.LT.AND P5, PT, R100, UR4, !P0 ;  /* 0x0000000464007c0c */ /* 0x001fe2000c7a1270 */
[----:B------:R-:W0:Y:S01]  /*cc20*/  LDCU UR4, c[0x0][0x39c] ;  /* 0x00007380ff0477ac */ /* 0x000e220008000800 */
[----:B------:R-:W-:-:S02]  /*cc30*/  LEA R130, P6, R98, R3, 0x1 ;  /* 0x0000000362827211 */ /* 0x000fc400078c08ff */
[----:B------:R-:W-:Y:S01]  /*cc40*/  LOP3.LUT R100, R0, 0x67, RZ, 0xfc, !PT ;  /* 0x0000006700647812 */ /* 0x000fe200078efcff */
[----:B------:R1:W-:Y:S01]  /*cc50*/  @P2 STG.E.U16 desc[UR22][R162.64], R102 ;  /* 0x00000066a2002986 */ /* 0x0003e2000c101516 */
[CC--:B------:R-:W-:Y:S01]  /*cc60*/  LEA.HI.X.SX32 R131, R98.reuse, R2.reuse, 0x1, P6 ;  /* 0x0000000262837211 */ /* 0x0c0fe200030f0eff */
[----:B------:R-:W-:Y:S01]  /*cc70*/  VIADD R96, R98, UR5 ;  /* 0x0000000562607c36 */ /* 0x000fe20008000000 */
[----:B----4-:R-:W-:Y:S02]  /*cc80*/  PRMT R104, R132, 0x7610, R104 ;  /* 0x0000761084687816 */ /* 0x010fe40000000068 */
[----:B---3--:R-:W-:Y:S01]  /*cc90*/  ISETP.LT.AND P2, PT, R100, UR7, !P0 ;  /* 0x0000000764007c0c */ /* 0x008fe2000c741270 */
[----:B------:R-:W-:Y:S01]  /*cca0*/  VIADD R98, R96, UR5 ;  /* 0x0000000560627c36 */ /* 0x000fe20008000000 */
[----:B------:R-:W-:Y:S01]  /*ccb0*/  LOP3.LUT R100, R0, 0x68, RZ, 0xfc, !PT ;  /* 0x0000006800647812 */ /* 0x000fe200078efcff */
[----:B------:R3:W-:Y:S01]  /*ccc0*/  @P3 STG.E.U16 desc[UR22][R130.64], R104 ;  /* 0x0000006882003986 */ /* 0x0007e2000c101516 */
[----:B------:R-:W-:Y:S01]  /*ccd0*/  LEA R160, P6, R96, R3, 0x1 ;  /* 0x0000000360a07211 */ /* 0x000fe200078c08ff */
[----:B------:R-:W4:Y:S01]  /*cce0*/  LDCU UR7, c[0x0][0x39c] ;  /* 0x00007380ff0777ac */ /* 0x000f220008000800 */
[----:B--2---:R-:W-:Y:S01]  /*ccf0*/  ISETP.LT.AND P3, PT, R100, UR6, !P0 ;  /* 0x0000000664007c0c */ /* 0x004fe2000c761270 */
[----:B------:R-:W2:Y:S01]  /*cd00*/  LDCU UR6, c[0x0][0x39c] ;  /* 0x00007380ff0677ac */ /* 0x000ea20008000800 */
[----:B------:R-:W-:-:S02]  /*cd10*/  LEA.HI.X.SX32 R161, R96, R2, 0x1, P6 ;  /* 0x0000000260a17211 */ /* 0x000fc400030f0eff */
[----:B-1----:R-:W-:Y:S02]  /*cd20*/  PRMT R102, R132, 0x7632, R102 ;  /* 0x0000763284667816 */ /* 0x002fe40000000066 */
[----:B------:R-:W-:Y:S01]  /*cd30*/  LOP3.LUT R100, R0, 0x69, RZ, 0xfc, !PT ;  /* 0x0000006900647812 */ /* 0x000fe200078efcff */
[C---:B------:R-:W-:Y:S01]  /*cd40*/  VIADD R96, R98.reuse, UR5 ;  /* 0x0000000562607c36 */ /* 0x040fe20008000000 */
[----:B------:R-:W-:Y:S01]  /*cd50*/  LEA R132, P6, R98, R3, 0x1 ;  /* 0x0000000362847211 */ /* 0x000fe200078c08ff */
[----:B------:R1:W-:Y:S01]  /*cd60*/  @P4 STG.E.U16 desc[UR22][R160.64], R102 ;  /* 0x00000066a0004986 */ /* 0x0003e2000c101516 */
[----:B0-----:R-:W-:Y:S01]  /*cd70*/  ISETP.LT.AND P4, PT, R100, UR4, !P0 ;  /* 0x0000000464007c0c */ /* 0x001fe2000c781270 */
[----:B------:R-:W0:Y:S01]  /*cd80*/  LDCU UR4, c[0x0][0x39c] ;  /* 0x00007380ff0477ac */ /* 0x000e220008000800 */
[----:B------:R-:W-:Y:S01]  /*cd90*/  LEA.HI.X.SX32 R133, R98, R2, 0x1, P6 ;  /* 0x0000000262857211 */ /* 0x000fe200030f0eff */
[----:B------:R-:W-:Y:S01]  /*cda0*/  VIADD R98, R96, UR5 ;  /* 0x0000000560627c36 */ /* 0x000fe20008000000 */
[----:B---3--:R-:W-:-:S02]  /*cdb0*/  PRMT R104, R134, 0x7610, R104 ;  /* 0x0000761086687816 */ /* 0x008fc40000000068 */
[-C--:B------:R-:W-:Y:S02]  /*cdc0*/  LEA R130, P6, R96, R3.reuse, 0x1 ;  /* 0x0000000360827211 */ /* 0x080fe400078c08ff */
[----:B------:R-:W-:Y:S01]  /*cdd0*/  LOP3.LUT R100, R0, 0x6a, RZ, 0xfc, !PT ;  /* 0x0000006a00647812 */ /* 0x000fe200078efcff */
[----:B------:R3:W-:Y:S01]  /*cde0*/  @P5 STG.E.U16 desc[UR22][R132.64], R104 ;  /* 0x0000006884005986 */ /* 0x0007e2000c101516 */
[----:B------:R-:W-:Y:S02]  /*cdf0*/  LEA.HI.X.SX32 R131, R96, R2, 0x1, P6 ;  /* 0x0000000260837211 */ /* 0x000fe400030f0eff */
[----:B-1----:R-:W-:Y:S02]  /*ce00*/  PRMT R102, R134, 0x7632, R102 ;  /* 0x0000763286667816 */ /* 0x002fe40000000066 */
[----:B--2---:R-:W-:Y:S01]  /*ce10*/  ISETP.LT.AND P5, PT, R100, UR6, !P0 ;  /* 0x0000000664007c0c */ /* 0x004fe2000c7a1270 */
[----:B------:R-:W1:Y:S01]  /*ce20*/  LDCU UR6, c[0x0][0x39c] ;  /* 0x00007380ff0677ac */ /* 0x000e620008000800 */
[----:B------:R-:W-:-:S02]  /*ce30*/  LEA R134, P6, R98, R3, 0x1 ;  /* 0x0000000362867211 */ /* 0x000fc400078c08ff */
[----:B------:R-:W-:Y:S01]  /*ce40*/  LOP3.LUT R100, R0, 0x6b, RZ, 0xfc, !PT ;  /* 0x0000006b00647812 */ /* 0x000fe200078efcff */
[----:B------:R2:W-:Y:S01]  /*ce50*/  @P2 STG.E.U16 desc[UR22][R130.64], R102 ;  /* 0x0000006682002986 */ /* 0x0005e2000c101516 */
[CC--:B------:R-:W-:Y:S01]  /*ce60*/  LEA.HI.X.SX32 R135, R98.reuse, R2.reuse, 0x1, P6 ;  /* 0x0000000262877211 */ /* 0x0c0fe200030f0eff */
[----:B------:R-:W-:Y:S01]  /*ce70*/  VIADD R96, R98, UR5 ;  /* 0x0000000562607c36 */ /* 0x000fe20008000000 */
[----:B----4-:R-:W-:Y:S01]  /*ce80*/  ISETP.LT.AND P2, PT, R100, UR7, !P0 ;  /* 0x0000000764007c0c */ /* 0x010fe2000c741270 */
[----:B------:R-:W4:Y:S01]  /*ce90*/  LDCU UR7, c[0x0][0x39c] ;  /* 0x00007380ff0777ac */ /* 0x000f220008000800 */
[----:B------:R-:W-:Y:S01]  /*cea0*/  LOP3.LUT R100, R0, 0x6c, RZ, 0xfc, !PT ;  /* 0x0000006c00647812 */ /* 0x000fe200078efcff */
[----:B------:R5:W-:Y:S01]  /*ceb0*/  @P3 STG.E.U16 desc[UR22][R134.64], R136 ;  /* 0x0000008886003986 */ /* 0x000be2000c101516 */
[----:B---3--:R-:W-:Y:S02]  /*cec0*/  LEA R132, P6, R96, R3, 0x1 ;  /* 0x0000000360847211 */ /* 0x008fe400078c08ff */
[----:B0-----:R-:W-:Y:S01]  /*ced0*/  ISETP.LT.AND P3, PT, R100, UR4, !P0 ;  /* 0x0000000464007c0c */ /* 0x001fe2000c761270 */
[----:B------:R-:W0:Y:S01]  /*cee0*/  LDCU UR4, c[0x0][0x39c] ;  /* 0x00007380ff0477ac */ /* 0x000e220008000800 */
[C---:B------:R-:W-:Y:S01]  /*cef0*/  VIADD R98, R96.reuse, UR5 ;  /* 0x0000000560627c36 */ /* 0x040fe20008000000 */
[----:B------:R-:W-:-:S02]  /*cf00*/  LEA.HI.X.SX32 R133, R96, R2, 0x1, P6 ;  /* 0x0000000260857211 */ /* 0x000fc400030f0eff */
[----:B--2---:R-:W-:Y:S02]  /*cf10*/  PRMT R102, R136, 0x7632, R102 ;  /* 0x0000763288667816 */ /* 0x004fe40000000066 */
        /* <DEDUP_REMOVED lines=14> */
[----:B--2---:R-:W-:Y:S02]  /*d000*/  PRMT R102, R138, 0x7632, R102 ;  /* 0x000076328a667816 */ /* 0x004fe40000000066 */
[-C--:B------:R-:W-:Y:S02]  /*d010*/  LEA R132, P6, R98, R3.reuse, 0x1 ;  /* 0x0000000362847211 */ /* 0x080fe400078c08ff */
[----:B------:R-:W-:Y:S01]  /*d020*/  LOP3.LUT R100, R0, 0x6f, RZ, 0xfc, !PT ;  /* 0x0000006f00647812 */ /* 0x000fe200078efcff */
[----:B------:R2:W-:Y:S01]  /*d030*/  @P2 STG.E.U16 desc[UR22][R134.64], R102 ;  /* 0x0000006686002986 */ /* 0x0005e2000c101516 */
[C---:B------:R-:W-:Y:S01]  /*d040*/  LEA.HI.X.SX32 R133, R98.reuse, R2, 0x1, P6 ;  /* 0x0000000262857211 */ /* 0x040fe200030f0eff */
[----:B------:R-:W-:Y:S01]  /*d050*/  VIADD R96, R98, UR5 ;  /* 0x0000000562607c36 */ /* 0x000fe20008000000 */
[----:B----4-:R-:W-:Y:S01]  /*d060*/  ISETP.LT.AND P2, PT, R100, UR7, !P0 ;  /* 0x0000000764007c0c */ /* 0x010fe2000c741270 */
[----:B------:R-:W4:Y:S01]  /*d070*/  LDCU UR7, c[0x0][0x39c] ;  /* 0x00007380ff0777ac */ /* 0x000f220008000800 */
[----:B------:R-:W-:Y:S01]  /*d080*/  LOP3.LUT R100, R0, 0x70, RZ, 0xfc, !PT ;  /* 0x0000007000647812 */ /* 0x000fe200078efcff */
[----:B------:R5:W-:Y:S01]  /*d090*/  @P3 STG.E.U16 desc[UR22][R132.64], R140 ;  /* 0x0000008c84003986 */ /* 0x000be2000c101516 */
[----:B---3--:R-:W-:-:S02]  /*d0a0*/  LEA R130, P6, R96, R3, 0x1 ;  /* 0x0000000360827211 */ /* 0x008fc400078c08ff */
[----:B-1----:R-:W-:Y:S01]  /*d0b0*/  ISETP.LT.AND P3, PT, R100, UR6, !P0 ;  /* 0x0000000664007c0c */ /* 0x002fe2000c761270 */
[----:B------:R-:W1:Y:S01]  /*d0c0*/  LDCU UR6, c[0x0][0x39c] ;  /* 0x00007380ff0677ac */ /* 0x000e620008000800 */
[C---:B------:R-:W-:Y:S01]  /*d0d0*/  VIADD R98, R96.reuse, UR5 ;  /* 0x0000000560627c36 */ /* 0x040fe20008000000 */
[-C--:B------:R-:W-:Y:S02]  /*d0e0*/  LEA.HI.X.SX32 R131, R96, R2.reuse, 0x1, P6 ;  /* 0x0000000260837211 */ /* 0x080fe400030f0eff */
[----:B--2---:R-:W-:Y:S02]  /*d0f0*/  PRMT R102, R140, 0x7632, R102 ;  /* 0x000076328c667816 */ /* 0x004fe40000000066 */
        /* <DEDUP_REMOVED lines=12> */
[----:B-1----:R-:W-:Y:S01]  /*d1c0*/  ISETP.LT.AND P5, PT, R100, UR6, !P0 ;  /* 0x0000000664007c0c */ /* 0x002fe2000c7a1270 */
[----:B------:R-:W1:Y:S01]  /*d1d0*/  LDCU UR6, c[0x0][0x39c] ;  /* 0x00007380ff0677ac */ /* 0x000e620008000800 */
        /* <DEDUP_REMOVED lines=11> */
[----:B0-----:R-:W-:Y:S01]  /*d290*/  ISETP.LT.AND P3, PT, R100, UR4, !P0 ;  /* 0x0000000464007c0c */ /* 0x001fe2000c761270 */
[----:B------:R-:W0:Y:S01]  /*d2a0*/  LDCU UR4, c[0x0][0x39c] ;  /* 0x00007380ff0477ac */ /* 0x000e220008000800 */
[C---:B------:R-:W-:Y:S01]  /*d2b0*/  VIADD R98, R96.reuse, UR5 ;  /* 0x0000000560627c36 */ /* 0x040fe20008000000 */
[-C--:B------:R-:W-:Y:S02]  /*d2c0*/  LEA.HI.X.SX32 R135, R96, R2.reuse, 0x1, P6 ;  /* 0x0000000260877211 */ /* 0x080fe400030f0eff */
        /* <DEDUP_REMOVED lines=127> */
[----:B-----5:R-:W-:Y:S01]  /*dac0*/  LEA.HI.X.SX32 R129, R98, R2, 0x1, P6 ;  /* 0x0000000262817211 */ /* 0x020fe200030f0eff */
[C---:B------:R-:W-:Y:S01]  /*dad0*/  VIADD R98, R96.reuse, UR5 ;  /* 0x0000000560627c36 */ /* 0x040fe20008000000 */
[----:B------:R-:W-:-:S02]  /*dae0*/  LEA R130, P6, R96, R3, 0x1 ;  /* 0x0000000360827211 */ /* 0x000fc400078c08ff */
[----:B------:R-:W-:Y:S01]  /*daf0*/  LOP3.LUT R100, R0, 0x86, RZ, 0xfc, !PT ;  /* 0x0000008600647812 */ /* 0x000fe200078efcff */
[----:B------:R3:W-:Y:S01]  /*db00*/  @P5 STG.E.U16 desc[UR22][R128.64], R127 ;  /* 0x0000007f80005986 */ /* 0x0007e2000c101516 */
[-C--:B------:R-:W-:Y:S02]  /*db10*/  LEA.HI.X.SX32 R131, R96, R2.reuse, 0x1, P6 ;  /* 0x0000000260837211 */ /* 0x080fe400030f0eff */
[----:B0-----:R-:W-:Y:S01]  /*db20*/  ISETP.LT.AND P5, PT, R100, UR4, !P0 ;  /* 0x0000000464007c0c */ /* 0x001fe2000c7a1270 */
[----:B------:R-:W0:Y:S01]  /*db30*/  LDCU UR4, c[0x0][0x39c] ;  /* 0x00007380ff0477ac */ /* 0x000e220008000800 */
[----:B--2---:R-:W-:Y:S02]  /*db40*/  PRMT R102, R127, 0x7632, R102 ;  /* 0x000076327f667816 */ /* 0x004fe40000000066 */
[----:B------:R-:W-:Y:S02]  /*db50*/  LEA R126, P6, R98, R3, 0x1 ;  /* 0x00000003627e7211 */ /* 0x000fe400078c08ff */
[----:B------:R-:W-:Y:S01]  /*db60*/  LOP3.LUT R100, R0, 0x87, RZ, 0xfc, !PT ;  /* 0x0000008700647812 */ /* 0x000fe200078efcff */
[----:B------:R2:W-:Y:S01]  /*db70*/  @P2 STG.E.U16 desc[UR22][R130.64], R102 ;  /* 0x0000006682002986 */ /* 0x0005e2000c101516 */
[C---:B------:R-:W-:Y:S01]  /*db80*/  VIADD R96, R98.reuse, UR5 ;  /* 0x0000000562607c36 */ /* 0x040fe20008000000 */
[----:B---3--:R-:W-:-:S02]  /*db90*/  LEA.HI.X.SX32 R127, R98, R2, 0x1, P6 ;  /* 0x00000002627f7211 */ /* 0x008fc400030f0eff */
[----:B----4-:R-:W-:Y:S01]  /*dba0*/  ISETP.LT.AND P2, PT, R100, UR7, !P0 ;  /* 0x0000000764007c0c */ /* 0x010fe2000c741270 */
[----:B------:R-:W-:Y:S01]  /*dbb0*/  VIADD R98, R96, UR5 ;  /* 0x0000000560627c36 */ /* 0x000fe20008000000 */
[----:B------:R-:W-:Y:S01]  /*dbc0*/  LOP3.LUT R100, R0, 0x88, RZ, 0xfc, !PT ;  /* 0x0000008800647812 */ /* 0x000fe200078efcff */
[----:B------:R3:W-:Y:S01]  /*dbd0*/  @P3 STG.E.U16 desc[UR22][R126.64], R125 ;  /* 0x0000007d7e003986 */ /* 0x0007e2000c101516 */
[----:B------:R-:W-:Y:S01]  /*dbe0*/  LEA R128, P6, R96, R3, 0x1 ;  /* 0x0000000360807211 */ /* 0x000fe200078c08ff */
[----:B------:R-:W4:Y:S01]  /*dbf0*/  LDCU UR7, c[0x0][0x39c] ;  /* 0x00007380ff0777ac */ /* 0x000f220008000800 */
[----:B-1----:R-:W-:Y:S01]  /*dc00*/  ISETP.LT.AND P3, PT, R100, UR6, !P0 ;  /* 0x0000000664007c0c */ /* 0x002fe2000c761270 */
[----:B------:R-:W1:Y:S01]  /*dc10*/  LDCU UR6, c[0x0][0x39c] ;  /* 0x00007380ff0677ac */ /* 0x000e620008000800 */
[----:B------:R-:W-:Y:S02]  /*dc20*/  LEA.HI.X.SX32 R129, R96, R2, 0x1, P6 ;  /* 0x0000000260817211 */ /* 0x000fe400030f0eff */
[----:B--2---:R-:W-:-:S02]  /*dc30*/  PRMT R102, R125, 0x7632, R102 ;  /* 0x000076327d667816 */ /* 0x004fc40000000066 */
[----:B------:R-:W-:Y:S01]  /*dc40*/  LOP3.LUT R100, R0, 0x89, RZ, 0xfc, !PT ;  /* 0x0000008900647812 */ /* 0x000fe200078efcff */
[C---:B------:R-:W-:Y:S01]  /*dc50*/  VIADD R96, R98.reuse, UR5 ;  /* 0x0000000562607c36 */ /* 0x040fe20008000000 */
[-C--:B------:R-:W-:Y:S01]  /*dc60*/  LEA R124, P6, R98, R3.reuse, 0x1 ;  /* 0x00000003627c7211 */ /* 0x080fe200078c08ff */
[----:B------:R2:W-:Y:S01]  /*dc70*/  @P4 STG.E.U16 desc[UR22][R128.64], R102 ;  /* 0x0000006680004986 */ /* 0x0005e2000c101516 */
[----:B0-----:R-:W-:Y:S01]  /*dc80*/  ISETP.LT.AND P4, PT, R100, UR4, !P0 ;  /* 0x0000000464007c0c */ /* 0x001fe2000c781270 */
[----:B------:R-:W0:Y:S01]  /*dc90*/  LDCU UR4, c[0x0][0x39c] ;  /* 0x00007380ff0477ac */ /* 0x000e220008000800 */
[-C--:B---3--:R-:W-:Y:S01]  /*dca0*/  LEA.HI.X.SX32 R125, R98, R2.reuse, 0x1, P6 ;  /* 0x00000002627d7211 */ /* 0x088fe200030f0eff */
[C---:B------:R-:W-:Y:S01]  /*dcb0*/  VIADD R98, R96.reuse, UR5 ;  /* 0x0000000560627c36 */ /* 0x040fe20008000000 */
[----:B------:R-:W-:Y:S02]  /*dcc0*/  LEA R126, P6, R96, R3, 0x1 ;  /* 0x00000003607e7211 */ /* 0x000fe400078c08ff */
[----:B------:R-:W-:Y:S01]  /*dcd0*/  LOP3.LUT R100, R0, 0x8a, RZ, 0xfc, !PT ;  /* 0x0000008a00647812 */ /* 0x000fe200078efcff */
[----:B------:R3:W-:Y:S01]  /*dce0*/  @P5 STG.E.U16 desc[UR22][R124.64], R123 ;  /* 0x0000007b7c005986 */ /* 0x0007e2000c101516 */
[----:B------:R-:W-:-:S02]  /*dcf0*/  LEA.HI.X.SX32 R127, R96, R2, 0x1, P6 ;  /* 0x00000002607f7211 */ /* 0x000fc400030f0eff */
[----:B-1----:R-:W-:Y:S01]  /*dd00*/  ISETP.LT.AND P5, PT, R100, UR6, !P0 ;  /* 0x0000000664007c0c */ /* 0x002fe2000c7a1270 */
[----:B------:R-:W1:Y:S01]  /*dd10*/  LDCU UR6, c[0x0][0x39c] ;  /* 0x00007380ff0677ac */ /* 0x000e620008000800 */
[----:B--2---:R-:W-:Y:S02]  /*dd20*/  PRMT R102, R123, 0x7632, R102 ;  /* 0x000076327b667816 */ /* 0x004fe40000000066 */
[-C--:B------:R-:W-:Y:S02]  /*dd30*/  LEA R122, P6, R98, R3.reuse, 0x1 ;  /* 0x00000003627a7211 */ /* 0x080fe400078c08ff */
[----:B------:R-:W-:Y:S01]  /*dd40*/  LOP3.LUT R100, R0, 0x8b, RZ, 0xfc, !PT ;  /* 0x0000008b00647812 */ /* 0x000fe200078efcff */
[----:B------:R2:W-:Y:S01]  /*dd50*/  @P2 STG.E.U16 desc[UR22][R126.64], R102 ;  /* 0x000000667e002986 */ /* 0x0005e2000c101516 */
[C---:B------:R-:W-:Y:S01]  /*dd60*/  VIADD R96, R98.reuse, UR5 ;  /* 0x0000000562607c36 */ /* 0x040fe20008000000 */
[-C--:B---3--:R-:W-:Y:S02]  /*dd70*/  LEA.HI.X.SX32 R123, R98, R2.reuse, 0x1, P6 ;  /* 0x00000002627b7211 */ /* 0x088fe400030f0eff */
[----:B----4-:R-:W-:Y:S01]  /*dd80*/  ISETP.LT.AND P2, PT, R100, UR7, !P0 ;  /* 0x0000000764007c0c */ /* 0x010fe2000c741270 */
[----:B------:R-:W-:Y:S01]  /*dd90*/  VIADD R98, R96, UR5 ;  /* 0x0000000560627c36 */ /* 0x000fe20008000000 */
[----:B------:R-:W-:Y:S01]  /*dda0*/  LOP3.LUT R100, R0, 0x8c, RZ, 0xfc, !PT ;  /* 0x0000008c00647812 */ /* 0x000fe200078efcff */
[----:B------:R3:W-:Y:S01]  /*ddb0*/  @P3 STG.E.U16 desc[UR22][R122.64], R121 ;  /* 0x000000797a003986 */ /* 0x0007e2000c101516 */
[----:B------:R-:W-:Y:S01]  /*ddc0*/  LEA R124, P6, R96, R3, 0x1 ;  /* 0x00000003607c7211 */ /* 0x000fe200078c08ff */
[----:B------:R-:W4:Y:S01]  /*ddd0*/  LDCU UR7, c[0x0][0x39c] ;  /* 0x00007380ff0777ac */ /* 0x000f220008000800 */
[----:B0-----:R-:W-:Y:S01]  /*dde0*/  ISETP.LT.AND P3, PT, R100, UR4, !P0 ;  /* 0x0000000464007c0c */ /* 0x001fe2000c761270 */
[----:B------:R-:W0:Y:S01]  /*ddf0*/  LDCU UR4, c[0x0][0x39c] ;  /* 0x00007380ff0477ac */ /* 0x000e220008000800 */
        /* <DEDUP_REMOVED lines=8> */
[----:B---3--:R-:W-:Y:S01]  /*de80*/  LEA.HI.X.SX32 R121, R98, R2, 0x1, P6 ;  /* 0x0000000262797211 */ /* 0x008fe200030f0eff */
        /* <DEDUP_REMOVED lines=124> */
[----:B------:R-:W-:Y:S01]  /*e650*/  LEA.HI.X.SX32 R107, R96, R2, 0x1, P6 ;  /* 0x00000002606b7211 */ /* 0x000fe200030f0eff */
[----:B------:R-:W-:Y:S01]  /*e660*/  VIADD R96, R98, UR5 ;  /* 0x0000000562607c36 */ /* 0x000fe20008000000 */
[----:B0-----:R-:W-:Y:S01]  /*e670*/  ISETP.LT.AND P5, PT, R100, UR4, !P0 ;  /* 0x0000000464007c0c */ /* 0x001fe2000c7a1270 */
[----:B------:R-:W0:Y:S01]  /*e680*/  LDCU UR4, c[0x0][0x39c] ;  /* 0x00007380ff0477ac */ /* 0x000e220008000800 */
[----:B--2---:R-:W-:Y:S02]  /*e690*/  LEA R102, P6, R98, R3, 0x1 ;  /* 0x0000000362667211 */ /* 0x004fe400078c08ff */
[----:B------:R-:W-:Y:S02]  /*e6a0*/  LOP3.LUT R100, R0, 0x9f, RZ, 0xfc, !PT ;  /* 0x0000009f00647812 */ /* 0x000fe400078efcff */
[----:B---3--:R-:W-:-:S02]  /*e6b0*/  PRMT R105, R103, 0x7632, R105 ;  /* 0x0000763267697816 */ /* 0x008fc40000000069 */
[-C--:B------:R-:W-:Y:S01]  /*e6c0*/  LEA.HI.X.SX32 R103, R98, R2.reuse, 0x1, P6 ;  /* 0x0000000262677211 */ /* 0x080fe200030f0eff */
[----:B------:R-:W-:Y:S02]  /*e6d0*/  VIADD R98, R96, UR5 ;  /* 0x0000000560627c36 */ /* 0x000fe40008000000 */
[----:B------:R2:W-:Y:S01]  /*e6e0*/  @P2 STG.E.U16 desc[UR22][R106.64], R105 ;  /* 0x000000696a002986 */ /* 0x0005e2000c101516 */
[----:B----4-:R-:W-:Y:S01]  /*e6f0*/  ISETP.LT.AND P2, PT, R100, UR7, !P0 ;  /* 0x0000000764007c0c */ /* 0x010fe2000c741270 */
[----:B------:R-:W3:Y:S01]  /*e700*/  LDCU UR7, c[0x0][0x39c] ;  /* 0x00007380ff0777ac */ /* 0x000ee20008000800 */
[----:B------:R-:W-:Y:S02]  /*e710*/  LEA R104, P6, R96, R3, 0x1 ;  /* 0x0000000360687211 */ /* 0x000fe400078c08ff */
[----:B------:R-:W-:Y:S01]  /*e720*/  LOP3.LUT R100, R0, 0xa0, RZ, 0xfc, !PT ;  /* 0x000000a000647812 */ /* 0x000fe200078efcff */
[----:B------:R4:W-:Y:S03]  /*e730*/  @P3 STG.E.U16 desc[UR22][R102.64], R101 ;  /* 0x0000006566003986 */ /* 0x0009e6000c101516 */
[----:B-1----:R-:W-:Y:S01]  /*e740*/  ISETP.LT.AND P3, PT, R100, UR6, !P0 ;  /* 0x0000000664007c0c */ /* 0x002fe2000c761270 */
[----:B------:R-:W1:Y:S01]  /*e750*/  LDCU UR6, c[0x0][0x39c] ;  /* 0x00007380ff0677ac */ /* 0x000e620008000800 */
[----:B--2---:R-:W-:-:S02]  /*e760*/  LEA.HI.X.SX32 R105, R96, R2, 0x1, P6 ;  /* 0x0000000260697211 */ /* 0x004fc400030f0eff */
[-C--:B------:R-:W-:Y:S02]  /*e770*/  LEA R100, P6, R98, R3.reuse, 0x1 ;  /* 0x0000000362647211 */ /* 0x080fe400078c08ff */
[----:B------:R-:W-:Y:S02]  /*e780*/  LOP3.LUT R96, R0, 0xa1, RZ, 0xfc, !PT ;  /* 0x000000a100607812 */ /* 0x000fe400078efcff */
[----:B----4-:R-:W-:Y:S02]  /*e790*/  PRMT R103, R101, 0x7632, R103 ;  /* 0x0000763265677816 */ /* 0x010fe40000000067 */
[C---:B------:R-:W-:Y:S01]  /*e7a0*/  LEA.HI.X.SX32 R101, R98.reuse, R2, 0x1, P6 ;  /* 0x0000000262657211 */ /* 0x040fe200030f0eff */
[----:B------:R-:W-:Y:S02]  /*e7b0*/  VIADD R98, R98, UR5 ;  /* 0x0000000562627c36 */ /* 0x000fe40008000000 */
[----:B------:R2:W-:Y:S01]  /*e7c0*/  @P4 STG.E.U16 desc[UR22][R104.64], R103 ;  /* 0x0000006768004986 */ /* 0x0005e2000c101516 */
[----:B0-----:R-:W-:Y:S01]  /*e7d0*/  ISETP.LT.AND P4, PT, R96, UR4, !P0 ;  /* 0x0000000460007c0c */ /* 0x001fe2000c781270 */
[----:B------:R-:W0:Y:S01]  /*e7e0*/  LDCU UR4, c[0x0][0x39c] ;  /* 0x00007380ff0477ac */ /* 0x000e220008000800 */
[C---:B------:R-:W-:Y:S01]  /*e7f0*/  VIADD R96, R98.reuse, UR5 ;  /* 0x0000000562607c36 */ /* 0x040fe20008000000 */
[----:B------:R4:W-:Y:S01]  /*e800*/  @P5 STG.E.U16 desc[UR22][R100.64], R99 ;  /* 0x0000006364005986 */ /* 0x0009e2000c101516 */
[----:B------:R-:W-:-:S04]  /*e810*/  LEA R102, P5, R98, R3, 0x1 ;  /* 0x0000000362667211 */ /* 0x000fc800078a08ff */
[-C--:B--2---:R-:W-:Y:S02]  /*e820*/  LEA.HI.X.SX32 R103, R98, R2.reuse, 0x1, P5 ;  /* 0x0000000262677211 */ /* 0x084fe400028f0eff */
[C---:B------:R-:W-:Y:S02]  /*e830*/  LEA R98, P6, R96.reuse, R3, 0x1 ;  /* 0x0000000360627211 */ /* 0x040fe400078c08ff */
[----:B------:R-:W-:Y:S02]  /*e840*/  PRMT R105, R99, 0x7632, R105 ;  /* 0x0000763263697816 */ /* 0x000fe40000000069 */
[C---:B----4-:R-:W-:Y:S01]  /*e850*/  LEA.HI.X.SX32 R99, R96.reuse, R2, 0x1, P6 ;  /* 0x0000000260637211 */ /* 0x050fe200030f0eff */
[----:B------:R-:W-:Y:S01]  /*e860*/  VIADD R96, R96, UR5 ;  /* 0x0000000560607c36 */ /* 0x000fe20008000000 */
[C---:B------:R-:W-:Y:S02]  /*e870*/  LOP3.LUT R106, R0.reuse, 0xa2, RZ, 0xfc, !PT ;  /* 0x000000a2006a7812 */ /* 0x040fe400078efcff */
[----:B------:R-:W-:Y:S01]  /*e880*/  LOP3.LUT R104, R0, 0xa3, RZ, 0xfc, !PT ;  /* 0x000000a300687812 */ /* 0x000fe200078efcff */
[----:B------:R2:W-:Y:S01]  /*e890*/  @P2 STG.E.U16 desc[UR22][R102.64], R105 ;  /* 0x0000006966002986 */ /* 0x0005e2000c101516 */
[----:B-1----:R-:W-:Y:S01]  /*e8a0*/  ISETP.LT.AND P5, PT, R106, UR6, !P0 ;  /* 0x000000066a007c0c */ /* 0x002fe2000c7a1270 */
[----:B------:R-:W1:Y:S01]  /*e8b0*/  LDCU UR6, c[0x0][0x39c] ;  /* 0x00007380ff0677ac */ /* 0x000e620008000800 */
[----:B---3--:R-:W-:Y:S01]  /*e8c0*/  ISETP.LT.AND P2, PT, R104, UR7, !P0 ;  /* 0x0000000768007c0c */ /* 0x008fe2000c741270 */
[----:B------:R-:W-:Y:S01]  /*e8d0*/  VIADD R104, R96, UR5 ;  /* 0x0000000560687c36 */ /* 0x000fe20008000000 */
[----:B------:R-:W-:-:S02]  /*e8e0*/  LOP3.LUT R101, R0, 0xa4, RZ, 0xfc, !PT ;  /* 0x000000a400657812 */ /* 0x000fc400078efcff */
[CC--:B------:R-:W-:Y:S01]  /*e8f0*/  LEA R100, P6, R96.reuse, R3.reuse, 0x1 ;  /* 0x0000000360647211 */ /* 0x0c0fe200078c08ff */
[----:B------:R3:W-:Y:S01]  /*e900*/  @P3 STG.E.U16 desc[UR22][R98.64], R97 ;  /* 0x0000006162003986 */ /* 0x0007e2000c101516 */
[----:B0-----:R-:W-:Y:S01]  /*e910*/  ISETP.LT.AND P3, PT, R101, UR4, !P0 ;  /* 0x0000000465007c0c */ /* 0x001fe2000c761270 */
[----:B------:R-:W0:Y:S01]  /*e920*/  LDCU UR4, c[0x0][0x39c] ;  /* 0x00007380ff0477ac */ /* 0x000e220008000800 */
[----:B------:R-:W-:Y:S02]  /*e930*/  LEA.HI.X.SX32 R101, R96, R2, 0x1, P6 ;  /* 0x0000000260657211 */ /* 0x000fe400030f0eff */
[----:B------:R-:W-:Y:S01]  /*e940*/  LEA R96, P6, R104, R3, 0x1 ;  /* 0x0000000368607211 */ /* 0x000fe200078c08ff */
[----:B------:R-:W4:Y:S01]  /*e950*/  LDCU UR7, c[0x0][0x39c] ;  /* 0x00007380ff0777ac */ /* 0x000f220008000800 */
[----:B--2---:R-:W-:Y:S02]  /*e960*/  PRMT R105, R69, 0x7610, R105 ;  /* 0x0000761045697816 */ /* 0x004fe40000000069 */
[----:B---3--:R-:W-:-:S02]  /*e970*/  PRMT R99, R97, 0x7632, R99 ;  /* 0x0000763261637816 */ /* 0x008fc40000000063 */
[CC--:B------:R-:W-:Y:S01]  /*e980*/  LEA.HI.X.SX32 R97, R104.reuse, R2.reuse, 0x1, P6 ;  /* 0x0000000268617211 */ /* 0x0c0fe200030f0eff */
[----:B------:R-:W-:Y:S01]  /*e990*/  VIADD R104, R104, UR5 ;  /* 0x0000000568687c36 */ /* 0x000fe20008000000 */
[----:B------:R-:W-:Y:S01]  /*e9a0*/  LOP3.LUT R102, R0, 0xa5, RZ, 0xfc, !PT ;  /* 0x000000a500667812 */ /* 0x000fe200078efcff */
[----:B------:R2:W-:Y:S04]  /*e9b0*/  @P4 STG.E.U16 desc[UR22][R100.64], R99 ;  /* 0x0000006364004986 */ /* 0x0005e8000c101516 */
[----:B------:R3:W-:Y:S01]  /*e9c0*/  @P5 STG.E.U16 desc[UR22][R96.64], R105 ;  /* 0x0000006960005986 */ /* 0x0007e2000c101516 */
[----:B------:R-:W-:Y:S02]  /*e9d0*/  LEA R98, P5, R104, R3, 0x1 ;  /* 0x0000000368627211 */ /* 0x000fe400078a08ff */
[----:B-1----:R-:W-:Y:S01]  /*e9e0*/  ISETP.LT.AND P4, PT, R102, UR6, !P0 ;  /* 0x0000000666007c0c */ /* 0x002fe2000c781270 */
[----:B------:R-:W1:Y:S01]  /*e9f0*/  LDCU UR6, c[0x0][0x39c] ;  /* 0x00007380ff0677ac */ /* 0x000e620008000800 */
[C---:B------:R-:W-:Y:S01]  /*ea00*/  VIADD R102, R104.reuse, UR5 ;  /* 0x0000000568667c36 */ /* 0x040fe20008000000 */
[----:B--2---:R-:W-:-:S02]  /*ea10*/  LEA.HI.X.SX32 R99, R104, R2, 0x1, P5 ;  /* 0x0000000268637211 */ /* 0x004fc400028f0eff */
[----:B---3--:R-:W-:Y:S02]  /*ea20*/  PRMT R97, R69, 0x7632, R97 ;  /* 0x0000763245617816 */ /* 0x008fe40000000061 */
[----:B------:R-:W-:Y:S02]  /*ea30*/  LOP3.LUT R69, R0, 0xa7, RZ, 0xfc, !PT ;  /* 0x000000a700457812 */ /* 0x000fe400078efcff */
[C---:B------:R-:W-:Y:S01]  /*ea40*/  LEA R100, P6, R102.reuse, R3, 0x1 ;  /* 0x0000000366647211 */ /* 0x040fe200078c08ff */
[----:B------:R2:W-:Y:S01]  /*ea50*/  @P2 STG.E.U16 desc[UR22][R98.64], R97 ;  /* 0x0000006162002986 */ /* 0x0005e2000c101516 */
[----:B0-----:R-:W-:Y:S01]  /*ea60*/  ISETP.LT.AND P2, PT, R69, UR4, !P0 ;  /* 0x0000000445007c0c */ /* 0x001fe2000c741270 */
[C---:B------:R-:W-:Y:S01]  /*ea70*/  VIADD R69, R102.reuse, UR5 ;  /* 0x0000000566457c36 */ /* 0x040fe20008000000 */
[----:B------:R-:W0:Y:S01]  /*ea80*/  LDCU UR4, c[0x0][0x39c] ;  /* 0x00007380ff0477ac */ /* 0x000e220008000800 */
[----:B------:R-:W-:-:S03]  /*ea90*/  LEA.HI.X.SX32 R101, R102, R2, 0x1, P6 ;  /* 0x0000000266657211 */ /* 0x000fc600030f0eff */
[C---:B------:R-:W-:Y:S02]  /*eaa0*/  LEA R96, P6, R69.reuse, R3, 0x1 ;  /* 0x0000000345607211 */ /* 0x040fe400078c08ff */
[----:B--2---:R-:W-:Y:S02]  /*eab0*/  PRMT R99, R68, 0x7610, R99 ;  /* 0x0000761044637816 */ /* 0x004fe40000000063 */
[----:B------:R-:W-:Y:S02]  /*eac0*/  LOP3.LUT R102, R0, 0xa8, RZ, 0xfc, !PT ;  /* 0x000000a800667812 */ /* 0x000fe400078efcff */
[C---:B------:R-:W-:Y:S01]  /*ead0*/  LEA.HI.X.SX32 R97, R69.reuse, R2, 0x1, P6 ;  /* 0x0000000245617211 */ /* 0x040fe200030f0eff */
[----:B------:R2:W-:Y:S01]  /*eae0*/  @P3 STG.E.U16 desc[UR22][R100.64], R99 ;  /* 0x0000006364003986 */ /* 0x0005e2000c101516 */
[----:B------:R-:W-:Y:S01]  /*eaf0*/  VIADD R69, R69, UR5 ;  /* 0x0000000545457c36 */ /* 0x000fe20008000000 */
[----:B-1----:R-:W-:Y:S01]  /*eb00*/  ISETP.LT.AND P3, PT, R102, UR6, !P0 ;  /* 0x0000000666007c0c */ /* 0x002fe2000c761270 */
[----:B------:R-:W1:Y:S01]  /*eb10*/  LDCU UR6, c[0x0][0x39c] ;  /* 0x00007380ff0677ac */ /* 0x000e620008000800 */
[----:B------:R-:W-:-:S02]  /*eb20*/  LOP3.LUT R103, R0, 0xa6, RZ, 0xfc, !PT ;  /* 0x000000a600677812 */ /* 0x000fc400078efcff */
[----:B--2---:R-:W-:Y:S01]  /*eb30*/  PRMT R101, R68, 0x7632, R101 ;  /* 0x0000763244657816 */ /* 0x004fe20000000065 */
[----:B------:R-:W-:-:S04]  /*eb40*/  VIADD R98, R69, UR5 ;  /* 0x0000000545627c36 */ /* 0x000fc80008000000 */
[----:B------:R2:W-:Y:S01]  /*eb50*/  @P4 STG.E.U16 desc[UR22][R96.64], R101 ;  /* 0x0000006560004986 */ /* 0x0005e2000c101516 */
[----:B------:R-:W-:Y:S02]  /*eb60*/  LEA R68, P4, R69, R3, 0x1 ;  /* 0x0000000345447211 */ /* 0x000fe400078808ff */
[----:B----4-:R-:W-:Y:S01]  /*eb70*/  ISETP.LT.AND P5, PT, R103, UR7, !P0 ;  /* 0x0000000767007c0c */ /* 0x010fe2000c7a1270 */
[----:B------:R-:W3:Y:S01]  /*eb80*/  LDCU UR7, c[0x0][0x39c] ;  /* 0x00007380ff0777ac */ /* 0x000ee20008000800 */
[----:B------:R-:W-:Y:S02]  /*eb90*/  LEA.HI.X.SX32 R69, R69, R2, 0x1, P4 ;  /* 0x0000000245457211 */ /* 0x000fe400020f0eff */
[----:B--2---:R-:W-:Y:S02]  /*eba0*/  F2FP.BF16.F32.PACK_AB R97, R71, R70 ;  /* 0x000000464761723e */ /* 0x004fe400000010ff */
[----:B------:R-:W-:-:S04]  /*ebb0*/  LOP3.LUT R70, R0, 0xa9, RZ, 0xfc, !PT ;  /* 0x000000a900467812 */ /* 0x000fc800078efcff */
[----:B0-----:R-:W-:Y:S01]  /*ebc0*/  ISETP.LT.AND P4, PT, R70, UR4, !P0 ;  /* 0x0000000446007c0c */ /* 0x001fe2000c781270 */
[----:B------:R-:W0:Y:S01]  /*ebd0*/  LDCU UR4, c[0x0][0x39c] ;  /* 0x00007380ff0477ac */ /* 0x000e220008000800 */
[-C--:B------:R-:W-:Y:S02]  /*ebe0*/  LEA R70, P6, R98, R3.reuse, 0x1 ;  /* 0x0000000362467211 */ /* 0x080fe400078c08ff */
[----:B------:R-:W-:Y:S02]  /*ebf0*/  LOP3.LUT R96, R0, 0xaa, RZ, 0xfc, !PT ;  /* 0x000000aa00607812 */ /* 0x000fe400078efcff */
[C---:B------:R-:W-:Y:S01]  /*ec00*/  LEA.HI.X.SX32 R71, R98.reuse, R2, 0x1, P6 ;  /* 0x0000000262477211 */ /* 0x040fe200030f0eff */
[----:B------:R-:W-:Y:S01]  /*ec10*/  VIADD R98, R98, UR5 ;  /* 0x0000000562627c36 */ /* 0x000fe20008000000 */
[----:B------:R-:W-:Y:S01]  /*ec20*/  PRMT R99, R97, 0x7632, R99 ;  /* 0x0000763261637816 */ /* 0x000fe20000000063 */
[----:B------:R2:W-:Y:S01]  /*ec30*/  @P5 STG.E.U16 desc[UR22][R68.64], R97 ;  /* 0x0000006144005986 */ /* 0x0005e2000c101516 */
[----:B-1----:R-:W-:Y:S01]  /*ec40*/  ISETP.LT.AND P6, PT, R96, UR6, !P0 ;  /* 0x0000000660007c0c */ /* 0x002fe2000c7c1270 */
[----:B------:R-:W1:Y:S02]  /*ec50*/  LDCU UR6, c[0x0][0x39c] ;  /* 0x00007380ff0677ac */ /* 0x000e640008000800 */
[----:B------:R4:W-:Y:S01]  /*ec60*/  @P2 STG.E.U16 desc[UR22][R70.64], R99 ;  /* 0x0000006346002986 */ /* 0x0009e2000c101516 */
[----:B------:R-:W-:-:S02]  /*ec70*/  LEA R96, P2, R98, R3, 0x1 ;  /* 0x0000000362607211 */ /* 0x000fc400078408ff */
[----:B------:R-:W-:Y:S01]  /*ec80*/  F2FP.BF16.F32.PACK_AB R73, R73, R72 ;  /* 0x000000484949723e */ /* 0x000fe200000010ff */
[----:B------:R-:W-:Y:S01]  /*ec90*/  VIADD R72, R98, UR5 ;  /* 0x0000000562487c36 */ /* 0x000fe20008000000 */
[----:B--2---:R-:W-:Y:S02]  /*eca0*/  LOP3.LUT R68, R0, 0xab, RZ, 0xfc, !PT ;  /* 0x000000ab00447812 */ /* 0x004fe400078efcff */
[-C--:B------:R-:W-:Y:S02]  /*ecb0*/  LEA.HI.X.SX32 R97, R98, R2.reuse, 0x1, P2 ;  /* 0x0000000262617211 */ /* 0x080fe400010f0eff */
[----:B0-----:R-:W-:Y:S01]  /*ecc0*/  ISETP.LT.AND P5, PT, R68, UR4, !P0 ;  /* 0x0000000444007c0c */ /* 0x001fe2000c7a1270 */
[----:B------:R-:W0:Y:S01]  /*ecd0*/  LDCU UR4, c[0x0][0x39c] ;  /* 0x00007380ff0477ac */ /* 0x000e220008000800 */
[----:B------:R-:W-:Y:S02]  /*ece0*/  LOP3.LUT R69, R0, 0xac, RZ, 0xfc, !PT ;  /* 0x000000ac00457812 */ /* 0x000fe400078efcff */
[C---:B------:R-:W-:Y:S01]  /*ecf0*/  LEA R68, P2, R72.reuse, R3, 0x1 ;  /* 0x0000000348447211 */ /* 0x040fe200078408ff */
[----:B------:R2:W-:Y:S01]  /*ed00*/  @P3 STG.E.U16 desc[UR22][R96.64], R73 ;  /* 0x0000004960003986 */ /* 0x0005e2000c101516 */
[----:B---3--:R-:W-:Y:S01]  /*ed10*/  ISETP.LT.AND P3, PT, R69, UR7, !P0 ;  /* 0x0000000745007c0c */ /* 0x008fe2000c761270 */
[----:B------:R-:W3:Y:S01]  /*ed20*/  LDCU UR7, c[0x0][0x39c] ;  /* 0x00007380ff0777ac */ /* 0x000ee20008000800 */
[C---:B------:R-:W-:Y:S01]  /*ed30*/  LEA.HI.X.SX32 R69, R72.reuse, R2, 0x1, P2 ;  /* 0x0000000248457211 */ /* 0x040fe200010f0eff */
[----:B------:R-:W-:Y:S01]  /*ed40*/  VIADD R72, R72, UR5 ;  /* 0x0000000548487c36 */ /* 0x000fe20008000000 */
[----:B----4-:R-:W-:-:S02]  /*ed50*/  PRMT R71, R73, 0x7632, R71 ;  /* 0x0000763249477816 */ /* 0x010fc40000000047 */
[----:B------:R-:W-:-:S03]  /*ed60*/  LOP3.LUT R70, R0, 0xad, RZ, 0xfc, !PT ;  /* 0x000000ad00467812 */ /* 0x000fc600078efcff */
[----:B------:R4:W-:Y:S01]  /*ed70*/  @P4 STG.E.U16 desc[UR22][R68.64], R71 ;  /* 0x0000004744004986 */ /* 0x0009e2000c101516 */
[----:B-1----:R-:W-:Y:S01]  /*ed80*/  ISETP.LT.AND P2, PT, R70, UR6, !P0 ;  /* 0x0000000646007c0c */ /* 0x002fe2000c741270 */
[C---:B--2---:R-:W-:Y:S01]  /*ed90*/  VIADD R96, R72.reuse, UR5 ;  /* 0x0000000548607c36 */ /* 0x044fe20008000000 */
[CC--:B------:R-:W-:Y:S01]  /*eda0*/  LEA R70, P4, R72.reuse, R3.reuse, 0x1 ;  /* 0x0000000348467211 */ /* 0x0c0fe200078808ff */
[----:B------:R-:W1:Y:S01]  /*edb0*/  LDCU UR6, c[0x0][0x39c] ;  /* 0x00007380ff0677ac */ /* 0x000e620008000800 */
[----:B------:R-:W-:Y:S02]  /*edc0*/  F2FP.BF16.F32.PACK_AB R74, R75, R74 ;  /* 0x0000004a4b4a723e */ /* 0x000fe400000010ff */
[----:B----4-:R-:W-:Y:S02]  /*edd0*/  LEA.HI.X.SX32 R71, R72, R2, 0x1, P4 ;  /* 0x0000000248477211 */ /* 0x010fe400020f0eff */
[----:B------:R-:W-:Y:S02]  /*ede0*/  LEA R72, P4, R96, R3, 0x1 ;  /* 0x0000000360487211 */ /* 0x000fe400078808ff */
[----:B------:R-:W-:-:S02]  /*edf0*/  PRMT R69, R74, 0x7610, R69 ;  /* 0x000076104a457816 */ /* 0x000fc40000000045 */
[----:B------:R-:W-:Y:S02]  /*ee00*/  PRMT R97, R74, 0x7632, R97 ;  /* 0x000076324a617816 */ /* 0x000fe40000000061 */
[C---:B------:R-:W-:Y:S01]  /*ee10*/  LEA.HI.X.SX32 R73, R96.reuse, R2, 0x1, P4 ;  /* 0x0000000260497211 */ /* 0x040fe200020f0eff */
[----:B------:R-:W-:Y:S01]  /*ee20*/  VIADD R96, R96, UR5 ;  /* 0x0000000560607c36 */ /* 0x000fe20008000000 */
[----:B------:R-:W-:Y:S01]  /*ee30*/  LOP3.LUT R75, R0, 0xae, RZ, 0xfc, !PT ;  /* 0x000000ae004b7812 */ /* 0x000fe200078efcff */
[----:B------:R2:W-:Y:S03]  /*ee40*/  @P6 STG.E.U16 desc[UR22][R70.64], R69 ;  /* 0x0000004546006986 */ /* 0x0005e6000c101516 */
[----:B0-----:R-:W-:Y:S01]  /*ee50*/  ISETP.LT.AND P4, PT, R75, UR4, !P0 ;  /* 0x000000044b007c0c */ /* 0x001fe2000c781270 */
[----:B------:R0:W-:Y:S01]  /*ee60*/  @P5 STG.E.U16 desc[UR22][R72.64], R97 ;  /* 0x0000006148005986 */ /* 0x0001e2000c101516 */
[C---:B------:R-:W-:Y:S01]  /*ee70*/  LEA R68, P5, R96.reuse, R3, 0x1 ;  /* 0x0000000360447211 */ /* 0x040fe200078a08ff */
[----:B------:R-:W4:Y:S01]  /*ee80*/  LDCU UR4, c[0x0][0x39c] ;  /* 0x00007380ff0477ac */ /* 0x000f220008000800 */
[----:B------:R-:W-:Y:S01]  /*ee90*/  VIADD R74, R96, UR5 ;  /* 0x00000005604a7c36 */ /* 0x000fe20008000000 */
[----:B------:R-:W-:-:S02]  /*eea0*/  F2FP.BF16.F32.PACK_AB R76, R77, R76 ;  /* 0x0000004c4d4c723e */ /* 0x000fc400000010ff */
[----:B------:R-:W-:Y:S02]  /*eeb0*/  LOP3.LUT R75, R0, 0xaf, RZ, 0xfc, !PT ;  /* 0x000000af004b7812 */ /* 0x000fe400078efcff */
[----:B--2---:R-:W-:Y:S02]  /*eec0*/  LEA.HI.X.SX32 R69, R96, R2, 0x1, P5 ;  /* 0x0000000260457211 */ /* 0x004fe400028f0eff */
[----:B------:R-:W-:Y:S02]  /*eed0*/  LOP3.LUT R71, R0, 0xb0, RZ, 0xfc, !PT ;  /* 0x000000b000477812 */ /* 0x000fe400078efcff */
[----:B------:R-:W-:Y:S01]  /*eee0*/  LEA R70, P6, R74, R3, 0x1 ;  /* 0x000000034a467211 */ /* 0x000fe200078c08ff */
[----:B------:R2:W-:Y:S01]  /*eef0*/  @P3 STG.E.U16 desc[UR22][R68.64], R76 ;  /* 0x0000004c44003986 */ /* 0x0005e2000c101516 */
[----:B-1----:R-:W-:Y:S01]  /*ef00*/  ISETP.LT.AND P5, PT, R75, UR6, !P0 ;  /* 0x000000064b007c0c */ /* 0x002fe2000c7a1270 */
[----:B------:R-:W1:Y:S01]  /*ef10*/  LDCU UR6, c[0x0][0x39c] ;  /* 0x00007380ff0677ac */ /* 0x000e620008000800 */
[----:B---3--:R-:W-:-:S02]  /*ef20*/  ISETP.LT.AND P3, PT, R71, UR7, !P0 ;  /* 0x0000000747007c0c */ /* 0x008fc4000c761270 */
[C---:B------:R-:W-:Y:S01]  /*ef30*/  LEA.HI.X.SX32 R71, R74.reuse, R2, 0x1, P6 ;  /* 0x000000024a477211 */ /* 0x040fe200030f0eff */
[----:B------:R-:W-:Y:S01]  /*ef40*/  VIADD R74, R74, UR5 ;  /* 0x000000054a4a7c36 */ /* 0x000fe20008000000 */
[----:B0-----:R-:W-:Y:S01]  /*ef50*/  LOP3.LUT R73, R0, 0xb1, RZ, 0xfc, !PT ;  /* 0x000000b100497812 */ /* 0x001fe200078efcff */
[----:B------:R-:W0:Y:S01]  /*ef60*/  LDCU UR7, c[0x0][0x39c] ;  /* 0x00007380ff0777ac */ /* 0x000e220008000800 */
[----:B--2---:R-:W-:Y:S01]  /*ef70*/  PRMT R69, R76, 0x7632, R69 ;  /* 0x000076324c457816 */ /* 0x004fe20000000045 */
[C---:B------:R-:W-:Y:S01]  /*ef80*/  VIADD R75, R74.reuse, UR5 ;  /* 0x000000054a4b7c36 */ /* 0x040fe20008000000 */
[----:B------:R-:W-:-:S03]  /*ef90*/  LEA R72, P6, R74, R3, 0x1 ;  /* 0x000000034a487211 */ /* 0x000fc600078c08ff */
[----:B------:R2:W-:Y:S01]  /*efa0*/  @P2 STG.E.U16 desc[UR22][R70.64], R69 ;  /* 0x0000004546002986 */ /* 0x0005e2000c101516 */
[----:B----4-:R-:W-:Y:S01]  /*efb0*/  ISETP.LT.AND P2, PT, R73, UR4, !P0 ;  /* 0x0000000449007c0c */ /* 0x010fe2000c741270 */
[----:B------:R-:W3:Y:S01]  /*efc0*/  LDCU UR4, c[0x0][0x39c] ;  /* 0x00007380ff0477ac */ /* 0x000ee20008000800 */
[----:B------:R-:W-:Y:S02]  /*efd0*/  LEA.HI.X.SX32 R73, R74, R2, 0x1, P6 ;  /* 0x000000024a497211 */ /* 0x000fe400030f0eff */
[----:B------:R-:W-:Y:S02]  /*efe0*/  F2FP.BF16.F32.PACK_AB R78, R79, R78 ;  /* 0x0000004e4f4e723e */ /* 0x000fe400000010ff */
[C---:B------:R-:W-:Y:S02]  /*eff0*/  LEA R68, P6, R75.reuse, R3, 0x1 ;  /* 0x000000034b447211 */ /* 0x040fe400078c08ff */
[----:B------:R-:W-:Y:S01]  /*f000*/  LOP3.LUT R74, R0, 0xb2, RZ, 0xfc, !PT ;  /* 0x000000b2004a7812 */ /* 0x000fe200078efcff */
[----:B------:R-:W-:Y:S01]  /*f010*/  @P4 STG.E.U16 desc[UR22][R72.64], R78 ;  /* 0x0000004e48004986 */ /* 0x000fe2000c101516 */
[C---:B--2---:R-:W-:Y:S01]  /*f020*/  LEA.HI.X.SX32 R69, R75.reuse, R2, 0x1, P6 ;  /* 0x000000024b457211 */ /* 0x044fe200030f0eff */
[----:B------:R-:W-:Y:S01]  /*f030*/  VIADD R75, R75, UR5 ;  /* 0x000000054b4b7c36 */ /* 0x000fe20008000000 */
[----:B------:R-:W-:-:S02]  /*f040*/  PRMT R71, R78, 0x7632, R71 ;  /* 0x000076324e477816 */ /* 0x000fc40000000047 */
[----:B-1----:R-:W-:Y:S01]  /*f050*/  ISETP.LT.AND P4, PT, R74, UR6, !P0 ;  /* 0x000000064a007c0c */ /* 0x002fe2000c781270 */
[----:B------:R-:W1:Y:S02]  /*f060*/  LDCU UR6, c[0x0][0x39c] ;  /* 0x00007380ff0677ac */ /* 0x000e640008000800 */
[----:B------:R2:W-:Y:S01]  /*f070*/  @P5 STG.E.U16 desc[UR22][R68.64], R71 ;  /* 0x0000004744005986 */ /* 0x0005e2000c101516 */
[C---:B------:R-:W-:Y:S02]  /*f080*/  LEA R70, P5, R75.reuse, R3, 0x1 ;  /* 0x000000034b467211 */ /* 0x040fe400078a08ff */
[----:B------:R-:W-:Y:S01]  /*f090*/  LOP3.LUT R76, R0, 0xb3, RZ, 0xfc, !PT ;  /* 0x000000b3004c7812 */ /* 0x000fe200078efcff */
[----:B------:R-:W-:Y:S01]  /*f0a0*/  VIADD R74, R75, UR5 ;  /* 0x000000054b4a7c36 */ /* 0x000fe20008000000 */
[----:B------:R-:W-:Y:S02]  /*f0b0*/  F2FP.BF16.F32.PACK_AB R80, R81, R80 ;  /* 0x000000505150723e */ /* 0x000fe400000010ff */
[----:B--2---:R-:W-:-:S02]  /*f0c0*/  LEA.HI.X.SX32 R71, R75, R2, 0x1, P5 ;  /* 0x000000024b477211 */ /* 0x004fc400028f0eff */
[----:B---3--:R-:W-:Y:S01]  /*f0d0*/  ISETP.LT.AND P5, PT, R76, UR4, !P0 ;  /* 0x000000044c007c0c */ /* 0x008fe2000c7a1270 */
[----:B------:R-:W2:Y:S01]  /*f0e0*/  LDCU UR4, c[0x0][0x39c] ;  /* 0x00007380ff0477ac */ /* 0x000ea20008000800 */
        /* <DEDUP_REMOVED lines=9> */
[C---:B------:R-:W-:Y:S01]  /*f180*/  LEA R68, P2, R74.reuse, R3, 0x1 ;  /* 0x000000034a447211 */ /* 0x040fe200078408ff */
[----:B------:R-:W-:Y:S01]  /*f190*/  VIADD R75, R74, UR5 ;  /* 0x000000054a4b7c36 */ /* 0x000fe20008000000 */
[----:B------:R-:W-:-:S02]  /*f1a0*/  F2FP.BF16.F32.PACK_AB R82, R83, R82 ;  /* 0x000000525352723e */ /* 0x000fc400000010ff */
[C---:B---3--:R-:W-:Y:S02]  /*f1b0*/  LOP3.LUT R70, R0.reuse, 0xb5, RZ, 0xfc, !PT ;  /* 0x000000b500467812 */ /* 0x048fe400078efcff */
[----:B------:R-:W-:Y:S02]  /*f1c0*/  LOP3.LUT R71, R0, 0xb6, RZ, 0xfc, !PT ;  /* 0x000000b600477812 */ /* 0x000fe400078efcff */
[-C--:B----4-:R-:W-:Y:S02]  /*f1d0*/  LEA.HI.X.SX32 R69, R74, R2.reuse, 0x1, P2 ;  /* 0x000000024a457211 */ /* 0x090fe400010f0eff */
[----:B--2---:R-:W-:Y:S01]  /*f1e0*/  ISETP.LT.AND P3, PT, R70, UR4, !P0 ;  /* 0x0000000446007c0c */ /* 0x004fe2000c761270 */
[----:B------:R-:W2:Y:S01]  /*f1f0*/  LDCU UR4, c[0x0][0x39c] ;  /* 0x00007380ff0477ac */ /* 0x000ea20008000800 */
[----:B------:R-:W-:Y:S01]  /*f200*/  LEA R70, P2, R75, R3, 0x1 ;  /* 0x000000034b467211 */ /* 0x000fe200078408ff */
[----:B------:R3:W-:Y:S01]  /*f210*/  @P4 STG.E.U16 desc[UR22][R68.64], R82 ;  /* 0x0000005244004986 */ /* 0x0007e2000c101516 */
[----:B0-----:R-:W-:Y:S01]  /*f220*/  ISETP.LT.AND P4, PT, R71, UR7, !P0 ;  /* 0x0000000747007c0c */ /* 0x001fe2000c781270 */
[----:B------:R-:W0:Y:S01]  /*f230*/  LDCU UR7, c[0x0][0x39c] ;  /* 0x00007380ff0777ac */ /* 0x000e220008000800 */
[C---:B------:R-:W-:Y:S01]  /*f240*/  LEA.HI.X.SX32 R71, R75.reuse, R2, 0x1, P2 ;  /* 0x000000024b477211 */ /* 0x040fe200010f0eff */
[----:B------:R-:W-:Y:S01]  /*f250*/  VIADD R75, R75, UR5 ;  /* 0x000000054b4b7c36 */ /* 0x000fe20008000000 */
[----:B------:R-:W-:-:S02]  /*f260*/  LOP3.LUT R72, R0, 0xb7, RZ, 0xfc, !PT ;  /* 0x000000b700487812 */ /* 0x000fc400078efcff */
[----:B---3--:R-:W-:Y:S01]  /*f270*/  PRMT R69, R82, 0x7632, R69 ;  /* 0x0000763252457816 */ /* 0x008fe20000000045 */
[C---:B------:R-:W-:Y:S01]  /*f280*/  VIADD R74, R75.reuse, UR5 ;  /* 0x000000054b4a7c36 */ /* 0x040fe20008000000 */
[----:B-1----:R-:W-:Y:S01]  /*f290*/  ISETP.LT.AND P2, PT, R72, UR6, !P0 ;  /* 0x0000000648007c0c */ /* 0x002fe2000c741270 */
[----:B------:R-:W1:Y:S02]  /*f2a0*/  LDCU UR6, c[0x0][0x39c] ;  /* 0x00007380ff0677ac */ /* 0x000e640008000800 */
[----:B------:R3:W-:Y:S01]  /*f2b0*/  @P5 STG.E.U16 desc[UR22][R70.64], R69 ;  /* 0x0000004546005986 */ /* 0x0007e2000c101516 */
[----:B------:R-:W-:Y:S02]  /*f2c0*/  LEA R72, P5, R75, R3, 0x1 ;  /* 0x000000034b487211 */ /* 0x000fe400078a08ff */
[----:B------:R-:W-:Y:S02]  /*f2d0*/  F2FP.BF16.F32.PACK_AB R84, R85, R84 ;  /* 0x000000545554723e */ /* 0x000fe400000010ff */
[----:B------:R-:W-:-:S02]  /*f2e0*/  LEA.HI.X.SX32 R73, R75, R2, 0x1, P5 ;  /* 0x000000024b497211 */ /* 0x000fc400028f0eff */
[-C--:B------:R-:W-:Y:S02]  /*f2f0*/  LEA R68, P5, R74, R3.reuse, 0x1 ;  /* 0x000000034a447211 */ /* 0x080fe400078a08ff */
[----:B------:R-:W-:Y:S02]  /*f300*/  LOP3.LUT R75, R0, 0xb8, RZ, 0xfc, !PT ;  /* 0x000000b8004b7812 */ /* 0x000fe400078efcff */
[----:B---3--:R-:W-:Y:S02]  /*f310*/  PRMT R71, R84, 0x7632, R71 ;  /* 0x0000763254477816 */ /* 0x008fe40000000047 */
[C---:B------:R-:W-:Y:S01]  /*f320*/  LEA.HI.X.SX32 R69, R74.reuse, R2, 0x1, P5 ;  /* 0x000000024a457211 */ /* 0x040fe200028f0eff */
[----:B------:R-:W-:Y:S01]  /*f330*/  VIADD R74, R74, UR5 ;  /* 0x000000054a4a7c36 */ /* 0x000fe20008000000 */
[----:B------:R3:W-:Y:S01]  /*f340*/  @P6 STG.E.U16 desc[UR22][R72.64], R84 ;  /* 0x0000005448006986 */ /* 0x0007e2000c101516 */
[----:B--2---:R-:W-:Y:S01]  /*f350*/  ISETP.LT.AND P5, PT, R75, UR4, !P0 ;  /* 0x000000044b007c0c */ /* 0x004fe2000c7a1270 */
[----:B------:R-:W2:Y:S02]  /*f360*/  LDCU UR4, c[0x0][0x39c] ;  /* 0x00007380ff0477ac */ /* 0x000ea40008000800 */
[----:B------:R4:W-:Y:S01]  /*f370*/  @P3 STG.E.U16 desc[UR22][R68.64], R71 ;  /* 0x0000004744003986 */ /* 0x0009e2000c101516 */
[C---:B------:R-:W-:Y:S01]  /*f380*/  LEA R70, P3, R74.reuse, R3, 0x1 ;  /* 0x000000034a467211 */ /* 0x040fe200078608ff */
[----:B------:R-:W-:Y:S01]  /*f390*/  VIADD R75, R74, UR5 ;  /* 0x000000054a4b7c36 */ /* 0x000fe20008000000 */
[----:B------:R-:W-:-:S02]  /*f3a0*/  F2FP.BF16.F32.PACK_AB R86, R87, R86 ;  /* 0x000000565756723e */ /* 0x000fc400000010ff */
[C---:B------:R-:W-:Y:S02]  /*f3b0*/  LOP3.LUT R76, R0.reuse, 0xb9, RZ, 0xfc, !PT ;  /* 0x000000b9004c7812 */ /* 0x040fe400078efcff */
[----:B---3--:R-:W-:Y:S02]  /*f3c0*/  LOP3.LUT R73, R0, 0xba, RZ, 0xfc, !PT ;  /* 0x000000ba00497812 */ /* 0x008fe400078efcff */
[-C--:B----4-:R-:W-:Y:S02]  /*f3d0*/  LEA.HI.X.SX32 R71, R74, R2.reuse, 0x1, P3 ;  /* 0x000000024a477211 */ /* 0x090fe400018f0eff */
[-C--:B------:R-:W-:Y:S02]  /*f3e0*/  LEA R72, P6, R75, R3.reuse, 0x1 ;  /* 0x000000034b487211 */ /* 0x080fe400078c08ff */
[----:B-1----:R-:W-:Y:S01]  /*f3f0*/  ISETP.LT.AND P3, PT, R76, UR6, !P0 ;  /* 0x000000064c007c0c */ /* 0x002fe2000c761270 */
[----:B------:R1:W-:Y:S01]  /*f400*/  @P4 STG.E.U16 desc[UR22][R70.64], R86 ;  /* 0x0000005646004986 */ /* 0x0003e2000c101516 */
[----:B0-----:R-:W-:Y:S01]  /*f410*/  ISETP.LT.AND P4, PT, R73, UR7, !P0 ;  /* 0x0000000749007c0c */ /* 0x001fe2000c781270 */
[----:B------:R-:W0:Y:S01]  /*f420*/  LDCU UR6, c[0x0][0x39c] ;  /* 0x00007380ff0677ac */ /* 0x000e220008000800 */
[C---:B------:R-:W-:Y:S01]  /*f430*/  LEA.HI.X.SX32 R73, R75.reuse, R2, 0x1, P6 ;  /* 0x000000024b497211 */ /* 0x040fe200030f0eff */
[----:B------:R-:W-:Y:S01]  /*f440*/  VIADD R75, R75, UR5 ;  /* 0x000000054b4b7c36 */ /* 0x000fe20008000000 */
[----:B------:R-:W-:Y:S01]  /*f450*/  LOP3.LUT R69, R0, 0xbb, RZ, 0xfc, !PT ;  /* 0x000000bb00457812 */ /* 0x000fe200078efcff */
[----:B------:R-:W3:Y:S01]  /*f460*/  LDCU UR7, c[0x0][0x39c] ;  /* 0x00007380ff0777ac */ /* 0x000ee20008000800 */
[----:B-1----:R-:W-:Y:S01]  /*f470*/  PRMT R71, R86, 0x7632, R71 ;  /* 0x0000763256477816 */ /* 0x002fe20000000047 */
[C---:B------:R-:W-:Y:S01]  /*f480*/  VIADD R74, R75.reuse, UR5 ;  /* 0x000000054b4a7c36 */ /* 0x040fe20008000000 */
[----:B------:R-:W-:-:S03]  /*f490*/  LEA R68, P6, R75, R3, 0x1 ;  /* 0x000000034b447211 */ /* 0x000fc600078c08ff */
[----:B------:R1:W-:Y:S01]  /*f4a0*/  @P2 STG.E.U16 desc[UR22][R72.64], R71 ;  /* 0x0000004748002986 */ /* 0x0003e2000c101516 */
[----:B--2---:R-:W-:Y:S01]  /*f4b0*/  ISETP.LT.AND P2, PT, R69, UR4, !P0 ;  /* 0x0000000445007c0c */ /* 0x004fe2000c741270 */
[----:B------:R-:W2:Y:S01]  /*f4c0*/  LDCU UR4, c[0x0][0x39c] ;  /* 0x00007380ff0477ac */ /* 0x000ea20008000800 */
[----:B------:R-:W-:Y:S02]  /*f4d0*/  F2FP.BF16.F32.PACK_AB R88, R89, R88 ;  /* 0x000000585958723e */ /* 0x000fe400000010ff */
[-C--:B------:R-:W-:Y:S02]  /*f4e0*/  LEA.HI.X.SX32 R69, R75, R2.reuse, 0x1, P6 ;  /* 0x000000024b457211 */ /* 0x080fe400030f0eff */
[----:B------:R-:W-:Y:S02]  /*f4f0*/  LEA R70, P6, R74, R3, 0x1 ;  /* 0x000000034a467211 */ /* 0x000fe400078c08ff */
[----:B------:R-:W-:Y:S01]  /*f500*/  LOP3.LUT R75, R0, 0xbc, RZ, 0xfc, !PT ;  /* 0x000000bc004b7812 */ /* 0x000fe200078efcff */
[----:B------:R4:W-:Y:S01]  /*f510*/  @P5 STG.E.U16 desc[UR22][R68.64], R88 ;  /* 0x0000005844005986 */ /* 0x0009e2000c101516 */
[C---:B-1----:R-:W-:Y:S01]  /*f520*/  LEA.HI.X.SX32 R71, R74.reuse, R2, 0x1, P6 ;  /* 0x000000024a477211 */ /* 0x042fe200030f0eff */
[----:B------:R-:W-:Y:S01]  /*f530*/  VIADD R74, R74, UR5 ;  /* 0x000000054a4a7c36 */ /* 0x000fe20008000000 */
[----:B0-----:R-:W-:Y:S01]  /*f540*/  ISETP.LT.AND P5, PT, R75, UR6, !P0 ;  /* 0x000000064b007c0c */ /* 0x001fe2000c7a1270 */
[----:B------:R-:W0:Y:S01]  /*f550*/  LDCU UR6, c[0x0][0x39c] ;  /* 0x00007380ff0677ac */ /* 0x000e220008000800 */
[----:B----4-:R-:W-:-:S02]  /*f560*/  PRMT R69, R88, 0x7632, R69 ;  /* 0x0000763258457816 */ /* 0x010fc40000000045 */
[----:B------:R-:W-:-:S03]  /*f570*/  LOP3.LUT R76, R0, 0xbd, RZ, 0xfc, !PT ;  /* 0x000000bd004c7812 */ /* 0x000fc600078efcff */
[----:B------:R1:W-:Y:S01]  /*f580*/  @P3 STG.E.U16 desc[UR22][R70.64], R69 ;  /* 0x0000004546003986 */ /* 0x0003e2000c101516 */
[C---:B------:R-:W-:Y:S01]  /*f590*/  LEA R72, P3, R74.reuse, R3, 0x1 ;  /* 0x000000034a487211 */ /* 0x040fe200078608ff */
[----:B------:R-:W-:-:S03]  /*f5a0*/  VIADD R75, R74, UR5 ;  /* 0x000000054a4b7c36 */ /* 0x000fc60008000000 */
[----:B------:R-:W-:Y:S02]  /*f5b0*/  LEA.HI.X.SX32 R73, R74, R2, 0x1, P3 ;  /* 0x000000024a497211 */ /* 0x000fe400018f0eff */
[----:B--2---:R-:W-:Y:S01]  /*f5c0*/  ISETP.LT.AND P3, PT, R76, UR4, !P0 ;  /* 0x000000044c007c0c */ /* 0x004fe2000c761270 */
[----:B------:R-:W2:Y:S01]  /*f5d0*/  LDCU UR4, c[0x0][0x39c] ;  /* 0x00007380ff0477ac */ /* 0x000ea20008000800 */
[----:B------:R-:W-:Y:S02]  /*f5e0*/  F2FP.BF16.F32.PACK_AB R90, R91, R90 ;  /* 0x0000005a5b5a723e */ /* 0x000fe400000010ff */
[CC--:B------:R-:W-:Y:S02]  /*f5f0*/  LEA R68, P6, R75.reuse, R3.reuse, 0x1 ;  /* 0x000000034b447211 */ /* 0x0c0fe400078c08ff */
[----:B-1----:R-:W-:Y:S02]  /*f600*/  LOP3.LUT R70, R0, 0xbe, RZ, 0xfc, !PT ;  /* 0x000000be00467812 */ /* 0x002fe400078efcff */
[C---:B------:R-:W-:Y:S01]  /*f610*/  LEA.HI.X.SX32 R69, R75.reuse, R2, 0x1, P6 ;  /* 0x000000024b457211 */ /* 0x040fe200030f0eff */
[----:B------:R-:W-:Y:S01]  /*f620*/  VIADD R75, R75, UR5 ;  /* 0x000000054b4b7c36 */ /* 0x000fe20008000000 */
[----:B------:R-:W-:Y:S01]  /*f630*/  PRMT R71, R90, 0x7632, R71 ;  /* 0x000076325a477816 */ /* 0x000fe20000000047 */
[----:B------:R1:W-:Y:S01]  /*f640*/  @P4 STG.E.U16 desc[UR22][R72.64], R90 ;  /* 0x0000005a48004986 */ /* 0x0003e2000c101516 */
[----:B0-----:R-:W-:Y:S01]  /*f650*/  ISETP.LT.AND P6, PT, R70, UR6, !P0 ;  /* 0x0000000646007c0c */ /* 0x001fe2000c7c1270 */
[----:B------:R-:W0:Y:S02]  /*f660*/  LDCU UR6, c[0x0][0x39c] ;  /* 0x00007380ff0677ac */ /* 0x000e240008000800 */
[----:B------:R4:W-:Y:S01]  /*f670*/  @P2 STG.E.U16 desc[UR22][R68.64], R71 ;  /* 0x0000004744002986 */ /* 0x0009e2000c101516 */
[C---:B------:R-:W-:Y:S01]  /*f680*/  LEA R70, P2, R75.reuse, R3, 0x1 ;  /* 0x000000034b467211 */ /* 0x040fe200078408ff */
[----:B------:R-:W-:Y:S01]  /*f690*/  VIADD R74, R75, UR5 ;  /* 0x000000054b4a7c36 */ /* 0x000fe20008000000 */
[----:B------:R-:W-:-:S02]  /*f6a0*/  F2FP.BF16.F32.PACK_AB R92, R93, R92 ;  /* 0x0000005c5d5c723e */ /* 0x000fc400000010ff */
[C---:B-1----:R-:W-:Y:S02]  /*f6b0*/  LOP3.LUT R72, R0.reuse, 0xbf, RZ, 0xfc, !PT ;  /* 0x000000bf00487812 */ /* 0x042fe400078efcff */
[----:B------:R-:W-:Y:S02]  /*f6c0*/  LOP3.LUT R73, R0, 0xc0, RZ, 0xfc, !PT ;  /* 0x000000c000497812 */ /* 0x000fe400078efcff */
[-C--:B----4-:R-:W-:Y:S02]  /*f6d0*/  LEA.HI.X.SX32 R71, R75, R2.reuse, 0x1, P2 ;  /* 0x000000024b477211 */ /* 0x090fe400010f0eff */
[----:B--2---:R-:W-:Y:S01]  /*f6e0*/  ISETP.LT.AND P4, PT, R72, UR4, !P0 ;  /* 0x0000000448007c0c */ /* 0x004fe2000c781270 */
[----:B------:R-:W1:Y:S01]  /*f6f0*/  LDCU UR4, c[0x0][0x39c] ;  /* 0x00007380ff0477ac */ /* 0x000e620008000800 */
[C---:B------:R-:W-:Y:S01]  /*f700*/  LEA R72, P2, R74.reuse, R3, 0x1 ;  /* 0x000000034a487211 */ /* 0x040fe200078408ff */
[----:B------:R-:W-:Y:S01]  /*f710*/  @P5 STG.E.U16 desc[UR22][R70.64], R92 ;  /* 0x0000005c46005986 */ /* 0x000fe2000c101516 */
[----:B---3--:R-:W-:Y:S01]  /*f720*/  ISETP.LT.AND P5, PT, R73, UR7, !P0 ;  /* 0x0000000749007c0c */ /* 0x008fe2000c7a1270 */
[----:B------:R-:W2:Y:S01]  /*f730*/  LDCU UR7, c[0x0][0x39c] ;  /* 0x00007380ff0777ac */ /* 0x000ea20008000800 */
[C---:B------:R-:W-:Y:S01]  /*f740*/  LEA.HI.X.SX32 R73, R74.reuse, R2, 0x1, P2 ;  /* 0x000000024a497211 */ /* 0x040fe200010f0eff */
[----:B------:R-:W-:Y:S01]  /*f750*/  VIADD R74, R74, UR5 ;  /* 0x000000054a4a7c36 */ /* 0x000fe20008000000 */
[----:B------:R-:W-:-:S02]  /*f760*/  PRMT R69, R92, 0x7632, R69 ;  /* 0x000076325c457816 */ /* 0x000fc40000000045 */
[----:B------:R-:W-:Y:S01]  /*f770*/  LOP3.LUT R68, R0, 0xc1, RZ, 0xfc, !PT ;  /* 0x000000c100447812 */ /* 0x000fe200078efcff */
[----:B------:R-:W-:Y:S02]  /*f780*/  VIADD R75, R74, UR5 ;  /* 0x000000054a4b7c36 */ /* 0x000fe40008000000 */
[----:B------:R3:W-:Y:S01]  /*f790*/  @P3 STG.E.U16 desc[UR22][R72.64], R69 ;  /* 0x0000004548003986 */ /* 0x0007e2000c101516 */
[----:B0-----:R-:W-:Y:S01]  /*f7a0*/  ISETP.LT.AND P2, PT, R68, UR6, !P0 ;  /* 0x0000000644007c0c */ /* 0x001fe2000c741270 */
[----:B------:R-:W0:Y:S01]  /*f7b0*/  LDCU UR6, c[0x0][0x39c] ;  /* 0x00007380ff0677ac */ /* 0x000e220008000800 */
[C---:B------:R-:W-:Y:S02]  /*f7c0*/  LEA R68, P3, R74.reuse, R3, 0x1 ;  /* 0x000000034a447211 */ /* 0x040fe400078608ff */
[----:B------:R-:W-:Y:S02]  /*f7d0*/  F2FP.BF16.F32.PACK_AB R94, R95, R94 ;  /* 0x0000005e5f5e723e */ /* 0x000fe400000010ff */
[----:B---3--:R-:W-:-:S02]  /*f7e0*/  LEA.HI.X.SX32 R69, R74, R2, 0x1, P3 ;  /* 0x000000024a457211 */ /* 0x008fc400018f0eff */
[C---:B------:R-:W-:Y:S02]  /*f7f0*/  LEA R70, P3, R75.reuse, R3, 0x1 ;  /* 0x000000034b467211 */ /* 0x040fe400078608ff */
[----:B------:R-:W-:Y:S02]  /*f800*/  PRMT R76, R94, 0x7632, R76 ;  /* 0x000076325e4c7816 */ /* 0x000fe4000000004c */
[C---:B------:R-:W-:Y:S01]  /*f810*/  LEA.HI.X.SX32 R71, R75.reuse, R2, 0x1, P3 ;  /* 0x000000024b477211 */ /* 0x040fe200018f0eff */
[----:B------:R-:W-:Y:S01]  /*f820*/  VIADD R75, R75, UR5 ;  /* 0x000000054b4b7c36 */ /* 0x000fe20008000000 */
[----:B------:R-:W-:Y:S01]  /*f830*/  LOP3.LUT R74, R0, 0xc2, RZ, 0xfc, !PT ;  /* 0x000000c2004a7812 */ /* 0x000fe200078efcff */
[----:B------:R-:W-:Y:S04]  /*f840*/  @P6 STG.E.U16 desc[UR22][R68.64], R94 ;  /* 0x0000005e44006986 */ /* 0x000fe8000c101516 */
[----:B------:R3:W-:Y:S01]  /*f850*/  @P4 STG.E.U16 desc[UR22][R70.64], R76 ;  /* 0x0000004c46004986 */ /* 0x0007e2000c101516 */
[----:B-1----:R-:W-:Y:S01]  /*f860*/  ISETP.LT.AND P3, PT, R74, UR4, !P0 ;  /* 0x000000044a007c0c */ /* 0x002fe2000c761270 */
[----:B------:R-:W1:Y:S01]  /*f870*/  LDCU UR4, c[0x0][0x39c] ;  /* 0x00007380ff0477ac */ /* 0x000e620008000800 */
[----:B------:R-:W-:Y:S01]  /*f880*/  VIADD R72, R75, UR5 ;  /* 0x000000054b487c36 */ /* 0x000fe20008000000 */
[----:B------:R-:W-:-:S02]  /*f890*/  LOP3.LUT R73, R0, 0xc3, RZ, 0xfc, !PT ;  /* 0x000000c300497812 */ /* 0x000fc400078efcff */
[----:B---3--:R-:W-:Y:S02]  /*f8a0*/  F2FP.BF16.F32.PACK_AB R71, R5, R4 ;  /* 0x000000040547723e */ /* 0x008fe400000010ff */
[-C--:B------:R-:W-:Y:S02]  /*f8b0*/  LEA R4, P4, R75, R3.reuse, 0x1 ;  /* 0x000000034b047211 */ /* 0x080fe400078808ff */
[----:B------:R-:W-:Y:S02]  /*f8c0*/  PRMT R74, R71, 0x7610, R74 ;  /* 0x00007610474a7816 */ /* 0x000fe4000000004a */
[----:B------:R-:W-:Y:S02]  /*f8d0*/  LEA.HI.X.SX32 R5, R75, R2, 0x1, P4 ;  /* 0x000000024b057211 */ /* 0x000fe400020f0eff */
[----:B------:R-:W-:Y:S02]  /*f8e0*/  LOP3.LUT R69, R0, 0xc4, RZ, 0xfc, !PT ;  /* 0x000000c400457812 */ /* 0x000fe400078efcff */
[----:B------:R-:W-:Y:S01]  /*f8f0*/  LEA R68, P6, R72, R3, 0x1 ;  /* 0x0000000348447211 */ /* 0x000fe200078c08ff */
[----:B------:R3:W-:Y:S01]  /*f900*/  @P5 STG.E.U16 desc[UR22][R4.64], R74 ;  /* 0x0000004a04005986 */ /* 0x0007e2000c101516 */
[----:B0-----:R-:W-:Y:S01]  /*f910*/  ISETP.LT.AND P4, PT, R73, UR6, !P0 ;  /* 0x0000000649007c0c */ /* 0x001fe2000c781270 */
[----:B------:R-:W0:Y:S01]  /*f920*/  LDCU UR6, c[0x0][0x39c] ;  /* 0x00007380ff0677ac */ /* 0x000e220008000800 */
[----:B--2---:R-:W-:-:S02]  /*f930*/  ISETP.LT.AND P5, PT, R69, UR7, !P0 ;  /* 0x0000000745007c0c */ /* 0x004fc4000c7a1270 */
[C---:B------:R-:W-:Y:S01]  /*f940*/  LEA.HI.X.SX32 R69, R72.reuse, R2, 0x1, P6 ;  /* 0x0000000248457211 */ /* 0x040fe200030f0eff */
[----:B------:R-:W-:Y:S01]  /*f950*/  VIADD R72, R72, UR5 ;  /* 0x0000000548487c36 */ /* 0x000fe20008000000 */
[----:B------:R-:W-:Y:S01]  /*f960*/  F2FP.BF16.F32.PACK_AB R7, R7, R6 ;  /* 0x000000060707723e */ /* 0x000fe200000010ff */
[----:B------:R-:W2:Y:S01]  /*f970*/  LDCU UR7, c[0x0][0x39c] ;  /* 0x00007380ff0777ac */ /* 0x000ea20008000800 */
[----:B---3--:R-:W-:Y:S02]  /*f980*/  PRMT R5, R71, 0x7632, R5 ;  /* 0x0000763247057816 */ /* 0x008fe40000000005 */
[----:B------:R-:W-:Y:S01]  /*f990*/  LOP3.LUT R71, R0, 0xc5, RZ, 0xfc, !PT ;  /* 0x000000c500477812 */ /* 0x000fe200078efcff */
[C---:B------:R-:W-:Y:S01]  /*f9a0*/  VIADD R6, R72.reuse, UR5 ;  /* 0x0000000548067c36 */ /* 0x040fe20008000000 */
[C---:B------:R-:W-:Y:S01]  /*f9b0*/  LEA R70, P6, R72.reuse, R3, 0x1 ;  /* 0x0000000348467211 */ /* 0x040fe200078c08ff */
[----:B------:R3:W-:Y:S01]  /*f9c0*/  @P2 STG.E.U16 desc[UR22][R68.64], R5 ;  /* 0x0000000544002986 */ /* 0x0007e2000c101516 */
[----:B-1----:R-:W-:Y:S01]  /*f9d0*/  ISETP.LT.AND P2, PT, R71, UR4, !P0 ;  /* 0x0000000447007c0c */ /* 0x002fe2000c741270 */
[----:B------:R-:W1:Y:S01]  /*f9e0*/  LDCU UR4, c[0x0][0x39c] ;  /* 0x00007380ff0477ac */ /* 0x000e620008000800 */
[----:B------:R-:W-:-:S02]  /*f9f0*/  LEA.HI.X.SX32 R71, R72, R2, 0x1, P6 ;  /* 0x0000000248477211 */ /* 0x000fc400030f0eff */
[----:B------:R-:W-:Y:S02]  /*fa00*/  LEA R4, P6, R6, R3, 0x1 ;  /* 0x0000000306047211 */ /* 0x000fe400078c08ff */
[----:B------:R-:W-:Y:S02]  /*fa10*/  LOP3.LUT R72, R0, 0xc6, RZ, 0xfc, !PT ;  /* 0x000000c600487812 */ /* 0x000fe400078efcff */
[----:B---3--:R-:W-:Y:S02]  /*fa20*/  PRMT R69, R7, 0x7610, R69 ;  /* 0x0000761007457816 */ /* 0x008fe40000000045 */
[----:B------:R-:W-:-:S03]  /*fa30*/  LEA.HI.X.SX32 R5, R6, R2, 0x1, P6 ;  /* 0x0000000206057211 */ /* 0x000fc600030f0eff */
[----:B------:R3:W-:Y:S01]  /*fa40*/  @P3 STG.E.U16 desc[UR22][R70.64], R69 ;  /* 0x0000004546003986 */ /* 0x0007e2000c101516 */
[----:B0-----:R-:W-:Y:S01]  /*fa50*/  ISETP.LT.AND P3, PT, R72, UR6, !P0 ;  /* 0x0000000648007c0c */ /* 0x001fe2000c761270 */
[----:B------:R-:W0:Y:S01]  /*fa60*/  LDCU UR6, c[0x0][0x39c] ;  /* 0x00007380ff0677ac */ /* 0x000e220008000800 */
[----:B---3--:R-:W-:Y:S01]  /*fa70*/  PRMT R71, R7, 0x7632, R71 ;  /* 0x0000763207477816 */ /* 0x008fe20000000047 */
[----:B------:R-:W-:-:S04]  /*fa80*/  VIADD R7, R6, UR5 ;  /* 0x0000000506077c36 */ /* 0x000fc80008000000 */
[----:B------:R3:W-:Y:S01]  /*fa90*/  @P4 STG.E.U16 desc[UR22][R4.64], R71 ;  /* 0x0000004704004986 */ /* 0x0007e2000c101516 */
[C---:B------:R-:W-:Y:S01]  /*faa0*/  LEA R6, P4, R7.reuse, R3, 0x1 ;  /* 0x0000000307067211 */ /* 0x040fe200078808ff */
[----:B------:R-:W-:-:S03]  /*fab0*/  VIADD R68, R7, UR5 ;  /* 0x0000000507447c36 */ /* 0x000fc60008000000 */
[----:B------:R-:W-:Y:S02]  /*fac0*/  LEA.HI.X.SX32 R7, R7, R2, 0x1, P4 ;  /* 0x0000000207077211 */ /* 0x000fe400020f0eff */
[----:B---3--:R-:W-:Y:S02]  /*fad0*/  F2FP.BF16.F32.PACK_AB R5, R9, R8 ;  /* 0x000000080905723e */ /* 0x008fe400000010ff */
[----:B------:R-:W-:-:S04]  /*fae0*/  LOP3.LUT R8, R0, 0xc7, RZ, 0xfc, !PT ;  /* 0x000000c700087812 */ /* 0x000fc800078efcff */
[----:B-1----:R-:W-:Y:S01]  /*faf0*/  ISETP.LT.AND P4, PT, R8, UR4, !P0 ;  /* 0x0000000408007c0c */ /* 0x002fe2000c781270 */
[----:B------:R-:W1:Y:S01]  /*fb00*/  LDCU UR4, c[0x0][0x39c] ;  /* 0x00007380ff0477ac */ /* 0x000e620008000800 */
[-C--:B------:R-:W-:Y:S02]  /*fb10*/  LEA R8, P6, R68, R3.reuse, 0x1 ;  /* 0x0000000344087211 */ /* 0x080fe400078c08ff */
[----:B------:R-:W-:Y:S02]  /*fb20*/  LOP3.LUT R4, R0, 0xc8, RZ, 0xfc, !PT ;  /* 0x000000c800047812 */ /* 0x000fe400078efcff */
[C---:B------:R-:W-:Y:S01]  /*fb30*/  LEA.HI.X.SX32 R9, R68.reuse, R2, 0x1, P6 ;  /* 0x0000000244097211 */ /* 0x040fe200030f0eff */
[----:B------:R-:W-:Y:S01]  /*fb40*/  VIADD R68, R68, UR5 ;  /* 0x0000000544447c36 */ /* 0x000fe20008000000 */
[----:B------:R-:W-:Y:S01]  /*fb50*/  PRMT R69, R5, 0x7632, R69 ;  /* 0x0000763205457816 */ /* 0x000fe20000000045 */
[----:B------:R3:W-:Y:S01]  /*fb60*/  @P5 STG.E.U16 desc[UR22][R6.64], R5 ;  /* 0x0000000506005986 */ /* 0x0007e2000c101516 */
[----:B0-----:R-:W-:Y:S01]  /*fb70*/  ISETP.LT.AND P6, PT, R4, UR6, !P0 ;  /* 0x0000000604007c0c */ /* 0x001fe2000c7c1270 */
[----:B------:R-:W0:Y:S02]  /*fb80*/  LDCU UR6, c[0x0][0x39c] ;  /* 0x00007380ff0677ac */ /* 0x000e240008000800 */
[----:B------:R4:W-:Y:S01]  /*fb90*/  @P2 STG.E.U16 desc[UR22][R8.64], R69 ;  /* 0x0000004508002986 */ /* 0x0009e2000c101516 */
[----:B------:R-:W-:-:S02]  /*fba0*/  LEA R4, P2, R68, R3, 0x1 ;  /* 0x0000000344047211 */ /* 0x000fc400078408ff */
[----:B------:R-:W-:Y:S01]  /*fbb0*/  F2FP.BF16.F32.PACK_AB R11, R11, R10 ;  /* 0x0000000a0b0b723e */ /* 0x000fe200000010ff */
[----:B------:R-:W-:Y:S01]  /*fbc0*/  VIADD R10, R68, UR5 ;  /* 0x00000005440a7c36 */ /* 0x000fe20008000000 */
[----:B---3--:R-:W-:Y:S02]  /*fbd0*/  LOP3.LUT R6, R0, 0xc9, RZ, 0xfc, !PT ;  /* 0x000000c900067812 */ /* 0x008fe400078efcff */
[-C--:B------:R-:W-:Y:S02]  /*fbe0*/  LEA.HI.X.SX32 R5, R68, R2.reuse, 0x1, P2 ;  /* 0x0000000244057211 */ /* 0x080fe400010f0eff */
[----:B-1----:R-:W-:Y:S01]  /*fbf0*/  ISETP.LT.AND P5, PT, R6, UR4, !P0 ;  /* 0x0000000406007c0c */ /* 0x002fe2000c7a1270 */
[----:B------:R-:W1:Y:S01]  /*fc00*/  LDCU UR4, c[0x0][0x39c] ;  /* 0x00007380ff0477ac */ /* 0x000e620008000800 */
[----:B------:R-:W-:Y:S02]  /*fc10*/  LOP3.LUT R7, R0, 0xca, RZ, 0xfc, !PT ;  /* 0x000000ca00077812 */ /* 0x000fe400078efcff */
[C---:B------:R-:W-:Y:S01]  /*fc20*/  LEA R6, P2, R10.reuse, R3, 0x1 ;  /* 0x000000030a067211 */ /* 0x040fe200078408ff */
[----:B------:R3:W-:Y:S01]  /*fc30*/  @P3 STG.E.U16 desc[UR22][R4.64], R11 ;  /* 0x0000000b04003986 */ /* 0x0007e2000c101516 */
[----:B--2---:R-:W-:Y:S01]  /*fc40*/  ISETP.LT.AND P3, PT, R7, UR7, !P0 ;  /* 0x0000000707007c0c */ /* 0x004fe2000c761270 */
[----:B------:R-:W2:Y:S01]  /*fc50*/  LDCU UR7, c[0x0][0x39c] ;  /* 0x00007380ff0777ac */ /* 0x000ea20008000800 */
[C---:B------:R-:W-:Y:S01]  /*fc60*/  LEA.HI.X.SX32 R7, R10.reuse, R2, 0x1, P2 ;  /* 0x000000020a077211 */ /* 0x040fe200010f0eff */
[----:B------:R-:W-:Y:S01]  /*fc70*/  VIADD R10, R10, UR5 ;  /* 0x000000050a0a7c36 */ /* 0x000fe20008000000 */
[----:B----4-:R-:W-:-:S02]  /*fc80*/  LOP3.LUT R8, R0, 0xcb, RZ, 0xfc, !PT ;  /* 0x000000cb00087812 */ /* 0x010fc400078efcff */
[----:B---3--:R-:W-:Y:S01]  /*fc90*/  PRMT R5, R11, 0x7632, R5 ;  /* 0x000076320b057816 */ /* 0x008fe20000000005 */
[----:B------:R-:W-:Y:S01]  /*fca0*/  VIADD R11, R10, UR5 ;  /* 0x000000050a0b7c36 */ /* 0x000fe20008000000 */
[----:B0-----:R-:W-:Y:S01]  /*fcb0*/  ISETP.LT.AND P2, PT, R8, UR6, !P0 ;  /* 0x0000000608007c0c */ /* 0x001fe2000c741270 */
[----:B------:R-:W0:Y:S02]  /*fcc0*/  LDCU UR6, c[0x0][0x39c] ;  /* 0x00007380ff0677ac */ /* 0x000e240008000800 */
[----:B------:R3:W-:Y:S01]  /*fcd0*/  @P4 STG.E.U16 desc[UR22][R6.64], R5 ;  /* 0x0000000506004986 */ /* 0x0007e2000c101516 */
[C---:B------:R-:W-:Y:S02]  /*fce0*/  LEA R8, P4, R10.reuse, R3, 0x1 ;  /* 0x000000030a087211 */ /* 0x040fe400078808ff */
[----:B------:R-:W-:Y:S02]  /*fcf0*/  F2FP.BF16.F32.PACK_AB R12, R13, R12 ;  /* 0x0000000c0d0c723e */ /* 0x000fe400000010ff */
[----:B------:R-:W-:-:S02]  /*fd00*/  LEA.HI.X.SX32 R9, R10, R2, 0x1, P4 ;  /* 0x000000020a097211 */ /* 0x000fc400020f0eff */
[CC--:B------:R-:W-:Y:S02]  /*fd10*/  LEA R4, P4, R11.reuse, R3.reuse, 0x1 ;  /* 0x000000030b047211 */ /* 0x0c0fe400078808ff */
[C---:B------:R-:W-:Y:S02]  /*fd20*/  PRMT R13, R12.reuse, 0x7632, R13 ;  /* 0x000076320c0d7816 */ /* 0x040fe4000000000d */
[----:B---3--:R-:W-:Y:S02]  /*fd30*/  PRMT R7, R12, 0x7610, R7 ;  /* 0x000076100c077816 */ /* 0x008fe40000000007 */
[C---:B------:R-:W-:Y:S01]  /*fd40*/  LEA.HI.X.SX32 R5, R11.reuse, R2, 0x1, P4 ;  /* 0x000000020b057211 */ /* 0x040fe200020f0eff */
[----:B------:R-:W-:Y:S01]  /*fd50*/  VIADD R11, R11, UR5 ;  /* 0x000000050b0b7c36 */ /* 0x000fe20008000000 */
[----:B------:R-:W-:Y:S01]  /*fd60*/  LOP3.LUT R10, R0, 0xcc, RZ, 0xfc, !PT ;  /* 0x000000cc000a7812 */ /* 0x000fe200078efcff */
[----:B------:R3:W-:Y:S03]  /*fd70*/  @P6 STG.E.U16 desc[UR22][R8.64], R7 ;  /* 0x0000000708006986 */ /* 0x0007e6000c101516 */
[----:B-1----:R-:W-:Y:S01]  /*fd80*/  ISETP.LT.AND P4, PT, R10, UR4, !P0 ;  /* 0x000000040a007c0c */ /* 0x002fe2000c781270 */
[----:B------:R1:W-:Y:S01]  /*fd90*/  @P5 STG.E.U16 desc[UR22][R4.64], R13 ;  /* 0x0000000d04005986 */ /* 0x0003e2000c101516 */
[C---:B------:R-:W-:Y:S01]  /*fda0*/  LEA R6, P5, R11.reuse, R3, 0x1 ;  /* 0x000000030b067211 */ /* 0x040fe200078a08ff */
[----:B------:R-:W4:Y:S01]  /*fdb0*/  LDCU UR4, c[0x0][0x39c] ;  /* 0x00007380ff0477ac */ /* 0x000f220008000800 */
[----:B------:R-:W-:Y:S01]  /*fdc0*/  VIADD R10, R11, UR5 ;  /* 0x000000050b0a7c36 */ /* 0x000fe20008000000 */
[----:B------:R-:W-:-:S02]  /*fdd0*/  F2FP.BF16.F32.PACK_AB R14, R15, R14 ;  /* 0x0000000e0f0e723e */ /* 0x000fc400000010ff */
[C---:B------:R-:W-:Y:S02]  /*fde0*/  LOP3.LUT R12, R0.reuse, 0xcd, RZ, 0xfc, !PT ;  /* 0x000000cd000c7812 */ /* 0x040fe400078efcff */
[----:B---3--:R-:W-:Y:S02]  /*fdf0*/  LEA.HI.X.SX32 R7, R11, R2, 0x1, P5 ;  /* 0x000000020b077211 */ /* 0x008fe400028f0eff */
        /* <DEDUP_REMOVED lines=8> */
[----:B-1----:R-:W-:Y:S01]  /*fe80*/  LOP3.LUT R5, R0, 0xcf, RZ, 0xfc, !PT ;  /* 0x000000cf00057812 */ /* 0x002fe200078efcff */
[----:B------:R-:W1:Y:S01]  /*fe90*/  LDCU UR7, c[0x0][0x39c] ;  /* 0x00007380ff0777ac */ /* 0x000e620008000800 */
[----:B---3--:R-:W-:Y:S01]  /*fea0*/  PRMT R7, R14, 0x7632, R7 ;  /* 0x000076320e077816 */ /* 0x008fe20000000007 */
[C---:B------:R-:W-:Y:S01]  /*feb0*/  VIADD R11, R10.reuse, UR5 ;  /* 0x000000050a0b7c36 */ /* 0x040fe20008000000 */
[----:B------:R-:W-:-:S03]  /*fec0*/  LEA R4, P6, R10, R3, 0x1 ;  /* 0x000000030a047211 */ /* 0x000fc600078c08ff */
[----:B------:R2:W-:Y:S01]  /*fed0*/  @P2 STG.E.U16 desc[UR22][R8.64], R7 ;  /* 0x0000000708002986 */ /* 0x0005e2000c101516 */
[----:B----4-:R-:W-:Y:S01]  /*fee0*/  ISETP.LT.AND P2, PT, R5, UR4, !P0 ;  /* 0x0000000405007c0c */ /* 0x010fe2000c741270 */
[----:B------:R-:W3:Y:S01]  /*fef0*/  LDCU UR4, c[0x0][0x39c] ;  /* 0x00007380ff0477ac */ /* 0x000ee20008000800 */
[----:B------:R-:W-:Y:S02]  /*ff00*/  F2FP.BF16.F32.PACK_AB R16, R17, R16 ;  /* 0x000000101110723e */ /* 0x000fe400000010ff */
[-C--:B------:R-:W-:Y:S02]  /*ff10*/  LEA.HI.X.SX32 R5, R10, R2.reuse, 0x1, P6 ;  /* 0x000000020a057211 */ /* 0x080fe400030f0eff */
[C---:B------:R-:W-:Y:S02]  /*ff20*/  LEA R6, P6, R11.reuse, R3, 0x1 ;  /* 0x000000030b067211 */ /* 0x040fe400078c08ff */
[----:B------:R-:W-:Y:S01]  /*ff30*/  LOP3.LUT R10, R0, 0xd0, RZ, 0xfc, !PT ;  /* 0x000000d0000a7812 */ /* 0x000fe200078efcff */
[----:B------:R4:W-:Y:S01]  /*ff40*/  @P4 STG.E.U16 desc[UR22][R4.64], R16 ;  /* 0x0000001004004986 */ /* 0x0009e2000c101516 */
[C---:B--2---:R-:W-:Y:S01]  /*ff50*/  LEA.HI.X.SX32 R7, R11.reuse, R2, 0x1, P6 ;  /* 0x000000020b077211 */ /* 0x044fe200030f0eff */
        /* <DEDUP_REMOVED lines=9> */
[----:B---3--:R-:W-:Y:S01]  /*fff0*/  ISETP.LT.AND P5, PT, R12, UR4, !P0 ;  /* 0x000000040c007c0c */ /* 0x008fe2000c7a1270 */
[----:B------:R-:W3:Y:S01]  /*10000*/  LDCU UR4, c[0x0][0x39c] ;  /* 0x00007380ff0477ac */ /* 0x000ee20008000800 */
[----:B------:R-:W-:Y:S02]  /*10010*/  F2FP.BF16.F32.PACK_AB R18, R19, R18 ;  /* 0x000000121312723e */ /* 0x000fe400000010ff */
[-C--:B------:R-:W-:Y:S02]  /*10020*/  LEA R4, P6, R10, R3.reuse, 0x1 ;  /* 0x000000030a047211 */ /* 0x080fe400078c08ff */
[----:B--2---:R-:W-:Y:S02]  /*10030*/  LOP3.LUT R6, R0, 0xd2, RZ, 0xfc, !PT ;  /* 0x000000d200067812 */ /* 0x004fe400078efcff */
        /* <DEDUP_REMOVED lines=10> */
[C---:B--2---:R-:W-:Y:S02]  /*100e0*/  LOP3.LUT R8, R0.reuse, 0xd3, RZ, 0xfc, !PT ;  /* 0x000000d300087812 */ /* 0x044fe400078efcff */
[----:B------:R-:W-:Y:S02]  /*100f0*/  LOP3.LUT R9, R0, 0xd4, RZ, 0xfc, !PT ;  /* 0x000000d400097812 */ /* 0x000fe400078efcff */
[-C--:B----4-:R-:W-:Y:S02]  /*10100*/  LEA.HI.X.SX32 R7, R10, R2.reuse, 0x1, P2 ;  /* 0x000000020a077211 */ /* 0x090fe400010f0eff */
[----:B---3--:R-:W-:Y:S01]  /*10110*/  ISETP.LT.AND P3, PT, R8, UR4, !P0 ;  /* 0x0000000408007c0c */ /* 0x008fe2000c761270 */
[----:B------:R-:W2:Y:S01]  /*10120*/  LDCU UR4, c[0x0][0x39c] ;  /* 0x00007380ff0477ac */ /* 0x000ea20008000800 */
[----:B------:R-:W-:Y:S01]  /*10130*/  LEA R8, P2, R11, R3, 0x1 ;  /* 0x000000030b087211 */ /* 0x000fe200078408ff */
[----:B------:R-:W-:Y:S01]  /*10140*/  @P4 STG.E.U16 desc[UR22][R6.64], R20 ;  /* 0x0000001406004986 */ /* 0x000fe2000c101516 */
[----:B-1----:R-:W-:Y:S01]  /*10150*/  ISETP.LT.AND P4, PT, R9, UR7, !P0 ;  /* 0x0000000709007c0c */ /* 0x002fe2000c781270 */
[----:B------:R-:W1:Y:S01]  /*10160*/  LDCU UR7, c[0x0][0x39c] ;  /* 0x00007380ff0777ac */ /* 0x000e620008000800 */
[C---:B------:R-:W-:Y:S01]  /*10170*/  LEA.HI.X.SX32 R9, R11.reuse, R2, 0x1, P2 ;  /* 0x000000020b097211 */ /* 0x040fe200010f0eff */
[----:B------:R-:W-:Y:S01]  /*10180*/  VIADD R11, R11, UR5 ;  /* 0x000000050b0b7c36 */ /* 0x000fe20008000000 */
[----:B------:R-:W-:-:S02]  /*10190*/  PRMT R5, R20, 0x7632, R5 ;  /* 0x0000763214057816 */ /* 0x000fc40000000005 */
[----:B------:R-:W-:Y:S01]  /*101a0*/  LOP3.LUT R4, R0, 0xd5, RZ, 0xfc, !PT ;  /* 0x000000d500047812 */ /* 0x000fe200078efcff */
[C---:B------:R-:W-:Y:S02]  /*101b0*/  VIADD R10, R11.reuse, UR5 ;  /* 0x000000050b0a7c36 */ /* 0x040fe40008000000 */
[----:B------:R3:W-:Y:S01]  /*101c0*/  @P5 STG.E.U16 desc[UR22][R8.64], R5 ;  /* 0x0000000508005986 */ /* 0x0007e2000c101516 */
[----:B0-----:R-:W-:Y:S01]  /*101d0*/  ISETP.LT.AND P2, PT, R4, UR6, !P0 ;  /* 0x0000000604007c0c */ /* 0x001fe2000c741270 */
[----:B------:R-:W0:Y:S01]  /*101e0*/  LDCU UR6, c[0x0][0x39c] ;  /* 0x00007380ff0677ac */ /* 0x000e220008000800 */
[----:B------:R-:W-:Y:S02]  /*101f0*/  LEA R4, P5, R11, R3, 0x1 ;  /* 0x000000030b047211 */ /* 0x000fe400078a08ff */
[----:B------:R-:W-:Y:S02]  /*10200*/  F2FP.BF16.F32.PACK_AB R22, R23, R22 ;  /* 0x000000161716723e */ /* 0x000fe400000010ff */
[----:B---3--:R-:W-:-:S02]  /*10210*/  LEA.HI.X.SX32 R5, R11, R2, 0x1, P5 ;  /* 0x000000020b057211 */ /* 0x008fc400028f0eff */
[-C--:B------:R-:W-:Y:S02]  /*10220*/  LEA R6, P5, R10, R3.reuse, 0x1 ;  /* 0x000000030a067211 */ /* 0x080fe400078a08ff */
[----:B------:R-:W-:Y:S02]  /*10230*/  PRMT R9, R22, 0x7632, R9 ;  /* 0x0000763216097816 */ /* 0x000fe40000000009 */
[C---:B------:R-:W-:Y:S01]  /*10240*/  LEA.HI.X.SX32 R7, R10.reuse, R2, 0x1, P5 ;  /* 0x000000020a077211 */ /* 0x040fe200028f0eff */
[----:B------:R-:W-:Y:S01]  /*10250*/  VIADD R10, R10, UR5 ;  /* 0x000000050a0a7c36 */ /* 0x000fe20008000000 */
[----:B------:R-:W-:Y:S01]  /*10260*/  LOP3.LUT R11, R0, 0xd6, RZ, 0xfc, !PT ;  /* 0x000000d6000b7812 */ /* 0x000fe200078efcff */
[----:B------:R3:W-:Y:S03]  /*10270*/  @P6 STG.E.U16 desc[UR22][R4.64], R22 ;  /* 0x0000001604006986 */ /* 0x0007e6000c101516 */
[----:B--2---:R-:W-:Y:S01]  /*10280*/  ISETP.LT.AND P5, PT, R11, UR4, !P0 ;  /* 0x000000040b007c0c */ /* 0x004fe2000c7a1270 */
[----:B------:R2:W-:Y:S01]  /*10290*/  @P3 STG.E.U16 desc[UR22][R6.64], R9 ;  /* 0x0000000906003986 */ /* 0x0005e2000c101516 */
[C---:B------:R-:W-:Y:S01]  /*102a0*/  LEA R8, P3, R10.reuse, R3, 0x1 ;  /* 0x000000030a087211 */ /* 0x040fe200078608ff */
[----:B------:R-:W4:Y:S01]  /*102b0*/  LDCU UR4, c[0x0][0x39c] ;  /* 0x00007380ff0477ac */ /* 0x000f220008000800 */
[----:B------:R-:W-:Y:S01]  /*102c0*/  VIADD R11, R10, UR5 ;  /* 0x000000050a0b7c36 */ /* 0x000fe20008000000 */
[----:B------:R-:W-:-:S02]  /*102d0*/  F2FP.BF16.F32.PACK_AB R24, R25, R24 ;  /* 0x000000181918723e */ /* 0x000fc400000010ff */
[C---:B------:R-:W-:Y:S02]  /*102e0*/  LOP3.LUT R12, R0.reuse, 0xd7, RZ, 0xfc, !PT ;  /* 0x000000d7000c7812 */ /* 0x040fe400078efcff */
[----:B---3--:R-:W-:Y:S02]  /*102f0*/  LOP3.LUT R5, R0, 0xd8, RZ, 0xfc, !PT ;  /* 0x000000d800057812 */ /* 0x008fe400078efcff */
[-C--:B--2---:R-:W-:Y:S02]  /*10300*/  LEA.HI.X.SX32 R9, R10, R2.reuse, 0x1, P3 ;  /* 0x000000020a097211 */ /* 0x084fe400018f0eff */
[-C--:B------:R-:W-:Y:S02]  /*10310*/  LEA R4, P6, R11, R3.reuse, 0x1 ;  /* 0x000000030b047211 */ /* 0x080fe400078c08ff */
[----:B0-----:R-:W-:Y:S01]  /*10320*/  ISETP.LT.AND P3, PT, R12, UR6, !P0 ;  /* 0x000000060c007c0c */ /* 0x001fe2000c761270 */
[----:B------:R0:W-:Y:S01]  /*10330*/  @P4 STG.E.U16 desc[UR22][R8.64], R24 ;  /* 0x0000001808004986 */ /* 0x0001e2000c101516 */
[----:B-1----:R-:W-:Y:S01]  /*10340*/  ISETP.LT.AND P4, PT, R5, UR7, !P0 ;  /* 0x0000000705007c0c */ /* 0x002fe2000c781270 */
[----:B------:R-:W1:Y:S01]  /*10350*/  LDCU UR6, c[0x0][0x39c] ;  /* 0x00007380ff0677ac */ /* 0x000e620008000800 */
[C---:B------:R-:W-:Y:S01]  /*10360*/  LEA.HI.X.SX32 R5, R11.reuse, R2, 0x1, P6 ;  /* 0x000000020b057211 */ /* 0x040fe200030f0eff */
[----:B------:R-:W-:Y:S01]  /*10370*/  VIADD R11, R11, UR5 ;  /* 0x000000050b0b7c36 */ /* 0x000fe20008000000 */
[----:B------:R-:W-:Y:S01]  /*10380*/  LOP3.LUT R7, R0, 0xd9, RZ, 0xfc, !PT ;  /* 0x000000d900077812 */ /* 0x000fe200078efcff */
[----:B------:R-:W2:Y:S01]  /*10390*/  LDCU UR7, c[0x0][0x39c] ;  /* 0x00007380ff0777ac */ /* 0x000ea20008000800 */
[----:B0-----:R-:W-:Y:S01]  /*103a0*/  PRMT R9, R24, 0x7632, R9 ;  /* 0x0000763218097816 */ /* 0x001fe20000000009 */
[C---:B------:R-:W-:Y:S01]  /*103b0*/  VIADD R10, R11.reuse, UR5 ;  /* 0x000000050b0a7c36 */ /* 0x040fe20008000000 */
[----:B------:R-:W-:-:S03]  /*103c0*/  LEA R6, P6, R11, R3, 0x1 ;  /* 0x000000030b067211 */ /* 0x000fc600078c08ff */
[----:B------:R0:W-:Y:S01]  /*103d0*/  @P2 STG.E.U16 desc[UR22][R4.64], R9 ;  /* 0x0000000904002986 */ /* 0x0001e2000c101516 */
[----:B----4-:R-:W-:Y:S01]  /*103e0*/  ISETP.LT.AND P2, PT, R7, UR4, !P0 ;  /* 0x0000000407007c0c */ /* 0x010fe2000c741270 */
[----:B------:R-:W3:Y:S01]  /*103f0*/  LDCU UR4, c[0x0][0x39c] ;  /* 0x00007380ff0477ac */ /* 0x000ee20008000800 */
[----:B------:R-:W-:Y:S02]  /*10400*/  LEA.HI.X.SX32 R7, R11, R2, 0x1, P6 ;  /* 0x000000020b077211 */ /* 0x000fe400030f0eff */
[----:B------:R-:W-:Y:S02]  /*10410*/  F2FP.BF16.F32.PACK_AB R26, R27, R26 ;  /* 0x0000001a1b1a723e */ /* 0x000fe400000010ff */
[----:B------:R-:W-:Y:S02]  /*10420*/  LEA R8, P6, R10, R3, 0x1 ;  /* 0x000000030a087211 */ /* 0x000fe400078c08ff */
[----:B------:R-:W-:Y:S01]  /*10430*/  LOP3.LUT R11, R0, 0xda, RZ, 0xfc, !PT ;  /* 0x000000da000b7812 */ /* 0x000fe200078efcff */
[----:B------:R-:W-:Y:S01]  /*10440*/  @P5 STG.E.U16 desc[UR22][R6.64], R26 ;  /* 0x0000001a06005986 */ /* 0x000fe2000c101516 */
[C---:B0-----:R-:W-:Y:S01]  /*10450*/  LEA.HI.X.SX32 R9, R10.reuse, R2, 0x1, P6 ;  /* 0x000000020a097211 */ /* 0x041fe200030f0eff */
[----:B------:R-:W-:Y:S01]  /*10460*/  VIADD R10, R10, UR5 ;  /* 0x000000050a0a7c36 */ /* 0x000fe20008000000 */
[----:B------:R-:W-:-:S02]  /*10470*/  PRMT R5, R26, 0x7632, R5 ;  /* 0x000076321a057816 */ /* 0x000fc40000000005 */
[----:B-1----:R-:W-:Y:S01]  /*10480*/  ISETP.LT.AND P5, PT, R11, UR6, !P0 ;  /* 0x000000060b007c0c */ /* 0x002fe2000c7a1270 */
[----:B------:R-:W0:Y:S02]  /*10490*/  LDCU UR6, c[0x0][0x39c] ;  /* 0x00007380ff0677ac */ /* 0x000e240008000800 */
[----:B------:R1:W-:Y:S01]  /*104a0*/  @P3 STG.E.U16 desc[UR22][R8.64], R5 ;  /* 0x0000000508003986 */ /* 0x0003e2000c101516 */
[----:B------:R-:W-:Y:S02]  /*104b0*/  LEA R4, P3, R10, R3, 0x1 ;  /* 0x000000030a047211 */ /* 0x000fe400078608ff */
[----:B------:R-:W-:Y:S01]  /*104c0*/  LOP3.LUT R12, R0, 0xdb, RZ, 0xfc, !PT ;  /* 0x000000db000c7812 */ /* 0x000fe200078efcff */
[C---:B------:R-:W-:Y:S01]  /*104d0*/  VIADD R11, R10.reuse, UR5 ;  /* 0x000000050a0b7c36 */ /* 0x040fe20008000000 */
[----:B------:R-:W-:Y:S02]  /*104e0*/  F2FP.BF16.F32.PACK_AB R28, R29, R28 ;  /* 0x0000001c1d1c723e */ /* 0x000fe400000010ff */
[----:B-1----:R-:W-:-:S02]  /*104f0*/  LEA.HI.X.SX32 R5, R10, R2, 0x1, P3 ;  /* 0x000000020a057211 */ /* 0x002fc400018f0eff */
[----:B---3--:R-:W-:Y:S01]  /*10500*/  ISETP.LT.AND P3, PT, R12, UR4, !P0 ;  /* 0x000000040c007c0c */ /* 0x008fe2000c761270 */
[----:B------:R-:W1:Y:S01]  /*10510*/  LDCU UR4, c[0x0][0x39c] ;  /* 0x00007380ff0477ac */ /* 0x000e620008000800 */
[CC--:B------:R-:W-:Y:S02]  /*10520*/  LEA R6, P6, R11.reuse, R3.reuse, 0x1 ;  /* 0x000000030b067211 */ /* 0x0c0fe400078c08ff */
        /* <DEDUP_REMOVED lines=11> */
[C---:B---3--:R-:W-:Y:S02]  /*105e0*/  LOP3.LUT R4, R0.reuse, 0xdd, RZ, 0xfc, !PT ;  /* 0x000000dd00047812 */ /* 0x048fe400078efcff */
[----:B------:R-:W-:Y:S02]  /*105f0*/  LOP3.LUT R5, R0, 0xde, RZ, 0xfc, !PT ;  /* 0x000000de00057812 */ /* 0x000fe400078efcff */
[-C--:B----4-:R-:W-:Y:S02]  /*10600*/  LEA.HI.X.SX32 R9, R11, R2.reuse, 0x1, P2 ;  /* 0x000000020b097211 */ /* 0x090fe400010f0eff */
[----:B-1----:R-:W-:Y:S01]  /*10610*/  ISETP.LT.AND P4, PT, R4, UR4, !P0 ;  /* 0x0000000404007c0c */ /* 0x002fe2000c781270 */
[----:B------:R-:W1:Y:S01]  /*10620*/  LDCU UR4, c[0x0][0x39c] ;  /* 0x00007380ff0477ac */ /* 0x000e620008000800 */
[C---:B------:R-:W-:Y:S01]  /*10630*/  LEA R4, P2, R10.reuse, R3, 0x1 ;  /* 0x000000030a047211 */ /* 0x040fe200078408ff */
[----:B------:R-:W-:Y:S01]  /*10640*/  @P5 STG.E.U16 desc[UR22][R8.64], R30 ;  /* 0x0000001e08005986 */ /* 0x000fe2000c101516 */
[----:B--2---:R-:W-:Y:S01]  /*10650*/  ISETP.LT.AND P5, PT, R5, UR7, !P0 ;  /* 0x0000000705007c0c */ /* 0x004fe2000c7a1270 */
        /* <DEDUP_REMOVED lines=12> */
[CC--:B------:R-:W-:Y:S02]  /*10720*/  LEA R8, P3, R11.reuse, R3.reuse, 0x1 ;  /* 0x000000030b087211 */ /* 0x0c0fe400078608ff */
[----:B------:R-:W-:Y:S02]  /*10730*/  PRMT R5, R32, 0x7632, R5 ;  /* 0x0000763220057816 */ /* 0x000fe40000000005 */
        /* <DEDUP_REMOVED lines=11> */
[----:B---3--:R-:W-:Y:S02]  /*107f0*/  LOP3.LUT R7, R0, 0xe2, RZ, 0xfc, !PT ;  /* 0x000000e200077812 */ /* 0x008fe400078efcff */
[-C--:B-1----:R-:W-:Y:S02]  /*10800*/  LEA.HI.X.SX32 R5, R11, R2.reuse, 0x1, P4 ;  /* 0x000000020b057211 */ /* 0x082fe400020f0eff */
[-C--:B------:R-:W-:Y:S02]  /*10810*/  LEA R6, P6, R10, R3.reuse, 0x1 ;  /* 0x000000030a067211 */ /* 0x080fe400078c08ff */
[----:B0-----:R-:W-:Y:S01]  /*10820*/  ISETP.LT.AND P4, PT, R12, UR6, !P0 ;  /* 0x000000060c007c0c */ /* 0x001fe2000c781270 */
[----:B------:R0:W-:Y:S01]  /*10830*/  @P5 STG.E.U16 desc[UR22][R4.64], R34 ;  /* 0x0000002204005986 */ /* 0x0001e2000c101516 */
[----:B--2---:R-:W-:Y:S01]  /*10840*/  ISETP.LT.AND P5, PT, R7, UR7, !P0 ;  /* 0x0000000707007c0c */ /* 0x004fe2000c7a1270 */
        /* <DEDUP_REMOVED lines=22> */
[C---:B------:R-:W-:Y:S02]  /*109b0*/  LEA R6, P4, R11.reuse, R3, 0x1 ;  /* 0x000000030b067211 */ /* 0x040fe400078808ff */
[----:B------:R-:W-:Y:S01]  /*109c0*/  LOP3.LUT R12, R0, 0xe5, RZ, 0xfc, !PT ;  /* 0x000000e5000c7812 */ /* 0x000fe200078efcff */
[----:B------:R-:W-:Y:S01]  /*109d0*/  VIADD R10, R11, UR5 ;  /* 0x000000050b0a7c36 */ /* 0x000fe20008000000 */
[----:B------:R-:W-:Y:S02]  /*109e0*/  F2FP.BF16.F32.PACK_AB R38, R39, R38 ;  /* 0x000000262726723e */ /* 0x000fe400000010ff */
[----:B-1----:R-:W-:-:S02]  /*109f0*/  LEA.HI.X.SX32 R7, R11, R2, 0x1, P4 ;  /* 0x000000020b077211 */ /* 0x002fc400020f0eff */
[----:B---3--:R-:W-:Y:S01]  /*10a00*/  ISETP.LT.AND P4, PT, R12, UR4, !P0 ;  /* 0x000000040c007c0c */ /* 0x008fe2000c781270 */
        /* <DEDUP_REMOVED lines=18> */
[----:B------:R-:W-:Y:S01]  /*10b30*/  LEA R6, P2, R11, R3, 0x1 ;  /* 0x000000030b067211 */ /* 0x000fe200078408ff */
[----:B------:R3:W-:Y:S01]  /*10b40*/  @P3 STG.E.U16 desc[UR22][R4.64], R40 ;  /* 0x0000002804003986 */ /* 0x0007e2000c101516 */
[----:B--2---:R-:W-:Y:S01]  /*10b50*/  ISETP.LT.AND P3, PT, R7, UR7, !P0 ;  /* 0x0000000707007c0c */ /* 0x004fe2000c761270 */
[----:B------:R-:W2:Y:S01]  /*10b60*/  LDCU UR7, c[0x0][0x39c] ;  /* 0x00007380ff0777ac */ /* 0x000ea20008000800 */
[C---:B------:R-:W-:Y:S01]  /*10b70*/  LEA.HI.X.SX32 R7, R11.reuse, R2, 0x1, P2 ;  /* 0x000000020b077211 */ /* 0x040fe200010f0eff */
[----:B------:R-:W-:Y:S01]  /*10b80*/  VIADD R11, R11, UR5 ;  /* 0x000000050b0b7c36 */ /* 0x000fe20008000000 */
[----:B------:R-:W-:-:S02]  /*10b90*/  LOP3.LUT R8, R0, 0xe9, RZ, 0xfc, !PT ;  /* 0x000000e900087812 */ /* 0x000fc400078efcff */
[----:B---3--:R-:W-:Y:S01]  /*10ba0*/  PRMT R5, R40, 0x7632, R5 ;  /* 0x0000763228057816 */ /* 0x008fe20000000005 */
[C---:B------:R-:W-:Y:S01]  /*10bb0*/  VIADD R10, R11.reuse, UR5 ;  /* 0x000000050b0a7c36 */ /* 0x040fe20008000000 */
[----:B0-----:R-:W-:Y:S01]  /*10bc0*/  ISETP.LT.AND P2, PT, R8, UR6, !P0 ;  /* 0x0000000608007c0c */ /* 0x001fe2000c741270 */
[----:B------:R-:W0:Y:S02]  /*10bd0*/  LDCU UR6, c[0x0][0x39c] ;  /* 0x00007380ff0677ac */ /* 0x000e240008000800 */
        /* <DEDUP_REMOVED lines=10> */
[----:B-1----:R-:W-:Y:S01]  /*10c80*/  ISETP.LT.AND P4, PT, R11, UR4, !P0 ;  /* 0x000000040b007c0c */ /* 0x002fe2000c781270 */
[----:B------:R-:W1:Y:S02]  /*10c90*/  LDCU UR4, c[0x0][0x39c] ;  /* 0x00007380ff0477ac */ /* 0x000e640008000800 */
        /* <DEDUP_REMOVED lines=8> */
[----:B0-----:R-:W-:Y:S01]  /*10d20*/  ISETP.LT.AND P5, PT, R12, UR6, !P0 ;  /* 0x000000060c007c0c */ /* 0x001fe2000c7a1270 */
[----:B------:R0:W-:Y:S01]  /*10d30*/  @P3 STG.E.U16 desc[UR22][R6.64], R44 ;  /* 0x0000002c06003986 */ /* 0x0001e2000c101516 */
[----:B--2---:R-:W-:Y:S01]  /*10d40*/  ISETP.LT.AND P3, PT, R9, UR7, !P0 ;  /* 0x0000000709007c0c */ /* 0x004fe2000c761270 */
[----:B------:R-:W2:Y:S01]  /*10d50*/  LDCU UR6, c[0x0][0x39c] ;  /* 0x00007380ff0677ac */ /* 0x000ea20008000800 */
[C---:B------:R-:W-:Y:S01]  /*10d60*/  LEA.HI.X.SX32 R9, R11.reuse, R2, 0x1, P6 ;  /* 0x000000020b097211 */ /* 0x040fe200030f0eff */
[----:B------:R-:W-:Y:S01]  /*10d70*/  VIADD R11, R11, UR5 ;  /* 0x000000050b0b7c36 */ /* 0x000fe20008000000 */
[----:B------:R-:W-:Y:S01]  /*10d80*/  LOP3.LUT R5, R0, 0xed, RZ, 0xfc, !PT ;  /* 0x000000ed00057812 */ /* 0x000fe200078efcff */
[----:B------:R-:W3:Y:S01]  /*10d90*/  LDCU UR7, c[0x0][0x39c] ;  /* 0x00007380ff0777ac */ /* 0x000ee20008000800 */
[----:B0-----:R-:W-:Y:S01]  /*10da0*/  PRMT R7, R44, 0x7632, R7 ;  /* 0x000076322c077816 */ /* 0x001fe20000000007 */
[C---:B------:R-:W-:Y:S01]  /*10db0*/  VIADD R10, R11.reuse, UR5 ;  /* 0x000000050b0a7c36 */ /* 0x040fe20008000000 */
[----:B------:R-:W-:-:S03]  /*10dc0*/  LEA R4, P6, R11, R3, 0x1 ;  /* 0x000000030b047211 */ /* 0x000fc600078c08ff */
[----:B------:R0:W-:Y:S01]  /*10dd0*/  @P2 STG.E.U16 desc[UR22][R8.64], R7 ;  /* 0x0000000708002986 */ /* 0x0001e2000c101516 */
[----:B-1----:R-:W-:Y:S01]  /*10de0*/  ISETP.LT.AND P2, PT, R5, UR4, !P0 ;  /* 0x0000000405007c0c */ /* 0x002fe2000c741270 */
[----:B------:R-:W1:Y:S01]  /*10df0*/  LDCU UR4, c[0x0][0x39c] ;  /* 0x00007380ff0477ac */ /* 0x000e620008000800 */
[----:B------:R-:W-:Y:S02]  /*10e00*/  F2FP.BF16.F32.PACK_AB R46, R47, R46 ;  /* 0x0000002e2f2e723e */ /* 0x000fe400000010ff */
[-C--:B------:R-:W-:Y:S02]  /*10e10*/  LEA.HI.X.SX32 R5, R11, R2.reuse, 0x1, P6 ;  /* 0x000000020b057211 */ /* 0x080fe400030f0eff */
[----:B------:R-:W-:Y:S02]  /*10e20*/  LEA R6, P6, R10, R3, 0x1 ;  /* 0x000000030a067211 */ /* 0x000fe400078c08ff */
[----:B------:R-:W-:Y:S01]  /*10e30*/  LOP3.LUT R11, R0, 0xee, RZ, 0xfc, !PT ;  /* 0x000000ee000b7812 */ /* 0x000fe200078efcff */
[----:B------:R4:W-:Y:S01]  /*10e40*/  @P4 STG.E.U16 desc[UR22][R4.64], R46 ;  /* 0x0000002e04004986 */ /* 0x0009e2000c101516 */
[C---:B0-----:R-:W-:Y:S01]  /*10e50*/  LEA.HI.X.SX32 R7, R10.reuse, R2, 0x1, P6 ;  /* 0x000000020a077211 */ /* 0x041fe200030f0eff */
[----:B------:R-:W-:Y:S01]  /*10e60*/  VIADD R10, R10, UR5 ;  /* 0x000000050a0a7c36 */ /* 0x000fe20008000000 */
[----:B--2---:R-:W-:Y:S01]  /*10e70*/  ISETP.LT.AND P4, PT, R11, UR6, !P0 ;  /* 0x000000060b007c0c */ /* 0x004fe2000c781270 */
[----:B------:R-:W0:Y:S01]  /*10e80*/  LDCU UR6, c[0x0][0x39c] ;  /* 0x00007380ff0677ac */ /* 0x000e220008000800 */
[----:B----4-:R-:W-:-:S02]  /*10e90*/  PRMT R5, R46, 0x7632, R5 ;  /* 0x000076322e057816 */ /* 0x010fc40000000005 */
[----:B------:R-:W-:-:S03]  /*10ea0*/  LOP3.LUT R12, R0, 0xef, RZ, 0xfc, !PT ;  /* 0x000000ef000c7812 */ /* 0x000fc600078efcff */
[----:B------:R2:W-:Y:S01]  /*10eb0*/  @P5 STG.E.U16 desc[UR22][R6.64], R5 ;  /* 0x0000000506005986 */ /* 0x0005e2000c101516 */
[C---:B------:R-:W-:Y:S01]  /*10ec0*/  LEA R8, P5, R10.reuse, R3, 0x1 ;  /* 0x000000030a087211 */ /* 0x040fe200078a08ff */
[----:B------:R-:W-:-:S03]  /*10ed0*/  VIADD R11, R10, UR5 ;  /* 0x000000050a0b7c36 */ /* 0x000fc60008000000 */
[----:B------:R-:W-:Y:S02]  /*10ee0*/  LEA.HI.X.SX32 R9, R10, R2, 0x1, P5 ;  /* 0x000000020a097211 */ /* 0x000fe400028f0eff */
[----:B-1----:R-:W-:Y:S01]  /*10ef0*/  ISETP.LT.AND P5, PT, R12, UR4, !P0 ;  /* 0x000000040c007c0c */ /* 0x002fe2000c7a1270 */
[----:B------:R-:W1:Y:S01]  /*10f00*/  LDCU UR4, c[0x0][0x39c] ;  /* 0x00007380ff0477ac */ /* 0x000e620008000800 */
[----:B------:R-:W-:Y:S02]  /*10f10*/  F2FP.BF16.F32.PACK_AB R48, R49, R48 ;  /* 0x000000303130723e */ /* 0x000fe400000010ff */
[CC--:B------:R-:W-:Y:S02]  /*10f20*/  LEA R4, P6, R11.reuse, R3.reuse, 0x1 ;  /* 0x000000030b047211 */ /* 0x0c0fe400078c08ff */
        /* <DEDUP_REMOVED lines=14> */
[----:B-1----:R-:W-:Y:S01]  /*11010*/  ISETP.LT.AND P2, PT, R8, UR4, !P0 ;  /* 0x0000000408007c0c */ /* 0x002fe2000c741270 */
        /* <DEDUP_REMOVED lines=17> */
[----:B------:R-:W-:Y:S02]  /*11130*/  LOP3.LUT R10, R0, 0xf4, RZ, 0xfc, !PT ;  /* 0x000000f4000a7812 */ /* 0x000fe400078efcff */
[----:B------:R-:W-:Y:S02]  /*11140*/  PRMT R9, R52, 0x7632, R9 ;  /* 0x0000763234097816 */ /* 0x000fe40000000009 */
[C---:B------:R-:W-:Y:S01]  /*11150*/  LEA.HI.X.SX32 R7, R11.reuse, R2, 0x1, P5 ;  /* 0x000000020b077211 */ /* 0x040fe200028f0eff */
[----:B------:R-:W-:Y:S01]  /*11160*/  VIADD R11, R11, UR5 ;  /* 0x000000050b0b7c36 */ /* 0x000fe20008000000 */
[----:B-1----:R-:W-:Y:S01]  /*11170*/  ISETP.LT.AND P5, PT, R10, UR4, !P0 ;  /* 0x000000040a007c0c */ /* 0x002fe2000c7a1270 */
[----:B------:R1:W-:Y:S01]  /*11180*/  @P6 STG.E.U16 desc[UR22][R4.64], R52 ;  /* 0x0000003404006986 */ /* 0x0003e2000c101516 */
[----:B------:R-:W3:Y:S03]  /*11190*/  LDCU UR4, c[0x0][0x39c] ;  /* 0x00007380ff0477ac */ /* 0x000ee60008000800 */
[----:B------:R4:W-:Y:S01]  /*111a0*/  @P2 STG.E.U16 desc[UR22][R6.64], R9 ;  /* 0x0000000906002986 */ /* 0x0009e2000c101516 */
[C---:B------:R-:W-:Y:S01]  /*111b0*/  LEA R8, P2, R11.reuse, R3, 0x1 ;  /* 0x000000030b087211 */ /* 0x040fe200078408ff */
[----:B------:R-:W-:Y:S01]  /*111c0*/  VIADD R10, R11, UR5 ;  /* 0x000000050b0a7c36 */ /* 0x000fe20008000000 */
[----:B------:R-:W-:-:S02]  /*111d0*/  F2FP.BF16.F32.PACK_AB R54, R55, R54 ;  /* 0x000000363736723e */ /* 0x000fc400000010ff */
[----:B-1----:R-:W-:Y:S02]  /*111e0*/  LOP3.LUT R5, R0, 0xf6, RZ, 0xfc, !PT ;  /* 0x000000f600057812 */ /* 0x002fe400078efcff */
[----:B----4-:R-:W-:Y:S02]  /*111f0*/  LEA.HI.X.SX32 R9, R11, R2, 0x1, P2 ;  /* 0x000000020b097211 */ /* 0x010fe400010f0eff */
[----:B------:R-:W-:-:S03]  /*11200*/  LEA R4, P6, R10, R3, 0x1 ;  /* 0x000000030a047211 */ /* 0x000fc600078c08ff */
[----:B------:R-:W-:Y:S01]  /*11210*/  @P4 STG.E.U16 desc[UR22][R8.64], R54 ;  /* 0x0000003608004986 */ /* 0x000fe2000c101516 */
[----:B--2---:R-:W-:Y:S01]  /*11220*/  ISETP.LT.AND P4, PT, R5, UR7, !P0 ;  /* 0x0000000705007c0c */ /* 0x004fe2000c781270 */
[----:B------:R-:W1:Y:S01]  /*11230*/  LDCU UR7, c[0x0][0x39c] ;  /* 0x00007380ff0777ac */ /* 0x000e620008000800 */
[C---:B------:R-:W-:Y:S01]  /*11240*/  LEA.HI.X.SX32 R5, R10.reuse, R2, 0x1, P6 ;  /* 0x000000020a057211 */ /* 0x040fe200030f0eff */
[----:B------:R-:W-:Y:S01]  /*11250*/  VIADD R10, R10, UR5 ;  /* 0x000000050a0a7c36 */ /* 0x000fe20008000000 */
[----:B------:R-:W-:Y:S02]  /*11260*/  PRMT R7, R54, 0x7632, R7 ;  /* 0x0000763236077816 */ /* 0x000fe40000000007 */
[C---:B------:R-:W-:Y:S02]  /*11270*/  LOP3.LUT R6, R0.reuse, 0xf7, RZ, 0xfc, !PT ;  /* 0x000000f700067812 */ /* 0x040fe400078efcff */
[----:B------:R-:W-:Y:S01]  /*11280*/  LOP3.LUT R12, R0, 0xf5, RZ, 0xfc, !PT ;  /* 0x000000f5000c7812 */ /* 0x000fe200078efcff */
[----:B------:R2:W-:Y:S01]  /*11290*/  @P3 STG.E.U16 desc[UR22][R4.64], R7 ;  /* 0x0000000704003986 */ /* 0x0005e2000c101516 */
[----:B---3--:R-:W-:Y:S01]  /*112a0*/  ISETP.LT.AND P6, PT, R6, UR4, !P0 ;  /* 0x0000000406007c0c */ /* 0x008fe2000c7c1270 */
[----:B------:R-:W3:Y:S01]  /*112b0*/  LDCU UR4, c[0x0][0x39c] ;  /* 0x00007380ff0477ac */ /* 0x000ee20008000800 */
[----:B0-----:R-:W-:Y:S01]  /*112c0*/  ISETP.LT.AND P2, PT, R12, UR6, !P0 ;  /* 0x000000060c007c0c */ /* 0x001fe2000c741270 */
[C---:B------:R-:W-:Y:S01]  /*112d0*/  VIADD R11, R10.reuse, UR5 ;  /* 0x000000050a0b7c36 */ /* 0x040fe20008000000 */
[----:B------:R-:W-:Y:S01]  /*112e0*/  LEA R6, P3, R10, R3, 0x1 ;  /* 0x000000030a067211 */ /* 0x000fe200078608ff */
[----:B------:R-:W0:Y:S01]  /*112f0*/  LDCU UR6, c[0x0][0x39c] ;  /* 0x00007380ff0677ac */ /* 0x000e220008000800 */
[----:B------:R-:W-:-:S02]  /*11300*/  F2FP.BF16.F32.PACK_AB R56, R57, R56 ;  /* 0x000000383938723e */ /* 0x000fc400000010ff */
[----:B--2---:R-:W-:Y:S02]  /*11310*/  LEA.HI.X.SX32 R7, R10, R2, 0x1, P3 ;  /* 0x000000020a077211 */ /* 0x004fe400018f0eff */
[----:B------:R-:W-:-:S04]  /*11320*/  LEA R8, P3, R11, R3, 0x1 ;  /* 0x000000030b087211 */ /* 0x000fc800078608ff */
[C---:B------:R-:W-:Y:S01]  /*11330*/  LEA.HI.X.SX32 R9, R11.reuse, R2, 0x1, P3 ;  /* 0x000000020b097211 */ /* 0x040fe200018f0eff */
[----:B------:R-:W-:Y:S01]  /*11340*/  VIADD R11, R11, UR5 ;  /* 0x000000050b0b7c36 */ /* 0x000fe20008000000 */
[----:B------:R2:W-:Y:S01]  /*11350*/  @P5 STG.E.U16 desc[UR22][R6.64], R56 ;  /* 0x0000003806005986 */ /* 0x0005e2000c101516 */
[C---:B------:R-:W-:Y:S02]  /*11360*/  LOP3.LUT R5, R0.reuse, 0xf9, RZ, 0xfc, !PT ;  /* 0x000000f900057812 */ /* 0x040fe400078efcff */
[----:B------:R-:W-:Y:S02]  /*11370*/  LOP3.LUT R10, R0, 0xf8, RZ, 0xfc, !PT ;  /* 0x000000f8000a7812 */ /* 0x000fe400078efcff */
[----:B------:R-:W-:Y:S02]  /*11380*/  LEA R4, P5, R11, R3, 0x1 ;  /* 0x000000030b047211 */ /* 0x000fe400078a08ff */
[----:B--2---:R-:W-:Y:S02]  /*11390*/  PRMT R7, R56, 0x7632, R7 ;  /* 0x0000763238077816 */ /* 0x004fe40000000007 */
[----:B0-----:R-:W-:Y:S01]  /*113a0*/  ISETP.LT.AND P3, PT, R10, UR6, !P0 ;  /* 0x000000060a007c0c */ /* 0x001fe2000c761270 */
[----:B------:R-:W0:Y:S02]  /*113b0*/  LDCU UR6, c[0x0][0x39c] ;  /* 0x00007380ff0677ac */ /* 0x000e240008000800 */
[----:B------:R2:W-:Y:S01]  /*113c0*/  @P2 STG.E.U16 desc[UR22][R8.64], R7 ;  /* 0x0000000708002986 */ /* 0x0005e2000c101516 */
[----:B---3--:R-:W-:Y:S01]  /*113d0*/  ISETP.LT.AND P2, PT, R5, UR4, !P0 ;  /* 0x0000000405007c0c */ /* 0x008fe2000c741270 */
[----:B------:R-:W3:Y:S01]  /*113e0*/  LDCU UR4, c[0x0][0x39c] ;  /* 0x00007380ff0477ac */ /* 0x000ee20008000800 */
[----:B------:R-:W-:-:S02]  /*113f0*/  F2FP.BF16.F32.PACK_AB R58, R59, R58 ;  /* 0x0000003a3b3a723e */ /* 0x000fc400000010ff */
[C---:B------:R-:W-:Y:S01]  /*11400*/  LEA.HI.X.SX32 R5, R11.reuse, R2, 0x1, P5 ;  /* 0x000000020b057211 */ /* 0x040fe200028f0eff */
[----:B------:R-:W-:Y:S01]  /*11410*/  VIADD R11, R11, UR5 ;  /* 0x000000050b0b7c36 */ /* 0x000fe20008000000 */
[----:B------:R-:W-:-:S03]  /*11420*/  LOP3.LUT R10, R0, 0xfa, RZ, 0xfc, !PT ;  /* 0x000000fa000a7812 */ /* 0x000fc600078efcff */
[----:B------:R4:W-:Y:S01]  /*11430*/  @P4 STG.E.U16 desc[UR22][R4.64], R58 ;  /* 0x0000003a04004986 */ /* 0x0009e2000c101516 */
[----:B-1----:R-:W-:Y:S01]  /*11440*/  ISETP.LT.AND P5, PT, R10, UR7, !P0 ;  /* 0x000000070a007c0c */ /* 0x002fe2000c7a1270 */
[C---:B------:R-:W-:Y:S01]  /*11450*/  VIADD R10, R11.reuse, UR5 ;  /* 0x000000050b0a7c36 */ /* 0x040fe20008000000 */
[----:B------:R-:W-:-:S04]  /*11460*/  LEA R6, P4, R11, R3, 0x1 ;  /* 0x000000030b067211 */ /* 0x000fc800078808ff */
[----:B--2---:R-:W-:Y:S02]  /*11470*/  LEA.HI.X.SX32 R7, R11, R2, 0x1, P4 ;  /* 0x000000020b077211 */ /* 0x004fe400020f0eff */
[-C--:B------:R-:W-:Y:S02]  /*11480*/  LEA R8, P4, R10, R3.reuse, 0x1 ;  /* 0x000000030a087211 */ /* 0x080fe400078808ff */
[----:B------:R-:W-:Y:S02]  /*11490*/  F2FP.BF16.F32.PACK_AB R60, R61, R60 ;  /* 0x0000003c3d3c723e */ /* 0x000fe400000010ff */
[----:B----4-:R-:W-:Y:S02]  /*114a0*/  PRMT R5, R58, 0x7632, R5 ;  /* 0x000076323a057816 */ /* 0x010fe40000000005 */
[CC--:B------:R-:W-:Y:S01]  /*114b0*/  LEA.HI.X.SX32 R9, R10.reuse, R2.reuse, 0x1, P4 ;  /* 0x000000020a097211 */ /* 0x0c0fe200020f0eff */
[----:B------:R-:W-:Y:S01]  /*114c0*/  VIADD R10, R10, UR5 ;  /* 0x000000050a0a7c36 */ /* 0x000fe20008000000 */
[----:B------:R-:W-:Y:S01]  /*114d0*/  LOP3.LUT R11, R0, 0xfb, RZ, 0xfc, !PT ;  /* 0x000000fb000b7812 */ /* 0x000fe200078efcff */
[----:B------:R1:W-:Y:S03]  /*114e0*/  @P6 STG.E.U16 desc[UR22][R6.64], R5 ;  /* 0x0000000506006986 */ /* 0x0003e6000c101516 */
[----:B---3--:R-:W-:Y:S01]  /*114f0*/  ISETP.LT.AND P4, PT, R11, UR4, !P0 ;  /* 0x000000040b007c0c */ /* 0x008fe2000c781270 */
[----:B------:R2:W-:Y:S01]  /*11500*/  @P3 STG.E.U16 desc[UR22][R8.64], R60 ;  /* 0x0000003c08003986 */ /* 0x0005e2000c101516 */
[C---:B------:R-:W-:Y:S01]  /*11510*/  LEA R4, P3, R10.reuse, R3, 0x1 ;  /* 0x000000030a047211 */ /* 0x040fe200078608ff */
[----:B------:R-:W-:Y:S01]  /*11520*/  VIADD R11, R10, UR5 ;  /* 0x000000050a0b7c36 */ /* 0x000fe20008000000 */
[----:B------:R-:W-:Y:S01]  /*11530*/  LOP3.LUT R12, R0, 0xfc, RZ, 0xfc, !PT ;  /* 0x000000fc000c7812 */ /* 0x000fe200078efcff */
[----:B------:R-:W3:Y:S01]  /*11540*/  LDCU UR4, c[0x0][0x39c] ;  /* 0x00007380ff0477ac */ /* 0x000ee20008000800 */
[----:B-1----:R-:W-:Y:S01]  /*11550*/  LEA.HI.X.SX32 R5, R10, R2, 0x1, P3 ;  /* 0x000000020a057211 */ /* 0x002fe200018f0eff */
[----:B------:R-:W-:Y:S01]  /*11560*/  VIADD R10, R11, UR5 ;  /* 0x000000050b0a7c36 */ /* 0x000fe20008000000 */
[----:B------:R-:W-:-:S02]  /*11570*/  PRMT R7, R60, 0x7632, R7 ;  /* 0x000076323c077816 */ /* 0x000fc40000000007 */
[----:B0-----:R-:W-:Y:S01]  /*11580*/  ISETP.LT.AND P3, PT, R12, UR6, !P0 ;  /* 0x000000060c007c0c */ /* 0x001fe2000c761270 */
[C---:B------:R-:W-:Y:S01]  /*11590*/  VIADD R13, R10.reuse, UR5 ;  /* 0x000000050a0d7c36 */ /* 0x040fe20008000000 */
[----:B------:R-:W0:Y:S01]  /*115a0*/  LDCU UR6, c[0x0][0x39c] ;  /* 0x00007380ff0677ac */ /* 0x000e220008000800 */
[----:B------:R1:W-:Y:S02]  /*115b0*/  @P2 STG.E.U16 desc[UR22][R4.64], R7 ;  /* 0x0000000704002986 */ /* 0x0003e4000c101516 */
[----:B------:R-:W-:Y:S01]  /*115c0*/  VIADD R14, R13, UR5 ;  /* 0x000000050d0e7c36 */ /* 0x000fe20008000000 */
[-C--:B------:R-:W-:Y:S02]  /*115d0*/  LEA R6, P2, R11, R3.reuse, 0x1 ;  /* 0x000000030b067211 */ /* 0x080fe400078408ff */
[----:B--2---:R-:W-:Y:S01]  /*115e0*/  LEA R8, P6, R10, R3, 0x1 ;  /* 0x000000030a087211 */ /* 0x004fe200078c08ff */
[----:B------:R-:W-:-:S03]  /*115f0*/  VIADD R16, R14, UR5 ;  /* 0x000000050e107c36 */ /* 0x000fc60008000000 */
[-C--:B------:R-:W-:Y:S01]  /*11600*/  LEA.HI.X.SX32 R9, R10, R2.reuse, 0x1, P6 ;  /* 0x000000020a097211 */ /* 0x080fe200030f0eff */
[----:B------:R-:W-:Y:S01]  /*11610*/  VIADD R15, R16, UR5 ;  /* 0x00000005100f7c36 */ /* 0x000fe20008000000 */
[-C--:B-1----:R-:W-:Y:S02]  /*11620*/  LEA.HI.X.SX32 R7, R11, R2.reuse, 0x1, P2 ;  /* 0x000000020b077211 */ /* 0x082fe400010f0eff */
[CC--:B------:R-:W-:Y:S02]  /*11630*/  LEA R10, P2, R13.reuse, R3.reuse, 0x1 ;  /* 0x000000030d0a7211 */ /* 0x0c0fe400078408ff */
[----:B------:R-:W-:Y:S02]  /*11640*/  LEA R12, P6, R14, R3, 0x1 ;  /* 0x000000030e0c7211 */ /* 0x000fe400078c08ff */
[----:B------:R-:W-:Y:S02]  /*11650*/  LOP3.LUT R17, R0, 0xfd, RZ, 0xfc, !PT ;  /* 0x000000fd00117812 */ /* 0x000fe400078efcff */
[----:B------:R-:W-:-:S02]  /*11660*/  LEA.HI.X.SX32 R11, R13, R2, 0x1, P2 ;  /* 0x000000020d0b7211 */ /* 0x000fc400010f0eff */
[----:B------:R-:W-:Y:S02]  /*11670*/  LOP3.LUT R0, R0, 0xfe, RZ, 0xfc, !PT ;  /* 0x000000fe00007812 */ /* 0x000fe400078efcff */
[----:B------:R-:W-:Y:S02]  /*11680*/  LEA.HI.X.SX32 R13, R14, R2, 0x1, P6 ;  /* 0x000000020e0d7211 */ /* 0x000fe400030f0eff */
[----:B------:R-:W-:Y:S02]  /*11690*/  LEA R14, P6, R15, R3, 0x1 ;  /* 0x000000030f0e7211 */ /* 0x000fe400078c08ff */
[----:B---3--:R-:W-:Y:S02]  /*116a0*/  ISETP.LT.AND P2, PT, R17, UR4, !P0 ;  /* 0x0000000411007c0c */ /* 0x008fe4000c741270 */
[----:B0-----:R-:W-:Y:S02]  /*116b0*/  ISETP.LT.AND P0, PT, R0, UR6, !P0 ;  /* 0x0000000600007c0c */ /* 0x001fe4000c701270 */
[----:B------:R-:W-:-:S02]  /*116c0*/  F2FP.BF16.F32.PACK_AB R62, R63, R62 ;  /* 0x0000003e3f3e723e */ /* 0x000fc400000010ff */
[----:B------:R-:W-:Y:S02]  /*116d0*/  LEA.HI.X.SX32 R15, R15, R2, 0x1, P6 ;  /* 0x000000020f0f7211 */ /* 0x000fe400030f0eff */
[----:B------:R-:W-:Y:S02]  /*116e0*/  LEA R4, P6, R16, R3, 0x1 ;  /* 0x0000000310047211 */ /* 0x000fe400078c08ff */
[----:B------:R-:W-:Y:S02]  /*116f0*/  F2FP.BF16.F32.PACK_AB R64, R65, R64 ;  /* 0x000000404140723e */ /* 0x000fe400000010ff */
[----:B------:R-:W-:Y:S02]  /*11700*/  F2FP.BF16.F32.PACK_AB R66, R67, R66 ;  /* 0x000000424342723e */ /* 0x000fe400000010ff */
[----:B------:R-:W-:Y:S02]  /*11710*/  PRMT R0, R62, 0x7632, R0 ;  /* 0x000076323e007816 */ /* 0x000fe40000000000 */
[----:B------:R-:W-:Y:S01]  /*11720*/  LEA.HI.X.SX32 R5, R16, R2, 0x1, P6 ;  /* 0x0000000210057211 */ /* 0x000fe200030f0eff */
[----:B------:R0:W-:Y:S01]  /*11730*/  @P5 STG.E.U16 desc[UR22][R6.64], R62 ;  /* 0x0000003e06005986 */ /* 0x0001e2000c101516 */
[----:B------:R-:W-:-:S03]  /*11740*/  PRMT R2, R64, 0x7632, R2 ;  /* 0x0000763240027816 */ /* 0x000fc60000000002 */
[----:B------:R1:W-:Y:S04]  /*11750*/  @P4 STG.E.U16 desc[UR22][R8.64], R0 ;  /* 0x0000000008004986 */ /* 0x0003e8000c101516 */
[----:B------:R1:W-:Y:S01]  /*11760*/  @P3 STG.E.U16 desc[UR22][R10.64], R64 ;  /* 0x000000400a003986 */ /* 0x0003e2000c101516 */
[----:B0-----:R-:W-:-:S03]  /*11770*/  PRMT R7, R66, 0x7632, R7 ;  /* 0x0000763242077816 */ /* 0x001fc60000000007 */
[----:B------:R1:W-:Y:S04]  /*11780*/  @P2 STG.E.U16 desc[UR22][R12.64], R2 ;  /* 0x000000020c002986 */ /* 0x0003e8000c101516 */
[----:B------:R1:W-:Y:S04]  /*11790*/  @P0 STG.E.U16 desc[UR22][R4.64], R66 ;  /* 0x0000004204000986 */ /* 0x0003e8000c101516 */
[----:B------:R1:W-:Y:S01]  /*117a0*/  @P1 STG.E.U16 desc[UR22][R14.64], R7 ;  /* 0x000000070e001986 */ /* 0x0003e2000c101516 */
[----:B------:R-:W-:Y:S06]  /*117b0*/  BAR.SYNC.DEFER_BLOCKING 0x0 ;  /* 0x0000000000007b1d */ /* 0x000fec0000010000 */
[----:B------:R-:W-:Y:S05]  /*117c0*/  BRA.U UP0, `(.L_x_14) ;  /* 0x0000000100a07547 */ /* 0x000fea000b800000 */
[----:B------:R-:W0:Y:S01]  /*117d0*/  S2UR UR6, SR_CgaCtaId ;  /* 0x00000000000679c3 */ /* 0x000e220000008800 */
[----:B------:R-:W-:Y:S01]  /*117e0*/  NOP ;  /* 0x0000000000007918 */ /* 0x000fe20000000000 */
[----:B------:R-:W-:Y:S01]  /*117f0*/  UMOV UR4, 0x50 ;  /* 0x0000005000047882 */ /* 0x000fe20000000000 */
[----:B-1----:R-:W-:Y:S02]  /*11800*/  IMAD.U32 R0, RZ, RZ, UR10 ;  /* 0x0000000aff007e24 */ /* 0x002fe4000f8e00ff */
[----:B------:R-:W-:Y:S02]  /*11810*/  IMAD.MOV.U32 R3, RZ, RZ, 0xffff ;  /* 0x0000ffffff037424 */ /* 0x000fe400078e00ff */
[----:B------:R-:W-:Y:S01]  /*11820*/  IMAD.MOV.U32 R7, RZ, RZ, 0x1 ;  /* 0x00000001ff077424 */ /* 0x000fe200078e00ff */
[----:B------:R-:W-:-:S04]  /*11830*/  LOP3.LUT R0, R0, 0xffff, RZ, 0xc0, !PT ;  /* 0x0000ffff00007812 */ /* 0x000fc800078ec0ff */
[----:B------:R-:W-:-:S05]  /*11840*/  SHF.R.U32.HI R0, RZ, 0x5, R0 ;  /* 0x00000005ff007819 */ /* 0x000fca0000011600 */
[----:B------:R-:W-:Y:S01]  /*11850*/  VIADD R2, R0, 0x10 ;  /* 0x0000001000027836 */ /* 0x000fe20000000000 */
[----:B------:R-:W-:Y:S01]  /*11860*/  SHF.L.U32 R0, R3, R0, RZ ;  /* 0x0000000003007219 */ /* 0x000fe200000006ff */
[----:B0-----:R-:W-:-:S03]  /*11870*/  ULEA UR6, UR6, UR4, 0x18 ;  /* 0x0000000406067291 */ /* 0x001fc6000f8ec0ff */
[----:B------:R-:W-:-:S04]  /*11880*/  SHF.L.U32 R3, R7, R2, RZ ;  /* 0x0000000207037219 */ /* 0x000fc800000006ff */
[----:B------:R-:W-:Y:S02]  /*11890*/  LOP3.LUT R0, R3, R0, RZ, 0xfc, !PT ;  /* 0x0000000003007212 */ /* 0x000fe400078efcff */
[----:B------:R-:W0:Y:S02]  /*118a0*/  LDS R5, [UR6] ;  /* 0x00000006ff057984 */ /* 0x000e240008000800 */
[C---:B------:R-:W-:Y:S02]  /*118b0*/  LOP3.LUT R2, R0.reuse, 0xffff, RZ, 0xc0, !PT ;  /* 0x0000ffff00027812 */ /* 0x040fe400078ec0ff */
[----:B0-----:R-:W-:-:S04]  /*118c0*/  LOP3.LUT R3, R0, 0xffff, R5, 0x80, !PT ;  /* 0x0000ffff00037812 */ /* 0x001fc800078e8005 */
[----:B------:R-:W-:-:S13]  /*118d0*/  ISETP.NE.AND P0, PT, R3, R2, PT ;  /* 0x000000020300720c */ /* 0x000fda0003f05270 */
[----:B------:R-:W-:Y:S05]  /*118e0*/  @P0 BRA `(.L_x_15) ;  /* 0x0000000000500947 */ /* 0x000fea0003800000 */
[----:B------:R-:W-:Y:S02]  /*118f0*/  SHF.R.U32.HI R5, RZ, 0x10, R5 ;  /* 0x00000010ff057819 */ /* 0x000fe40000011605 */
[----:B------:R-:W-:-:S04]  /*11900*/  SHF.R.U32.HI R2, RZ, 0x10, R0 ;  /* 0x00000010ff027819 */ /* 0x000fc80000011600 */
[----:B------:R-:W-:-:S04]  /*11910*/  LOP3.LUT R5, R5, R2, RZ, 0xc0, !PT ;  /* 0x0000000205057212 */ /* 0x000fc800078ec0ff */
[----:B------:R-:W-:-:S13]  /*11920*/  ISETP.NE.AND P0, PT, R5, R2, PT ;  /* 0x000000020500720c */ /* 0x000fda0003f05270 */
[----:B------:R-:W-:Y:S05]  /*11930*/  @P0 BRA `(.L_x_16) ;  /* 0x0000000000300947 */ /* 0x000fea0003800000 */
[----:B------:R-:W-:Y:S01]  /*11940*/  R2UR UR4, R0 ;  /* 0x00000000000472ca */ /* 0x000fe200000e0000 */
[----:B------:R-:W-:Y:S01]  /*11950*/  VOTEU.ANY UR5, UPT, PT ;  /* 0x0000000000057886 */ /* 0x000fe200038e0100 */
[----:B------:R-:W0:Y:S01]  /*11960*/  S2R R0, SR_LANEID ;  /* 0x0000000000007919 */ /* 0x000e220000000000 */
[----:B------:R-:W-:-:S10]  /*11970*/  UFLO.U32 UR5, UR5 ;  /* 0x00000005000572bd */ /* 0x000fd400080e0000 */
[----:B------:R-:W-:-:S06]  /*11980*/  ULOP3.LUT UR4, URZ, UR4, URZ, 0x33, !UPT ;  /* 0x00000004ff047292 */ /* 0x000fcc000f8e33ff */
[----:B------:R-:W-:-:S04]  /*11990*/  IMAD.U32 R2, RZ, RZ, UR4 ;  /* 0x00000004ff027e24 */ /* 0x000fc8000f8e00ff */
[----:B------:R-:W1:Y:S02]  /*119a0*/  REDUX UR7, R2 ;  /* 0x00000000020773c4 */ /* 0x000e640000000000 */
[----:B------:R2:W-:Y:S01]  /*119b0*/  UTCATOMSWS.AND URZ, UR4 ;  /* 0x0000000400ff79e3 */ /* 0x0005e20008000000 */
[----:B0-----:R-:W-:Y:S01]  /*119c0*/  ISETP.EQ.U32.AND P0, PT, R0, UR5, PT ;  /* 0x0000000500007c0c */ /* 0x001fe2000bf02070 */
[----:B-1----:R-:W-:-:S12]  /*119d0*/  IMAD.U32 R0, RZ, RZ, UR7 ;  /* 0x00000007ff007e24 */ /* 0x002fd8000f8e00ff */
[----:B------:R2:W-:Y:S01]  /*119e0*/  @P0 ATOMS.AND RZ, [UR6], R0 ;  /* 0x00000000ffff098c */ /* 0x0005e2000a800006 */
[----:B------:R-:W-:Y:S05]  /*119f0*/  BRA `(.L_x_14) ;  /* 0x0000000000147947 */ /* 0x000fea0003800000 */
.L_x_16:
[----:B------:R-:W-:-:S07]  /*11a00*/  MOV R2, 0x11a20 ;  /* 0x00011a2000027802 */ /* 0x000fce0000000f00 */
[----:B------:R-:W-:Y:S05]  /*11a10*/  CALL.REL.NOINC `($__internal_0_$__cuda_sm10x_tcgen05_guardrail_trap_col_being_dealloced_not_returned_by_alloc) ;  /* 0x00000000002c7944 */ /* 0x000fea0003c00000 */
[----:B------:R-:W-:Y:S05]  /*11a20*/  BRA `(.L_x_14) ;  /* 0x0000000000087947 */ /* 0x000fea0003800000 */
.L_x_15:
[----:B------:R-:W-:-:S07]  /*11a30*/  MOV R2, 0x11a50 ;  /* 0x00011a5000027802 */ /* 0x000fce0000000f00 */
[----:B------:R-:W-:Y:S05]  /*11a40*/  CALL.REL.NOINC `($__internal_2_$__cuda_sm10x_tcgen05_guardrail_trap_unallocated_columns_being_dealloced) ;  /* 0x0000000000387944 */ /* 0x000fea0003c00000 */
.L_x_14:
[----:B------:R-:W-:Y:S01]  /*11a50*/  NOP ;  /* 0x0000000000007918 */ /* 0x000fe20000000000 */
[----:B--2---:R-:W-:Y:S05]  /*11a60*/  EXIT ;  /* 0x000000000000794d */ /* 0x004fea0003800000 */
.L_x_9:
[----:B------:R-:W0:Y:S02]  /*11a70*/  SYNCS.PHASECHK.TRANS64.TRYWAIT P1, [UR8], R227 ;  /* 0x000000e3ff0075a7 */ /* 0x000e240008021108 */
[----:B0-----:R-:W-:Y:S05]  /*11a80*/  @!P1 BRA `(.L_x_9) ;  /* 0xfffffffc00f89947 */ /* 0x001fea000383ffff */
[----:B------:R-:W-:Y:S05]  /*11a90*/  BRA `(.L_x_17) ;  /* 0xffffff6400047947 */ /* 0x000fea000383ffff */
.L_x_13:
[----:B------:R-:W0:Y:S02]  /*11aa0*/  SYNCS.PHASECHK.TRANS64.TRYWAIT P5, [UR8], R7 ;  /* 0x00000007ff0075a7 */ /* 0x000e2400080a1108 */
[----:B0-----:R-:W-:Y:S05]  /*11ab0*/  @!P5 BRA `(.L_x_13) ;  /* 0xfffffffc00f8d947 */ /* 0x001fea000383ffff */
[----:B------:R-:W-:Y:S05]  /*11ac0*/  BRA `(.L_x_12) ;  /* 0xffffff7800887947 */ /* 0x000fea000383ffff */
        .weak           $__internal_0_$__cuda_sm10x_tcgen05_guardrail_trap_col_being_dealloced_not_returned_by_alloc
        .type           $__internal_0_$__cuda_sm10x_tcgen05_guardrail_trap_col_being_dealloced_not_returned_by_alloc,@function
        .size           $__internal_0_$__cuda_sm10x_tcgen05_guardrail_trap_col_being_dealloced_not_returned_by_alloc,($__internal_1_$__cuda_sm10x_tcgen05_guardrail_trap_phase_invalid_during_alloc - $__internal_0_$__cuda_sm10x_tcgen05_guardrail_trap_col_being_dealloced_not_returned_by_alloc)
$__internal_0_$__cuda_sm10x_tcgen05_guardrail_trap_col_being_dealloced_not_returned_by_alloc:
[----:B------:R-:W-:Y:S05]  /*11ad0*/  BPT.TRAP 0x1 ;  /* 0x000000040000795c */ /* 0x000fea0000300000 */
[----:B------:R-:W-:-:S04]  /*11ae0*/  IMAD.MOV.U32 R3, RZ, RZ, 0x0 ;  /* 0x00000000ff037424 */ /* 0x000fc800078e00ff */
[----:B------:R-:W-:Y:S05]  /*11af0*/  RET.REL.NODEC R2 `(matmul_kernel) ;  /* 0xfffffee402407950 */ /* 0x000fea0003c3ffff */
        .weak           $__internal_1_$__cuda_sm10x_tcgen05_guardrail_trap_phase_invalid_during_alloc
        .type           $__internal_1_$__cuda_sm10x_tcgen05_guardrail_trap_phase_invalid_during_alloc,@function
        .size           $__internal_1_$__cuda_sm10x_tcgen05_guardrail_trap_phase_invalid_during_alloc,($__internal_2_$__cuda_sm10x_tcgen05_guardrail_trap_unallocated_columns_being_dealloced - $__internal_1_$__cuda_sm10x_tcgen05_guardrail_trap_phase_invalid_during_alloc)
$__internal_1_$__cuda_sm10x_tcgen05_guardrail_trap_phase_invalid_during_alloc:
[----:B------:R-:W-:Y:S05]  /*11b00*/  BPT.TRAP 0x1 ;  /* 0x000000040000795c */ /* 0x000fea0000300000 */
[----:B------:R-:W-:-:S04]  /*11b10*/  IMAD.MOV.U32 R3, RZ, RZ, 0x0 ;  /* 0x00000000ff037424 */ /* 0x000fc800078e00ff */
[----:B------:R-:W-:Y:S05]  /*11b20*/  RET.REL.NODEC R2 `(matmul_kernel) ;  /* 0xfffffee402347950 */ /* 0x000fea0003c3ffff */
        .weak           $__internal_2_$__cuda_sm10x_tcgen05_guardrail_trap_unallocated_columns_being_dealloced
        .type           $__internal_2_$__cuda_sm10x_tcgen05_guardrail_trap_unallocated_columns_being_dealloced,@function
        .size           $__internal_2_$__cuda_sm10x_tcgen05_guardrail_trap_unallocated_columns_being_dealloced,(.L_x_21 - $__internal_2_$__cuda_sm10x_tcgen05_guardrail_trap_unallocated_columns_being_dealloced)
$__internal_2_$__cuda_sm10x_tcgen05_guardrail_trap_unallocated_columns_being_dealloced:
[----:B------:R-:W-:Y:S05]  /*11b30*/  BPT.TRAP 0x1 ;  /* 0x000000040000795c */ /* 0x000fea0000300000 */
[----:B------:R-:W-:-:S04]  /*11b40*/  IMAD.MOV.U32 R3, RZ, RZ, 0x0 ;  /* 0x00000000ff037424 */ /* 0x000fc800078e00ff */
[----:B------:R-:W-:Y:S05]  /*11b50*/  RET.REL.NODEC R2 `(matmul_kernel) ;  /* 0xfffffee402287950 */ /* 0x000fea0003c3ffff */
.L_x_18:
[----:B------:R-:W-:-:S00]  /*11b60*/  BRA `(.L_x_18) ;  /* 0xfffffffc00fc7947 */ /* 0x000fc0000383ffff */
[----:B------:R-:W-:-:S00]  /*11b70*/  NOP ;  /* 0x0000000000007918 */ /* 0x000fc00000000000 */
        /* <DEDUP_REMOVED lines=8> */
.L_x_21:


//--------------------- .nv.shared.matmul_kernel  --------------------------
	.section	.nv.shared.matmul_kernel,"aw",@nobits
	.sectionflags	@""
	.align	16
	.zero		1024


//--------------------- .nv.shared.reserved.0     --------------------------
	.section	.nv.shared.reserved.0,"aw",@nobits
	.align	8
	.weak		__nv_reservedSMEM_offset_0_alias
	.size		__nv_reservedSMEM_offset_0_alias, 0, 64
	.other		__nv_reservedSMEM_offset_0_alias,@"STO_CUDA_RESERVED_SHARED STV_DEFAULT"
__nv_reservedSMEM_offset_0_alias:
	.zero		0
.nv.shared.reserved.0:
	.zero		64
	.weak		__nv_reservedSMEM_allocation_phase
	.type		__nv_reservedSMEM_allocation_phase,@object
	.size		__nv_reservedSMEM_allocation_phase,(.L_0 - __nv_reservedSMEM_allocation_phase)
__nv_reservedSMEM_allocation_phase:
	.zero		1
.L_0:
	.zero		7
	.weak		__nv_reservedSMEM_devtool_atexit_pc
	.type		__nv_reservedSMEM_devtool_atexit_pc,@object
	.size		__nv_reservedSMEM_devtool_atexit_pc,(__nv_reservedSMEM_allocation_mask - __nv_reservedSMEM_devtool_atexit_pc)
__nv_reservedSMEM_devtool_atexit_pc:
	.zero		8
	.weak		__nv_reservedSMEM_allocation_mask
	.type		__nv_reservedSMEM_allocation_mask,@object
	.size		__nv_reservedSMEM_allocation_mask,(.L_2 - __nv_reservedSMEM_allocation_mask)
__nv_reservedSMEM_allocation_mask:
	.zero		4
.L_2:


//--------------------- .nv.constant0.matmul_kernel --------------------------
	.section	.nv.constant0.matmul_kernel,"a",@progbits
	.sectionflags	@""
	.align	4
.nv.constant0.matmul_kernel:
	.zero		976


//--------------------- SYMBOLS --------------------------

	.type		.nv.reservedSmem.offset0,@object
	.size		.nv.reservedSmem.offset0,0x4
	.type		.nv.reservedSmem.cap,@object
	.size		.nv.reservedSmem.cap,0x4
